def attn_fwd(
    Q,
    K,
    V,
    Out,
    Lse,
    sm_scale,
    stride_qz,
    stride_qh,
    stride_qm,
    stride_qk,
    stride_kz,
    stride_kh,
    stride_kn,
    stride_kk,
    stride_vz,
    stride_vh,
    stride_vn,
    stride_vk,
    stride_oz,
    stride_oh,
    stride_om,
    stride_ok,
    seqlen_q,
    seqlen_k,
    BLOCK_M: tl.constexpr,
    BLOCK_N: tl.constexpr,
    HEAD_DIM: tl.constexpr,
    CAUSAL: tl.constexpr,
):
    start_m = tl.program_id(0)
    off_hz = tl.program_id(1)
    q_off = off_hz * stride_qh
    k_off = off_hz * stride_kh
    v_off = off_hz * stride_vh
    offs_m = start_m * BLOCK_M + tl.arange(0, BLOCK_M)
    offs_d = tl.arange(0, HEAD_DIM)
    offs_n = tl.arange(0, BLOCK_N)
    q_ptrs = Q + q_off + offs_m[:, None] * stride_qm + offs_d[None, :] * stride_qk
    k_ptrs = K + k_off + offs_d[:, None] * stride_kk + offs_n[None, :] * stride_kn
    v_ptrs = V + v_off + offs_n[:, None] * stride_vn + offs_d[None, :] * stride_vk
    m_i = tl.full([BLOCK_M], float("-inf"), dtype=tl.float32)
    l_i = tl.zeros([BLOCK_M], dtype=tl.float32) + 1.0
    acc = tl.zeros([BLOCK_M, HEAD_DIM], dtype=tl.float32)
    q = tl.load(q_ptrs)
    acc, l_i, m_i = _attn_fwd_inner(
        acc,
        l_i,
        m_i,
        q,
        k_ptrs,
        v_ptrs,
        sm_scale,
        stride_kn,
        stride_vn,
        start_m,
        seqlen_k,
        BLOCK_M,
        BLOCK_N,
        HEAD_DIM,
        CAUSAL,
    )
    acc = acc / l_i[:, None]
    lse = m_i + tl.math.log2(l_i) / 1.4426950408889634
    o_ptrs = (
        Out
        + off_hz * stride_oh
        + offs_m[:, None] * stride_om
        + offs_d[None, :] * stride_ok
    )
    tl.store(o_ptrs, acc.to(Out.dtype.element_ty))
    tl.store(Lse + off_hz * seqlen_q + offs_m, lse)

# config = {"BLOCK_M": 32, "BLOCK_N": 32, "HEAD_DIM": 512, "arch": "sm_100", "causal": true, "dtype": "bf16", "num_stages": 3, "num_warps": 4}
# arch = sm_100


// ===== COMPILED SASS (sm_100a) =====

	.target	sm_100a

	.elftype	@"ET_EXEC"


//--------------------- .note.nv.tkinfo           --------------------------
	.section	.note.nv.tkinfo,"",@"SHT_NOTE"
	.sectionflags	@"SHF_NOTE_NV_TKINFO"
	.tkinfo
        /*0018*/ 	.word	0x00000081
        /*0030*/ 	.string	""
        /*0030*/ 	.string	"ptxas-blackwell"
        /*0030*/ 	.string	"Cuda compilation tools, release 12.9, V12.9.86"
        /*0030*/ 	.string	"Build cuda_12.9.r12.9/compiler.36037853_0"
        /*0030*/ 	.string	"-v  -suppress-debug-info  -lineinfo  -arch sm_100a "



//--------------------- .note.nv.cuver            --------------------------
	.section	.note.nv.cuver,"",@"SHT_NOTE"
	.sectionflags	@"SHF_NOTE_NV_CUVER"
        /*0018*/ 	.short	0x0001
        /*001a*/ 	.short	0x0064
        /*001c*/ 	.short	0x0001
        /*001e*/ 	.short	0x0000
        /*0020*/ 	.short	0x0001
        /*0022*/ 	.short	0x0000


//--------------------- .nv.info                  --------------------------
	.section	.nv.info,"",@"SHT_CUDA_INFO"
	.align	4


	//----- nvinfo : EIATTR_REGCOUNT
	.align		4
        /*0000*/ 	.byte	0x04, 0x2f
        /*0002*/ 	.short	(.L_2 - .L_1)
	.align		4
.L_1:
        /*0004*/ 	.word	index@(attn_fwd)
        /*0008*/ 	.word	0x00000020


	//----- nvinfo : EIATTR_FRAME_SIZE
	.align		4
.L_2:
        /*000c*/ 	.byte	0x04, 0x11
        /*000e*/ 	.short	(.L_4 - .L_3)
	.align		4
.L_3:
        /*0010*/ 	.word	index@(attn_fwd)
        /*0014*/ 	.word	0x000012e0


	//----- nvinfo : EIATTR_MIN_STACK_SIZE
	.align		4
.L_4:
        /*0018*/ 	.byte	0x04, 0x12
        /*001a*/ 	.short	(.L_6 - .L_5)
	.align		4
.L_5:
        /*001c*/ 	.word	index@(attn_fwd)
        /*0020*/ 	.word	0x000012e0
.L_6:


//--------------------- .nv.info.attn_fwd         --------------------------
	.section	.nv.info.attn_fwd,"",@"SHT_CUDA_INFO"
	.sectionflags	@""
	.align	4


	//----- nvinfo : EIATTR_CUDA_API_VERSION
	.align		4
        /*0000*/ 	.byte	0x04, 0x37
        /*0002*/ 	.short	(.L_8 - .L_7)
.L_7:
        /*0004*/ 	.word	0x00000081


	//----- nvinfo : EIATTR_KPARAM_INFO
	.align		4
.L_8:
        /*0008*/ 	.byte	0x04, 0x17
        /*000a*/ 	.short	(.L_10 - .L_9)
.L_9:
        /*000c*/ 	.word	0x00000000
        /*0010*/ 	.short	0x0019
        /*0012*/ 	.short	0x0080
        /*0014*/ 	.byte	0x00, 0xf4, 0x21, 0x00


	//----- nvinfo : EIATTR_KPARAM_INFO
	.align		4
.L_10:
        /*0018*/ 	.byte	0x04, 0x17
        /*001a*/ 	.short	(.L_12 - .L_11)
.L_11:
        /*001c*/ 	.word	0x00000000
        /*0020*/ 	.short	0x0018
        /*0022*/ 	.short	0x0078
        /*0024*/ 	.byte	0x00, 0xf4, 0x21, 0x00


	//----- nvinfo : EIATTR_KPARAM_INFO
	.align		4
.L_12:
        /*0028*/ 	.byte	0x04, 0x17
        /*002a*/ 	.short	(.L_14 - .L_13)
.L_13:
        /*002c*/ 	.word	0x00000000
        /*0030*/ 	.short	0x0017
        /*0032*/ 	.short	0x0070
        /*0034*/ 	.byte	0x00, 0xf0, 0x11, 0x00


	//----- nvinfo : EIATTR_KPARAM_INFO
	.align		4
.L_14:
        /*0038*/ 	.byte	0x04, 0x17
        /*003a*/ 	.short	(.L_16 - .L_15)
.L_15:
        /*003c*/ 	.word	0x00000000
        /*0040*/ 	.short	0x0016
        /*0042*/ 	.short	0x006c
        /*0044*/ 	.byte	0x00, 0xf0, 0x11, 0x00


	//----- nvinfo : EIATTR_KPARAM_INFO
	.align		4
.L_16:
        /*0048*/ 	.byte	0x04, 0x17
        /*004a*/ 	.short	(.L_18 - .L_17)
.L_17:
        /*004c*/ 	.word	0x00000000
        /*0050*/ 	.short	0x0015
        /*0052*/ 	.short	0x0068
        /*0054*/ 	.byte	0x00, 0xf0, 0x11, 0x00


	//----- nvinfo : EIATTR_KPARAM_INFO
	.align		4
.L_18:
        /*0058*/ 	.byte	0x04, 0x17
        /*005a*/ 	.short	(.L_20 - .L_19)
.L_19:
        /*005c*/ 	.word	0x00000000
        /*0060*/ 	.short	0x0014
        /*0062*/ 	.short	0x0064
        /*0064*/ 	.byte	0x00, 0xf0, 0x11, 0x00


	//----- nvinfo : EIATTR_KPARAM_INFO
	.align		4
.L_20:
        /*0068*/ 	.byte	0x04, 0x17
        /*006a*/ 	.short	(.L_22 - .L_21)
.L_21:
        /*006c*/ 	.word	0x00000000
        /*0070*/ 	.short	0x0013
        /*0072*/ 	.short	0x0060
        /*0074*/ 	.byte	0x00, 0xf0, 0x11, 0x00


	//----- nvinfo : EIATTR_KPARAM_INFO
	.align		4
.L_22:
        /*0078*/ 	.byte	0x04, 0x17
        /*007a*/ 	.short	(.L_24 - .L_23)
.L_23:
        /*007c*/ 	.word	0x00000000
        /*0080*/ 	.short	0x0012
        /*0082*/ 	.short	0x005c
        /*0084*/ 	.byte	0x00, 0xf0, 0x11, 0x00


	//----- nvinfo : EIATTR_KPARAM_INFO
	.align		4
.L_24:
        /*0088*/ 	.byte	0x04, 0x17
        /*008a*/ 	.short	(.L_26 - .L_25)
.L_25:
        /*008c*/ 	.word	0x00000000
        /*0090*/ 	.short	0x0011
        /*0092*/ 	.short	0x0058
        /*0094*/ 	.byte	0x00, 0xf0, 0x11, 0x00


	//----- nvinfo : EIATTR_KPARAM_INFO
	.align		4
.L_26:
        /*0098*/ 	.byte	0x04, 0x17
        /*009a*/ 	.short	(.L_28 - .L_27)
.L_27:
        /*009c*/ 	.word	0x00000000
        /*00a0*/ 	.short	0x0010
        /*00a2*/ 	.short	0x0054
        /*00a4*/ 	.byte	0x00, 0xf0, 0x11, 0x00


	//----- nvinfo : EIATTR_KPARAM_INFO
	.align		4
.L_28:
        /*00a8*/ 	.byte	0x04, 0x17
        /*00aa*/ 	.short	(.L_30 - .L_29)
.L_29:
        /*00ac*/ 	.word	0x00000000
        /*00b0*/ 	.short	0x000f
        /*00b2*/ 	.short	0x0050
        /*00b4*/ 	.byte	0x00, 0xf0, 0x11, 0x00


	//----- nvinfo : EIATTR_KPARAM_INFO
	.align		4
.L_30:
        /*00b8*/ 	.byte	0x04, 0x17
        /*00ba*/ 	.short	(.L_32 - .L_31)
.L_31:
        /*00bc*/ 	.word	0x00000000
        /*00c0*/ 	.short	0x000e
        /*00c2*/ 	.short	0x004c
        /*00c4*/ 	.byte	0x00, 0xf0, 0x11, 0x00


	//----- nvinfo : EIATTR_KPARAM_INFO
	.align		4
.L_32:
        /*00c8*/ 	.byte	0x04, 0x17
        /*00ca*/ 	.short	(.L_34 - .L_33)
.L_33:
        /*00cc*/ 	.word	0x00000000
        /*00d0*/ 	.short	0x000d
        /*00d2*/ 	.short	0x0048
        /*00d4*/ 	.byte	0x00, 0xf0, 0x11, 0x00


	//----- nvinfo : EIATTR_KPARAM_INFO
	.align		4
.L_34:
        /*00d8*/ 	.byte	0x04, 0x17
        /*00da*/ 	.short	(.L_36 - .L_35)
.L_35:
        /*00dc*/ 	.word	0x00000000
        /*00e0*/ 	.short	0x000c
        /*00e2*/ 	.short	0x0044
        /*00e4*/ 	.byte	0x00, 0xf0, 0x11, 0x00


	//----- nvinfo : EIATTR_KPARAM_INFO
	.align		4
.L_36:
        /*00e8*/ 	.byte	0x04, 0x17
        /*00ea*/ 	.short	(.L_38 - .L_37)
.L_37:
        /*00ec*/ 	.word	0x00000000
        /*00f0*/ 	.short	0x000b
        /*00f2*/ 	.short	0x0040
        /*00f4*/ 	.byte	0x00, 0xf0, 0x11, 0x00


	//----- nvinfo : EIATTR_KPARAM_INFO
	.align		4
.L_38:
        /*00f8*/ 	.byte	0x04, 0x17
        /*00fa*/ 	.short	(.L_40 - .L_39)
.L_39:
        /*00fc*/ 	.word	0x00000000
        /*0100*/ 	.short	0x000a
        /*0102*/ 	.short	0x003c
        /*0104*/ 	.byte	0x00, 0xf0, 0x11, 0x00


	//----- nvinfo : EIATTR_KPARAM_INFO
	.align		4
.L_40:
        /*0108*/ 	.byte	0x04, 0x17
        /*010a*/ 	.short	(.L_42 - .L_41)
.L_41:
        /*010c*/ 	.word	0x00000000
        /*0110*/ 	.short	0x0009
        /*0112*/ 	.short	0x0038
        /*0114*/ 	.byte	0x00, 0xf0, 0x11, 0x00


	//----- nvinfo : EIATTR_KPARAM_INFO
	.align		4
.L_42:
        /*0118*/ 	.byte	0x04, 0x17
        /*011a*/ 	.short	(.L_44 - .L_43)
.L_43:
        /*011c*/ 	.word	0x00000000
        /*0120*/ 	.short	0x0008
        /*0122*/ 	.short	0x0034
        /*0124*/ 	.byte	0x00, 0xf0, 0x11, 0x00


	//----- nvinfo : EIATTR_KPARAM_INFO
	.align		4
.L_44:
        /*0128*/ 	.byte	0x04, 0x17
        /*012a*/ 	.short	(.L_46 - .L_45)
.L_45:
        /*012c*/ 	.word	0x00000000
        /*0130*/ 	.short	0x0007
        /*0132*/ 	.short	0x0030
        /*0134*/ 	.byte	0x00, 0xf0, 0x11, 0x00


	//----- nvinfo : EIATTR_KPARAM_INFO
	.align		4
.L_46:
        /*0138*/ 	.byte	0x04, 0x17
        /*013a*/ 	.short	(.L_48 - .L_47)
.L_47:
        /*013c*/ 	.word	0x00000000
        /*0140*/ 	.short	0x0006
        /*0142*/ 	.short	0x002c
        /*0144*/ 	.byte	0x00, 0xf0, 0x11, 0x00


	//----- nvinfo : EIATTR_KPARAM_INFO
	.align		4
.L_48:
        /*0148*/ 	.byte	0x04, 0x17
        /*014a*/ 	.short	(.L_50 - .L_49)
.L_49:
        /*014c*/ 	.word	0x00000000
        /*0150*/ 	.short	0x0005
        /*0152*/ 	.short	0x0028
        /*0154*/ 	.byte	0x00, 0xf0, 0x11, 0x00


	//----- nvinfo : EIATTR_KPARAM_INFO
	.align		4
.L_50:
        /*0158*/ 	.byte	0x04, 0x17
        /*015a*/ 	.short	(.L_52 - .L_51)
.L_51:
        /*015c*/ 	.word	0x00000000
        /*0160*/ 	.short	0x0004
        /*0162*/ 	.short	0x0020
        /*0164*/ 	.byte	0x00, 0xf4, 0x21, 0x00


	//----- nvinfo : EIATTR_KPARAM_INFO
	.align		4
.L_52:
        /*0168*/ 	.byte	0x04, 0x17
        /*016a*/ 	.short	(.L_54 - .L_53)
.L_53:
        /*016c*/ 	.word	0x00000000
        /*0170*/ 	.short	0x0003
        /*0172*/ 	.short	0x0018
        /*0174*/ 	.byte	0x00, 0xf4, 0x21, 0x00


	//----- nvinfo : EIATTR_KPARAM_INFO
	.align		4
.L_54:
        /*0178*/ 	.byte	0x04, 0x17
        /*017a*/ 	.short	(.L_56 - .L_55)
.L_55:
        /*017c*/ 	.word	0x00000000
        /*0180*/ 	.short	0x0002
        /*0182*/ 	.short	0x0010
        /*0184*/ 	.byte	0x00, 0xf4, 0x21, 0x00


	//----- nvinfo : EIATTR_KPARAM_INFO
	.align		4
.L_56:
        /*0188*/ 	.byte	0x04, 0x17
        /*018a*/ 	.short	(.L_58 - .L_57)
.L_57:
        /*018c*/ 	.word	0x00000000
        /*0190*/ 	.short	0x0001
        /*0192*/ 	.short	0x0008
        /*0194*/ 	.byte	0x00, 0xf4, 0x21, 0x00


	//----- nvinfo : EIATTR_KPARAM_INFO
	.align		4
.L_58:
        /*0198*/ 	.byte	0x04, 0x17
        /*019a*/ 	.short	(.L_60 - .L_59)
.L_59:
        /*019c*/ 	.word	0x00000000
        /*01a0*/ 	.short	0x0000
        /*01a2*/ 	.short	0x0000
        /*01a4*/ 	.byte	0x00, 0xf4, 0x21, 0x00


	//----- nvinfo : EIATTR_SPARSE_MMA_MASK
	.align		4
.L_60:
        /*01a8*/ 	.byte	0x03, 0x50
        /*01aa*/ 	.short	0x0000


	//----- nvinfo : EIATTR_MAXREG_COUNT
	.align		4
        /*01ac*/ 	.byte	0x03, 0x1b
        /*01ae*/ 	.short	0x00ff


	//----- nvinfo : EIATTR_NUM_BARRIERS
	.align		4
        /*01b0*/ 	.byte	0x02, 0x4c
        /*01b2*/ 	.byte	0x01
	.zero		1


	//----- nvinfo : EIATTR_ANNOTATIONS
	.align		4
        /*01b4*/ 	.byte	0x04, 0x55
        /*01b6*/ 	.short	(.L_62 - .L_61)


	//   ....[0]....
.L_61:
        /*01b8*/ 	.word	0x00000001
        /*01bc*/ 	.byte	0xc0, 0x03, 0x00, 0x00, 0x01, 0x00, 0x00, 0x00, 0x80, 0x04, 0x00, 0x00, 0x01, 0x00, 0x00, 0x00
        /* <DEDUP_REMOVED lines=2006> */
        /*7f2c*/ 	.byte	0xf0, 0x12, 0x02, 0x00, 0x01, 0x00, 0x00, 0x00, 0x10, 0x15, 0x02, 0x00


	//----- nvinfo : EIATTR_COOP_GROUP_MASK_REGIDS
	.align		4
.L_62:
        /*7f38*/ 	.byte	0x04, 0x29
        /*7f3a*/ 	.short	(.L_64 - .L_63)


	//   ....[0]....
.L_63:
        /*7f3c*/ 	.word	0xffffffff


	//   ....[1]....
        /*7f40*/ 	.word	0xffffffff


	//   ....[2]....
        /*7f44*/ 	.word	0xffffffff


	//   ....[3]....
        /*7f48*/ 	.word	0xffffffff


	//   ....[4]....
        /*7f4c*/ 	.word	0xffffffff


	//   ....[5]....
        /*7f50*/ 	.word	0xffffffff


	//   ....[6]....
        /*7f54*/ 	.word	0xffffffff


	//   ....[7]....
        /*7f58*/ 	.word	0xffffffff


	//   ....[8]....
        /*7f5c*/ 	.word	0xffffffff


	//   ....[9]....
        /*7f60*/ 	.word	0xffffffff


	//   ....[10]....
        /*7f64*/ 	.word	0xffffffff


	//   ....[11]....
        /*7f68*/ 	.word	0xffffffff


	//   ....[12]....
        /*7f6c*/ 	.word	0xffffffff


	//   ....[13]....
        /*7f70*/ 	.word	0xffffffff


	//   ....[14]....
        /*7f74*/ 	.word	0xffffffff


	//   ....[15]....
        /*7f78*/ 	.word	0xffffffff


	//   ....[16]....
        /*7f7c*/ 	.word	0xffffffff


	//   ....[17]....
        /*7f80*/ 	.word	0xffffffff


	//   ....[18]....
        /*7f84*/ 	.word	0xffffffff


	//   ....[19]....
        /*7f88*/ 	.word	0xffffffff


	//----- nvinfo : EIATTR_COOP_GROUP_INSTR_OFFSETS
	.align		4
.L_64:
        /*7f8c*/ 	.byte	0x04, 0x28
        /*7f8e*/ 	.short	(.L_66 - .L_65)


	//   ....[0]....
.L_65:
        /*7f90*/ 	.word	0x0000e250


	//   ....[1]....
        /*7f94*/ 	.word	0x0000e280


	//   ....[2]....
        /*7f98*/ 	.word	0x0000e2a0


	//   ....[3]....
        /*7f9c*/ 	.word	0x0000e2b0


	//   ....[4]....
        /*7fa0*/ 	.word	0x0000e2e0


	//   ....[5]....
        /*7fa4*/ 	.word	0x0000e300


	//   ....[6]....
        /*7fa8*/ 	.word	0x0000e320


	//   ....[7]....
        /*7fac*/ 	.word	0x0000e330


	//   ....[8]....
        /*7fb0*/ 	.word	0x0000e4f0


	//   ....[9]....
        /*7fb4*/ 	.word	0x0000e510


	//   ....[10]....
        /*7fb8*/ 	.word	0x0000e800


	//   ....[11]....
        /*7fbc*/ 	.word	0x0000e810


	//   ....[12]....
        /*7fc0*/ 	.word	0x0000e830


	//   ....[13]....
        /*7fc4*/ 	.word	0x0000e840


	//   ....[14]....
        /*7fc8*/ 	.word	0x0000e890


	//   ....[15]....
        /*7fcc*/ 	.word	0x0000e8a0


	//   ....[16]....
        /*7fd0*/ 	.word	0x0000e8b0


	//   ....[17]....
        /*7fd4*/ 	.word	0x0000e8c0


	//   ....[18]....
        /*7fd8*/ 	.word	0x0000ea70


	//   ....[19]....
        /*7fdc*/ 	.word	0x0000ea90


	//----- nvinfo : EIATTR_VRC_CTA_INIT_COUNT
	.align		4
.L_66:
        /*7fe0*/ 	.byte	0x02, 0x4a
	.zero		1
	.zero		1


	//----- nvinfo : EIATTR_EXIT_INSTR_OFFSETS
	.align		4
        /*7fe4*/ 	.byte	0x04, 0x1c
        /*7fe6*/ 	.short	(.L_68 - .L_67)


	//   ....[0]....
.L_67:
        /*7fe8*/ 	.word	0x00021500


	//   ....[1]....
        /*7fec*/ 	.word	0x00021540


	//----- nvinfo : EIATTR_REQNTID
	.align		4
.L_68:
        /*7ff0*/ 	.byte	0x04, 0x10
        /*7ff2*/ 	.short	(.L_70 - .L_69)
.L_69:
        /*7ff4*/ 	.word	0x00000080
        /*7ff8*/ 	.word	0x00000001
        /*7ffc*/ 	.word	0x00000001


	//----- nvinfo : EIATTR_CBANK_PARAM_SIZE
	.align		4
.L_70:
        /*8000*/ 	.byte	0x03, 0x19
        /*8002*/ 	.short	0x0088


	//----- nvinfo : EIATTR_PARAM_CBANK
	.align		4
        /*8004*/ 	.byte	0x04, 0x0a
        /*8006*/ 	.short	(.L_72 - .L_71)
	.align		4
.L_71:
        /*8008*/ 	.word	index@(.nv.constant0.attn_fwd)
        /*800c*/ 	.short	0x0380
        /*800e*/ 	.short	0x0088


	//----- nvinfo : EIATTR_SW_WAR
	.align		4
.L_72:
        /*8010*/ 	.byte	0x04, 0x36
        /*8012*/ 	.short	(.L_74 - .L_73)
.L_73:
        /*8014*/ 	.word	0x00000008
.L_74:


//--------------------- .nv.compat                --------------------------
	.section	.nv.compat,"",@"SHT_CUDA_COMPAT_INFO"
	.align	4
        /*0000*/ 	.byte	0x02, 0x02, 0x01, 0x00, 0x02, 0x05, 0x05, 0x00, 0x02, 0x03, 0x00, 0x00, 0x02, 0x06, 0x01, 0x00


//--------------------- .nv.callgraph             --------------------------
	.section	.nv.callgraph,"",@"SHT_CUDA_CALLGRAPH"
	.align	4
	.sectionentsize	8
	.align		4
        /*0000*/ 	.word	0x00000000
	.align		4
        /*0004*/ 	.word	0xffffffff
	.align		4
        /*0008*/ 	.word	0x00000000
	.align		4
        /*000c*/ 	.word	0xfffffffe
	.align		4
        /*0010*/ 	.word	0x00000000
	.align		4
        /*0014*/ 	.word	0xfffffffd
	.align		4
        /*0018*/ 	.word	0x00000000
	.align		4
        /*001c*/ 	.word	0xfffffffc


//--------------------- .nv.constant4             --------------------------
	.section	.nv.constant4,"a",@progbits
	.align	8
	.align		8
.nv.constant4:
        /*0000*/ 	.dword	_$_str


//--------------------- .text.attn_fwd            --------------------------
	.section	.text.attn_fwd,"ax",@progbits
	.align	128
        .global         attn_fwd
        .type           attn_fwd,@function
        .size           attn_fwd,(.L_x_3 - attn_fwd)
        .other          attn_fwd,@"STO_CUDA_ENTRY STV_DEFAULT"
attn_fwd:
.text.attn_fwd:
[----:B------:R-:W0:Y:S01]  /*0000*/  LDC R1, c[0x0][0x37c] ;  /* 0x0000df00ff017b82 */ /* 0x000e220000000800 */
[----:B------:R-:W1:Y:S07]  /*0010*/  S2R R0, SR_CTAID.X ;  /* 0x0000000000007919 */ /* 0x000e6e0000002500 */
[----:B------:R-:W2:Y:S01]  /*0020*/  S2UR UR7, SR_CTAID.Y ;  /* 0x00000000000779c3 */ /* 0x000ea20000002600 */
[----:B------:R-:W2:Y:S01]  /*0030*/  LDCU.64 UR4, c[0x0][0x3b0] ;  /* 0x00007600ff0477ac */ /* 0x000ea20008000a00 */
[----:B0-----:R-:W-:Y:S01]  /*0040*/  VIADD R1, R1, 0xffffed20 ;  /* 0xffffed2001017836 */ /* 0x001fe20000000000 */
[----:B------:R-:W0:Y:S01]  /*0050*/  S2R R3, SR_TID.X ;  /* 0x0000000000037919 */ /* 0x000e220000002100 */
[----:B------:R-:W3:Y:S04]  /*0060*/  LDCU.64 UR10, c[0x0][0x358] ;  /* 0x00006b00ff0a77ac */ /* 0x000ee80008000a00 */
[----:B------:R-:W4:Y:S08]  /*0070*/  LDC R9, c[0x0][0x3b8] ;  /* 0x0000ee00ff097b82 */ /* 0x000f300000000800 */
[----:B------:R-:W3:Y:S01]  /*0080*/  LDC.64 R4, c[0x0][0x380] ;  /* 0x0000e000ff047b82 */ /* 0x000ee20000000a00 */
[----:B--2---:R-:W-:-:S04]  /*0090*/  UIMAD UR4, UR7, UR4, URZ ;  /* 0x00000004070472a4 */ /* 0x004fc8000f8e02ff */
[----:B------:R-:W-:Y:S01]  /*00a0*/  USHF.L.U32 UR6, UR4, 0x1, URZ ;  /* 0x0000000104067899 */ /* 0x000fe200080006ff */
[----:B-1----:R-:W-:Y:S01]  /*00b0*/  IMAD.SHL.U32 R2, R0, 0x20, RZ ;  /* 0x0000002000027824 */ /* 0x002fe200078e00ff */
[----:B0-----:R-:W-:-:S04]  /*00c0*/  SHF.R.U32.HI R0, RZ, 0x5, R3 ;  /* 0x00000005ff007819 */ /* 0x001fc80000011603 */
[----:B------:R-:W-:Y:S02]  /*00d0*/  LOP3.LUT R3, R2, 0x1f, R3, 0xf8, !PT ;  /* 0x0000001f02037812 */ /* 0x000fe400078ef803 */
[----:B------:R-:W-:-:S03]  /*00e0*/  SGXT.U32 R2, R0, 0x2 ;  /* 0x000000020002781a */ /* 0x000fc60000000000 */
[----:B------:R-:W-:Y:S01]  /*00f0*/  IMAD R0, R3, UR5, RZ ;  /* 0x0000000503007c24 */ /* 0x000fe2000f8e02ff */
[----:B------:R-:W-:Y:S01]  /*0100*/  UIMAD.WIDE UR4, UR4, 0x2, URZ ;  /* 0x00000002040478a5 */ /* 0x000fe2000f8e02ff */
[----:B----4-:R-:W-:Y:S02]  /*0110*/  IMAD R8, R2, R9, RZ ;  /* 0x0000000902087224 */ /* 0x010fe400078e02ff */
[C---:B------:R-:W-:Y:S01]  /*0120*/  IMAD.HI R2, R0.reuse, 0x2, RZ ;  /* 0x0000000200027827 */ /* 0x040fe200078e02ff */
[----:B------:R-:W-:-:S03]  /*0130*/  SHF.L.U32 R3, R0, 0x1, RZ ;  /* 0x0000000100037819 */ /* 0x000fc600000006ff */
[----:B------:R-:W-:Y:S01]  /*0140*/  IMAD R0, R9, 0x4, R8 ;  /* 0x0000000409007824 */ /* 0x000fe200078e0208 */
[----:B---3--:R-:W-:-:S03]  /*0150*/  IADD3 R3, P0, P1, R3, UR6, R4 ;  /* 0x0000000603037c10 */ /* 0x008fc6000f91e004 */
[C---:B------:R-:W-:Y:S01]  /*0160*/  IMAD R12, R9.reuse, 0x4, R0 ;  /* 0x00000004090c7824 */ /* 0x040fe200078e0200 */
[----:B------:R-:W-:Y:S02]  /*0170*/  IADD3.X R2, PT, PT, R2, UR5, R5, P0, P1 ;  /* 0x0000000502027c10 */ /* 0x000fe400087e2405 */
[-C--:B------:R-:W-:Y:S02]  /*0180*/  LEA R10, P0, R8, R3.reuse, 0x1 ;  /* 0x00000003080a7211 */ /* 0x080fe400078008ff */
[-C--:B------:R-:W-:Y:S02]  /*0190*/  LEA R6, P1, R12, R3.reuse, 0x1 ;  /* 0x000000030c067211 */ /* 0x080fe400078208ff */
[----:B------:R-:W-:Y:S02]  /*01a0*/  LEA.HI.X.SX32 R11, R8, R2, 0x1, P0 ;  /* 0x00000002080b7211 */ /* 0x000fe400000f0eff */
[----:B------:R-:W-:Y:S02]  /*01b0*/  LEA R8, R9, R12, 0x2 ;  /* 0x0000000c09087211 */ /* 0x000fe400078e10ff */
[----:B------:R-:W-:Y:S01]  /*01c0*/  LEA R4, P0, R0, R3, 0x1 ;  /* 0x0000000300047211 */ /* 0x000fe200078008ff */
[----:B------:R-:W2:Y:S01]  /*01d0*/  LDG.E.U16 R19, desc[UR10][R10.64] ;  /* 0x0000000a0a137981 */ /* 0x000ea2000c1e1500 */
[----:B------:R-:W-:-:S02]  /*01e0*/  LEA.HI.X.SX32 R7, R12, R2, 0x1, P1 ;  /* 0x000000020c077211 */ /* 0x000fc400008f0eff */
[-C--:B------:R-:W-:Y:S01]  /*01f0*/  LEA.HI.X.SX32 R5, R0, R2.reuse, 0x1, P0 ;  /* 0x0000000200057211 */ /* 0x080fe200000f0eff */
[C---:B------:R-:W-:Y:S01]  /*0200*/  IMAD R0, R9.reuse, 0x4, R8 ;  /* 0x0000000409007824 */ /* 0x040fe200078e0208 */
[-C--:B------:R-:W-:Y:S01]  /*0210*/  LEA R16, P0, R8, R3.reuse, 0x1 ;  /* 0x0000000308107211 */ /* 0x080fe200078008ff */
[----:B------:R0:W3:Y:S03]  /*0220*/  LDG.E.U16 R23, desc[UR10][R6.64] ;  /* 0x0000000a06177981 */ /* 0x0000e6000c1e1500 */
[----:B------:R-:W-:Y:S01]  /*0230*/  LEA R14, P1, R0, R3, 0x1 ;  /* 0x00000003000e7211 */ /* 0x000fe200078208ff */
[----:B------:R-:W-:Y:S01]  /*0240*/  IMAD R18, R9, 0x4, R0 ;  /* 0x0000000409127824 */ /* 0x000fe200078e0200 */
[-C--:B------:R-:W-:Y:S01]  /*0250*/  LEA.HI.X.SX32 R17, R8, R2.reuse, 0x1, P0 ;  /* 0x0000000208117211 */ /* 0x080fe200000f0eff */
[----:B------:R1:W4:Y:S01]  /*0260*/  LDG.E.U16 R22, desc[UR10][R4.64] ;  /* 0x0000000a04167981 */ /* 0x000322000c1e1500 */
[----:B------:R-:W-:-:S02]  /*0270*/  LEA.HI.X.SX32 R15, R0, R2, 0x1, P1 ;  /* 0x00000002000f7211 */ /* 0x000fc400008f0eff */
[CC--:B------:R-:W-:Y:S01]  /*0280*/  LEA R12, P0, R18.reuse, R3.reuse, 0x1 ;  /* 0x00000003120c7211 */ /* 0x0c0fe200078008ff */
[----:B------:R-:W3:Y:S01]  /*0290*/  LDG.E.U16 R21, desc[UR10][R16.64] ;  /* 0x0000000a10157981 */ /* 0x000ee2000c1e1500 */
[C---:B------:R-:W-:Y:S02]  /*02a0*/  LEA R0, R9.reuse, R18, 0x2 ;  /* 0x0000001209007211 */ /* 0x040fe400078e10ff */
[----:B------:R-:W-:Y:S01]  /*02b0*/  LEA.HI.X.SX32 R13, R18, R2, 0x1, P0 ;  /* 0x00000002120d7211 */ /* 0x000fe200000f0eff */
[----:B------:R-:W3:Y:S01]  /*02c0*/  LDG.E.U16 R16, desc[UR10][R14.64] ;  /* 0x0000000a0e107981 */ /* 0x000ee2000c1e1500 */
[----:B0-----:R-:W-:Y:S01]  /*02d0*/  LEA R6, P0, R0, R3, 0x1 ;  /* 0x0000000300067211 */ /* 0x001fe200078008ff */
[----:B------:R-:W-:-:S03]  /*02e0*/  IMAD R8, R9, 0x4, R0 ;  /* 0x0000000409087824 */ /* 0x000fc600078e0200 */
[----:B------:R-:W-:Y:S01]  /*02f0*/  LEA.HI.X.SX32 R7, R0, R2, 0x1, P0 ;  /* 0x0000000200077211 */ /* 0x000fe200000f0eff */
[----:B------:R-:W4:Y:S01]  /*0300*/  LDG.E.U16 R15, desc[UR10][R12.64] ;  /* 0x0000000a0c0f7981 */ /* 0x000f22000c1e1500 */
[----:B------:R-:W-:Y:S01]  /*0310*/  IMAD R0, R9, 0x4, R8 ;  /* 0x0000000409007824 */ /* 0x000fe200078e0208 */
[----:B-1----:R-:W-:-:S04]  /*0320*/  LEA R4, P0, R8, R3, 0x1 ;  /* 0x0000000308047211 */ /* 0x002fc800078008ff */
[----:B------:R-:W-:Y:S02]  /*0330*/  LEA R18, R9, R0, 0x2 ;  /* 0x0000000009127211 */ /* 0x000fe400078e10ff */
[----:B------:R-:W-:Y:S01]  /*0340*/  LEA R10, P1, R0, R3, 0x1 ;  /* 0x00000003000a7211 */ /* 0x000fe200078208ff */
[----:B------:R0:W4:Y:S01]  /*0350*/  LDG.E.U16 R13, desc[UR10][R6.64] ;  /* 0x0000000a060d7981 */ /* 0x000122000c1e1500 */
[-C--:B------:R-:W-:Y:S02]  /*0360*/  LEA.HI.X.SX32 R5, R8, R2.reuse, 0x1, P0 ;  /* 0x0000000208057211 */ /* 0x080fe400000f0eff */
[----:B------:R-:W-:-:S03]  /*0370*/  LEA.HI.X.SX32 R11, R0, R2, 0x1, P1 ;  /* 0x00000002000b7211 */ /* 0x000fc600008f0eff */
[----:B------:R1:W4:Y:S01]  /*0380*/  LDG.E.U16 R20, desc[UR10][R4.64] ;  /* 0x0000000a04147981 */ /* 0x000322000c1e1500 */
[----:B0-----:R-:W-:-:S04]  /*0390*/  LEA R6, P0, R18, R3, 0x1 ;  /* 0x0000000312067211 */ /* 0x001fc800078008ff */
[----:B------:R-:W-:-:S05]  /*03a0*/  LEA.HI.X.SX32 R7, R18, R2, 0x1, P0 ;  /* 0x0000000212077211 */ /* 0x000fca00000f0eff */
[----:B------:R0:W4:Y:S04]  /*03b0*/  LDG.E.U16 R17, desc[UR10][R6.64] ;  /* 0x0000000a06117981 */ /* 0x000128000c1e1500 */
[----:B--2---:R2:W-:Y:S04]  /*03c0*/  STL [R1+0x194], R19 ;  /* 0x0001941301007387 */ /* 0x0045e80000100800 */
[----:B--2---:R2:W4:Y:S01]  /*03d0*/  LDG.E.U16 R19, desc[UR10][R10.64] ;  /* 0x0000000a0a137981 */ /* 0x004522000c1e1500 */
[----:B------:R-:W-:-:S04]  /*03e0*/  IMAD R8, R9, 0x4, R18 ;  /* 0x0000000409087824 */ /* 0x000fc800078e0212 */
[----:B------:R-:W-:Y:S01]  /*03f0*/  IMAD R0, R9, 0x4, R8 ;  /* 0x0000000409007824 */ /* 0x000fe200078e0208 */
[----:B-1----:R-:W-:-:S04]  /*0400*/  LEA R4, P0, R8, R3, 0x1 ;  /* 0x0000000308047211 */ /* 0x002fc800078008ff */
[----:B------:R-:W-:Y:S02]  /*0410*/  LEA.HI.X.SX32 R5, R8, R2, 0x1, P0 ;  /* 0x0000000208057211 */ /* 0x000fe400000f0eff */
[C---:B------:R-:W-:Y:S02]  /*0420*/  LEA R12, R9.reuse, R0, 0x2 ;  /* 0x00000000090c7211 */ /* 0x040fe400078e10ff */
[-C--:B0-----:R-:W-:Y:S01]  /*0430*/  LEA R6, P0, R0, R3.reuse, 0x1 ;  /* 0x0000000300067211 */ /* 0x081fe200078008ff */
[----:B------:R0:W4:Y:S01]  /*0440*/  LDG.E.U16 R14, desc[UR10][R4.64] ;  /* 0x0000000a040e7981 */ /* 0x000122000c1e1500 */
[----:B--2---:R-:W-:Y:S01]  /*0450*/  LEA R10, P1, R12, R3, 0x1 ;  /* 0x000000030c0a7211 */ /* 0x004fe200078208ff */
[----:B------:R-:W-:Y:S01]  /*0460*/  IMAD R8, R9, 0x4, R12 ;  /* 0x0000000409087824 */ /* 0x000fe200078e020c */
[-C--:B------:R-:W-:Y:S01]  /*0470*/  LEA.HI.X.SX32 R7, R0, R2.reuse, 0x1, P0 ;  /* 0x0000000200077211 */ /* 0x080fe200000f0eff */
[----:B---3--:R-:W-:Y:S01]  /*0480*/  STL [R1+0x190], R23 ;  /* 0x0001901701007387 */ /* 0x008fe20000100800 */
[----:B------:R-:W-:-:S03]  /*0490*/  LEA.HI.X.SX32 R11, R12, R2, 0x1, P1 ;  /* 0x000000020c0b7211 */ /* 0x000fc600008f0eff */
[----:B----4-:R-:W-:Y:S01]  /*04a0*/  STL [R1+0x1b8], R22 ;  /* 0x0001b81601007387 */ /* 0x010fe20000100800 */
[----:B0-----:R-:W-:-:S03]  /*04b0*/  LEA R4, P0, R8, R3, 0x1 ;  /* 0x0000000308047211 */ /* 0x001fc600078008ff */
[----:B------:R-:W-:Y:S04]  /*04c0*/  STL [R1+0x1b4], R21 ;  /* 0x0001b41501007387 */ /* 0x000fe80000100800 */
[----:B------:R0:W2:Y:S04]  /*04d0*/  LDG.E.U16 R18, desc[UR10][R6.64] ;  /* 0x0000000a06127981 */ /* 0x0000a8000c1e1500 */
[----:B------:R1:W-:Y:S01]  /*04e0*/  STL [R1+0x184], R16 ;  /* 0x0001841001007387 */ /* 0x0003e20000100800 */
[----:B------:R-:W-:Y:S01]  /*04f0*/  IMAD R0, R9, 0x4, R8 ;  /* 0x0000000409007824 */ /* 0x000fe200078e0208 */
[----:B------:R-:W-:-:S02]  /*0500*/  LEA.HI.X.SX32 R5, R8, R2, 0x1, P0 ;  /* 0x0000000208057211 */ /* 0x000fc400000f0eff */
[----:B-1----:R1:W3:Y:S02]  /*0510*/  LDG.E.U16 R16, desc[UR10][R10.64] ;  /* 0x0000000a0a107981 */ /* 0x0022e4000c1e1500 */
[C---:B0-----:R-:W-:Y:S02]  /*0520*/  LEA R6, P0, R0.reuse, R3, 0x1 ;  /* 0x0000000300067211 */ /* 0x041fe400078008ff */
[----:B------:R-:W-:Y:S01]  /*0530*/  LEA R8, R9, R0, 0x2 ;  /* 0x0000000009087211 */ /* 0x000fe200078e10ff */
[----:B------:R0:W-:Y:S01]  /*0540*/  STL [R1+0x1b0], R15 ;  /* 0x0001b00f01007387 */ /* 0x0001e20000100800 */
[----:B------:R-:W-:-:S03]  /*0550*/  LEA.HI.X.SX32 R7, R0, R2, 0x1, P0 ;  /* 0x0000000200077211 */ /* 0x000fc600000f0eff */
[----:B0-----:R0:W4:Y:S01]  /*0560*/  LDG.E.U16 R15, desc[UR10][R4.64] ;  /* 0x0000000a040f7981 */ /* 0x001122000c1e1500 */
[----:B-1----:R-:W-:-:S03]  /*0570*/  IMAD R11, R9, 0x4, R8 ;  /* 0x00000004090b7824 */ /* 0x002fc600078e0208 */
[----:B------:R1:W-:Y:S01]  /*0580*/  STL [R1+0x180], R13 ;  /* 0x0001800d01007387 */ /* 0x0003e20000100800 */
[----:B------:R-:W-:Y:S01]  /*0590*/  IMAD R0, R9, 0x4, R11 ;  /* 0x0000000409007824 */ /* 0x000fe200078e020b */
[----:B0-----:R-:W-:-:S04]  /*05a0*/  LEA R4, P0, R8, R3, 0x1 ;  /* 0x0000000308047211 */ /* 0x001fc800078008ff */
[----:B------:R-:W-:Y:S01]  /*05b0*/  LEA.HI.X.SX32 R5, R8, R2, 0x1, P0 ;  /* 0x0000000208057211 */ /* 0x000fe200000f0eff */
[----:B-1----:R0:W4:Y:S01]  /*05c0*/  LDG.E.U16 R13, desc[UR10][R6.64] ;  /* 0x0000000a060d7981 */ /* 0x002122000c1e1500 */
[----:B------:R-:W-:-:S03]  /*05d0*/  LEA R10, P1, R11, R3, 0x1 ;  /* 0x000000030b0a7211 */ /* 0x000fc600078208ff */
[----:B------:R1:W4:Y:S01]  /*05e0*/  LDG.E.U16 R12, desc[UR10][R4.64] ;  /* 0x0000000a040c7981 */ /* 0x000322000c1e1500 */
[-C--:B------:R-:W-:Y:S02]  /*05f0*/  LEA.HI.X.SX32 R11, R11, R2.reuse, 0x1, P1 ;  /* 0x000000020b0b7211 */ /* 0x080fe400008f0eff */
[C---:B0-----:R-:W-:Y:S01]  /*0600*/  LEA R6, P0, R0.reuse, R3, 0x1 ;  /* 0x0000000300067211 */ /* 0x041fe200078008ff */
[----:B------:R-:W-:Y:S03]  /*0610*/  STL [R1+0x1ac], R20 ;  /* 0x0001ac1401007387 */ /* 0x000fe60000100800 */
[----:B------:R-:W-:Y:S01]  /*0620*/  LEA.HI.X.SX32 R7, R0, R2, 0x1, P0 ;  /* 0x0000000200077211 */ /* 0x000fe200000f0eff */
[----:B------:R0:W-:Y:S04]  /*0630*/  STL [R1+0x174], R19 ;  /* 0x0001741301007387 */ /* 0x0001e80000100800 */
[----:B------:R1:W-:Y:S04]  /*0640*/  STL [R1+0x1a8], R17 ;  /* 0x0001a81101007387 */ /* 0x0003e80000100800 */
[----:B0-----:R0:W4:Y:S04]  /*0650*/  LDG.E.U16 R19, desc[UR10][R10.64] ;  /* 0x0000000a0a137981 */ /* 0x001128000c1e1500 */
[----:B-1----:R1:W4:Y:S01]  /*0660*/  LDG.E.U16 R17, desc[UR10][R6.64] ;  /* 0x0000000a06117981 */ /* 0x002322000c1e1500 */
[----:B------:R-:W-:-:S04]  /*0670*/  LEA R8, R9, R0, 0x2 ;  /* 0x0000000009087211 */ /* 0x000fc800078e10ff */
[----:B------:R-:W-:Y:S01]  /*0680*/  LEA R4, P0, R8, R3, 0x1 ;  /* 0x0000000308047211 */ /* 0x000fe200078008ff */
[----:B------:R-:W-:-:S03]  /*0690*/  IMAD R0, R9, 0x4, R8 ;  /* 0x0000000409007824 */ /* 0x000fc600078e0208 */
[----:B------:R-:W-:Y:S01]  /*06a0*/  LEA.HI.X.SX32 R5, R8, R2, 0x1, P0 ;  /* 0x0000000208057211 */ /* 0x000fe200000f0eff */
[----:B0-----:R-:W-:Y:S01]  /*06b0*/  IMAD R11, R9, 0x4, R0 ;  /* 0x00000004090b7824 */ /* 0x001fe200078e0200 */
[----:B------:R0:W-:Y:S01]  /*06c0*/  STL [R1+0x170], R14 ;  /* 0x0001700e01007387 */ /* 0x0001e20000100800 */
[----:B-1----:R-:W-:-:S03]  /*06d0*/  LEA R6, P0, R0, R3, 0x1 ;  /* 0x0000000300067211 */ /* 0x002fc600078008ff */
[----:B------:R-:W-:Y:S02]  /*06e0*/  LEA R10, P1, R11, R3, 0x1 ;  /* 0x000000030b0a7211 */ /* 0x000fe400078208ff */
[----:B------:R-:W-:Y:S01]  /*06f0*/  LEA R8, R9, R11, 0x2 ;  /* 0x0000000b09087211 */ /* 0x000fe200078e10ff */
[----:B0-----:R0:W4:Y:S01]  /*0700*/  LDG.E.U16 R14, desc[UR10][R4.64] ;  /* 0x0000000a040e7981 */ /* 0x001122000c1e1500 */
[-C--:B------:R-:W-:Y:S02]  /*0710*/  LEA.HI.X.SX32 R7, R0, R2.reuse, 0x1, P0 ;  /* 0x0000000200077211 */ /* 0x080fe400000f0eff */
[----:B------:R-:W-:Y:S01]  /*0720*/  LEA.HI.X.SX32 R11, R11, R2, 0x1, P1 ;  /* 0x000000020b0b7211 */ /* 0x000fe200008f0eff */
[----:B--2---:R1:W-:Y:S01]  /*0730*/  STL [R1+0x1a4], R18 ;  /* 0x0001a41201007387 */ /* 0x0043e20000100800 */
[----:B------:R-:W-:-:S03]  /*0740*/  IMAD R0, R9, 0x4, R8 ;  /* 0x0000000409007824 */ /* 0x000fc600078e0208 */
[----:B---3--:R2:W-:Y:S01]  /*0750*/  STL [R1+0x164], R16 ;  /* 0x0001641001007387 */ /* 0x0085e20000100800 */
[----:B0-----:R-:W-:-:S03]  /*0760*/  LEA R4, P0, R8, R3, 0x1 ;  /* 0x0000000308047211 */ /* 0x001fc600078008ff */
[----:B-1----:R0:W3:Y:S01]  /*0770*/  LDG.E.U16 R18, desc[UR10][R6.64] ;  /* 0x0000000a06127981 */ /* 0x0020e2000c1e1500 */
[----:B------:R-:W-:-:S03]  /*0780*/  LEA.HI.X.SX32 R5, R8, R2, 0x1, P0 ;  /* 0x0000000208057211 */ /* 0x000fc600000f0eff */
[----:B--2---:R1:W2:Y:S01]  /*0790*/  LDG.E.U16 R16, desc[UR10][R10.64] ;  /* 0x0000000a0a107981 */ /* 0x0042a2000c1e1500 */
[C---:B------:R-:W-:Y:S01]  /*07a0*/  IMAD R8, R9.reuse, 0x4, R0 ;  /* 0x0000000409087824 */ /* 0x040fe200078e0200 */
[CC--:B0-----:R-:W-:Y:S02]  /*07b0*/  LEA R6, P0, R0.reuse, R3.reuse, 0x1 ;  /* 0x0000000300067211 */ /* 0x0c1fe400078008ff */
[----:B----4-:R0:W-:Y:S02]  /*07c0*/  STL [R1+0x1a0], R15 ;  /* 0x0001a00f01007387 */ /* 0x0101e40000100800 */
[----:B------:R-:W-:Y:S02]  /*07d0*/  LEA.HI.X.SX32 R7, R0, R2, 0x1, P0 ;  /* 0x0000000200077211 */ /* 0x000fe400000f0eff */
[C---:B-1----:R-:W-:Y:S01]  /*07e0*/  LEA R11, R9.reuse, R8, 0x2 ;  /* 0x00000008090b7211 */ /* 0x042fe200078e10ff */
[----:B0-----:R0:W4:Y:S04]  /*07f0*/  LDG.E.U16 R15, desc[UR10][R4.64] ;  /* 0x0000000a040f7981 */ /* 0x001128000c1e1500 */
[----:B------:R-:W-:Y:S01]  /*0800*/  IMAD R0, R9, 0x4, R11 ;  /* 0x0000000409007824 */ /* 0x000fe200078e020b */
[----:B------:R1:W-:Y:S01]  /*0810*/  STL [R1+0x160], R13 ;  /* 0x0001600d01007387 */ /* 0x0003e20000100800 */
[----:B0-----:R-:W-:-:S04]  /*0820*/  LEA R4, P0, R8, R3, 0x1 ;  /* 0x0000000308047211 */ /* 0x001fc800078008ff */
[----:B------:R-:W-:Y:S01]  /*0830*/  LEA.HI.X.SX32 R5, R8, R2, 0x1, P0 ;  /* 0x0000000208057211 */ /* 0x000fe200000f0eff */
[----:B-1----:R0:W4:Y:S01]  /*0840*/  LDG.E.U16 R13, desc[UR10][R6.64] ;  /* 0x0000000a060d7981 */ /* 0x002122000c1e1500 */
[----:B------:R-:W-:-:S03]  /*0850*/  LEA R10, P1, R11, R3, 0x1 ;  /* 0x000000030b0a7211 */ /* 0x000fc600078208ff */
[----:B------:R1:W-:Y:S01]  /*0860*/  STL [R1+0x19c], R12 ;  /* 0x00019c0c01007387 */ /* 0x0003e20000100800 */
[-C--:B------:R-:W-:Y:S02]  /*0870*/  LEA.HI.X.SX32 R11, R11, R2.reuse, 0x1, P1 ;  /* 0x000000020b0b7211 */ /* 0x080fe400008f0eff */
[C---:B0-----:R-:W-:Y:S01]  /*0880*/  LEA R6, P0, R0.reuse, R3, 0x1 ;  /* 0x0000000300067211 */ /* 0x041fe200078008ff */
[----:B-1----:R0:W4:Y:S03]  /*0890*/  LDG.E.U16 R12, desc[UR10][R4.64] ;  /* 0x0000000a040c7981 */ /* 0x002126000c1e1500 */
[----:B------:R-:W-:Y:S01]  /*08a0*/  LEA.HI.X.SX32 R7, R0, R2, 0x1, P0 ;  /* 0x0000000200077211 */ /* 0x000fe200000f0eff */
[----:B------:R1:W-:Y:S04]  /*08b0*/  STL [R1+0x154], R19 ;  /* 0x0001541301007387 */ /* 0x0003e80000100800 */
[----:B------:R0:W-:Y:S04]  /*08c0*/  STL [R1+0x198], R17 ;  /* 0x0001981101007387 */ /* 0x0001e80000100800 */
[----:B-1----:R1:W4:Y:S04]  /*08d0*/  LDG.E.U16 R19, desc[UR10][R10.64] ;  /* 0x0000000a0a137981 */ /* 0x002328000c1e1500 */
[----:B0-----:R0:W4:Y:S01]  /*08e0*/  LDG.E.U16 R17, desc[UR10][R6.64] ;  /* 0x0000000a06117981 */ /* 0x001122000c1e1500 */
[----:B------:R-:W-:-:S05]  /*08f0*/  IMAD R8, R9, 0x4, R0 ;  /* 0x0000000409087824 */ /* 0x000fca00078e0200 */
[C---:B------:R-:W-:Y:S02]  /*0900*/  LEA R4, P0, R8.reuse, R3, 0x1 ;  /* 0x0000000308047211 */ /* 0x040fe400078008ff */
[----:B------:R-:W-:Y:S02]  /*0910*/  LEA R0, R9, R8, 0x2 ;  /* 0x0000000809007211 */ /* 0x000fe400078e10ff */
[----:B------:R-:W-:-:S03]  /*0920*/  LEA.HI.X.SX32 R5, R8, R2, 0x1, P0 ;  /* 0x0000000208057211 */ /* 0x000fc600000f0eff */
[----:B-1----:R-:W-:Y:S01]  /*0930*/  IMAD R11, R9, 0x4, R0 ;  /* 0x00000004090b7824 */ /* 0x002fe200078e0200 */
[----:B------:R1:W-:Y:S01]  /*0940*/  STL [R1+0x150], R14 ;  /* 0x0001500e01007387 */ /* 0x0003e20000100800 */
[----:B0-----:R-:W-:-:S03]  /*0950*/  LEA R6, P0, R0, R3, 0x1 ;  /* 0x0000000300067211 */ /* 0x001fc600078008ff */
[----:B------:R-:W-:Y:S01]  /*0960*/  LEA R10, P1, R11, R3, 0x1 ;  /* 0x000000030b0a7211 */ /* 0x000fe200078208ff */
[----:B------:R-:W-:Y:S01]  /*0970*/  IMAD R8, R9, 0x4, R11 ;  /* 0x0000000409087824 */ /* 0x000fe200078e020b */
[-C--:B------:R-:W-:Y:S01]  /*0980*/  LEA.HI.X.SX32 R7, R0, R2.reuse, 0x1, P0 ;  /* 0x0000000200077211 */ /* 0x080fe200000f0eff */
[----:B-1----:R0:W4:Y:S01]  /*0990*/  LDG.E.U16 R14, desc[UR10][R4.64] ;  /* 0x0000000a040e7981 */ /* 0x002122000c1e1500 */
[----:B------:R-:W-:-:S03]  /*09a0*/  LEA.HI.X.SX32 R11, R11, R2, 0x1, P1 ;  /* 0x000000020b0b7211 */ /* 0x000fc600008f0eff */
[----:B---3--:R1:W-:Y:S04]  /*09b0*/  STL [R1+0x18c], R18 ;  /* 0x00018c1201007387 */ /* 0x0083e80000100800 */
[----:B--2---:R2:W-:Y:S01]  /*09c0*/  STL [R1+0x144], R16 ;  /* 0x0001441001007387 */ /* 0x0045e20000100800 */
[----:B0-----:R-:W-:-:S03]  /*09d0*/  LEA R4, P0, R8, R3, 0x1 ;  /* 0x0000000308047211 */ /* 0x001fc600078008ff */
[----:B-1----:R0:W3:Y:S01]  /*09e0*/  LDG.E.U16 R18, desc[UR10][R6.64] ;  /* 0x0000000a06127981 */ /* 0x0020e2000c1e1500 */
[----:B------:R-:W-:-:S03]  /*09f0*/  LEA R0, R9, R8, 0x2 ;  /* 0x0000000809007211 */ /* 0x000fc600078e10ff */
[----:B--2---:R1:W2:Y:S01]  /*0a00*/  LDG.E.U16 R16, desc[UR10][R10.64] ;  /* 0x0000000a0a107981 */ /* 0x0042a2000c1e1500 */
[----:B------:R-:W-:Y:S01]  /*0a10*/  LEA.HI.X.SX32 R5, R8, R2, 0x1, P0 ;  /* 0x0000000208057211 */ /* 0x000fe200000f0eff */
[----:B------:R-:W-:Y:S02]  /*0a20*/  IMAD R8, R9, 0x4, R0 ;  /* 0x0000000409087824 */ /* 0x000fe400078e0200 */
[----:B----4-:R4:W-:Y:S01]  /*0a30*/  STL [R1+0x188], R15 ;  /* 0x0001880f01007387 */ /* 0x0109e20000100800 */
[----:B0-----:R-:W-:-:S04]  /*0a40*/  LEA R6, P0, R0, R3, 0x1 ;  /* 0x0000000300067211 */ /* 0x001fc800078008ff */
[-C--:B------:R-:W-:Y:S01]  /*0a50*/  LEA.HI.X.SX32 R7, R0, R2.reuse, 0x1, P0 ;  /* 0x0000000200077211 */ /* 0x080fe200000f0eff */
[----:B----4-:R0:W4:Y:S01]  /*0a60*/  LDG.E.U16 R15, desc[UR10][R4.64] ;  /* 0x0000000a040f7981 */ /* 0x010122000c1e1500 */
[C---:B-1----:R-:W-:Y:S01]  /*0a70*/  IMAD R11, R9.reuse, 0x4, R8 ;  /* 0x00000004090b7824 */ /* 0x042fe200078e0208 */
[C---:B0-----:R-:W-:Y:S02]  /*0a80*/  LEA R4, P0, R8.reuse, R3, 0x1 ;  /* 0x0000000308047211 */ /* 0x041fe400078008ff */
[----:B------:R0:W-:Y:S02]  /*0a90*/  STL [R1+0x140], R13 ;  /* 0x0001400d01007387 */ /* 0x0001e40000100800 */
[----:B------:R-:W-:Y:S02]  /*0aa0*/  LEA R0, R9, R11, 0x2 ;  /* 0x0000000b09007211 */ /* 0x000fe400078e10ff */
[-C--:B------:R-:W-:Y:S02]  /*0ab0*/  LEA.HI.X.SX32 R5, R8, R2.reuse, 0x1, P0 ;  /* 0x0000000208057211 */ /* 0x080fe400000f0eff */
[C---:B------:R-:W-:Y:S01]  /*0ac0*/  LEA R10, P1, R11.reuse, R3, 0x1 ;  /* 0x000000030b0a7211 */ /* 0x040fe200078208ff */
[----:B------:R1:W-:Y:S04]  /*0ad0*/  STL [R1+0x17c], R12 ;  /* 0x00017c0c01007387 */ /* 0x0003e80000100800 */
[----:B0-----:R0:W4:Y:S01]  /*0ae0*/  LDG.E.U16 R13, desc[UR10][R6.64] ;  /* 0x0000000a060d7981 */ /* 0x001122000c1e1500 */
[----:B------:R-:W-:-:S03]  /*0af0*/  LEA.HI.X.SX32 R11, R11, R2, 0x1, P1 ;  /* 0x000000020b0b7211 */ /* 0x000fc600008f0eff */
[----:B-1----:R1:W4:Y:S01]  /*0b00*/  LDG.E.U16 R12, desc[UR10][R4.64] ;  /* 0x0000000a040c7981 */ /* 0x002322000c1e1500 */
[----:B0-----:R-:W-:-:S04]  /*0b10*/  LEA R6, P0, R0, R3, 0x1 ;  /* 0x0000000300067211 */ /* 0x001fc800078008ff */
[----:B------:R-:W-:Y:S01]  /*0b20*/  LEA.HI.X.SX32 R7, R0, R2, 0x1, P0 ;  /* 0x0000000200077211 */ /* 0x000fe200000f0eff */
[----:B------:R0:W-:Y:S04]  /*0b30*/  STL [R1+0x134], R19 ;  /* 0x0001341301007387 */ /* 0x0001e80000100800 */
[----:B------:R1:W-:Y:S04]  /*0b40*/  STL [R1+0x178], R17 ;  /* 0x0001781101007387 */ /* 0x0003e80000100800 */
[----:B0-----:R0:W4:Y:S04]  /*0b50*/  LDG.E.U16 R19, desc[UR10][R10.64] ;  /* 0x0000000a0a137981 */ /* 0x001128000c1e1500 */
[----:B-1----:R1:W4:Y:S01]  /*0b60*/  LDG.E.U16 R17, desc[UR10][R6.64] ;  /* 0x0000000a06117981 */ /* 0x002322000c1e1500 */
[----:B------:R-:W-:-:S04]  /*0b70*/  IMAD R8, R9, 0x4, R0 ;  /* 0x0000000409087824 */ /* 0x000fc800078e0200 */
[----:B------:R-:W-:Y:S01]  /*0b80*/  IMAD R0, R9, 0x4, R8 ;  /* 0x0000000409007824 */ /* 0x000fe200078e0208 */
[----:B------:R-:W-:-:S04]  /*0b90*/  LEA R4, P0, R8, R3, 0x1 ;  /* 0x0000000308047211 */ /* 0x000fc800078008ff */
[----:B------:R-:W-:Y:S02]  /*0ba0*/  LEA.HI.X.SX32 R5, R8, R2, 0x1, P0 ;  /* 0x0000000208057211 */ /* 0x000fe400000f0eff */
[----:B0-----:R-:W-:Y:S01]  /*0bb0*/  LEA R11, R9, R0, 0x2 ;  /* 0x00000000090b7211 */ /* 0x001fe200078e10ff */
[----:B------:R0:W-:Y:S01]  /*0bc0*/  STL [R1+0x130], R14 ;  /* 0x0001300e01007387 */ /* 0x0001e20000100800 */
[CC--:B-1----:R-:W-:Y:S02]  /*0bd0*/  LEA R6, P0, R0.reuse, R3.reuse, 0x1 ;  /* 0x0000000300067211 */ /* 0x0c2fe400078008ff */
[----:B------:R-:W-:Y:S01]  /*0be0*/  LEA R10, P1, R11, R3, 0x1 ;  /* 0x000000030b0a7211 */ /* 0x000fe200078208ff */
[----:B------:R-:W-:Y:S01]  /*0bf0*/  IMAD R8, R9, 0x4, R11 ;  /* 0x0000000409087824 */ /* 0x000fe200078e020b */
[-C--:B------:R-:W-:Y:S01]  /*0c00*/  LEA.HI.X.SX32 R7, R0, R2.reuse, 0x1, P0 ;  /* 0x0000000200077211 */ /* 0x080fe200000f0eff */
[----:B0-----:R0:W4:Y:S01]  /*0c10*/  LDG.E.U16 R14, desc[UR10][R4.64] ;  /* 0x0000000a040e7981 */ /* 0x001122000c1e1500 */
[----:B------:R-:W-:-:S03]  /*0c20*/  LEA.HI.X.SX32 R11, R11, R2, 0x1, P1 ;  /* 0x000000020b0b7211 */ /* 0x000fc600008f0eff */
[----:B---3--:R1:W-:Y:S04]  /*0c30*/  STL [R1+0x16c], R18 ;  /* 0x00016c1201007387 */ /* 0x0083e80000100800 */
[----:B--2---:R2:W-:Y:S01]  /*0c40*/  STL [R1+0x124], R16 ;  /* 0x0001241001007387 */ /* 0x0045e20000100800 */
[----:B0-----:R-:W-:-:S03]  /*0c50*/  LEA R4, P0, R8, R3, 0x1 ;  /* 0x0000000308047211 */ /* 0x001fc600078008ff */
[----:B-1----:R0:W3:Y:S01]  /*0c60*/  LDG.E.U16 R18, desc[UR10][R6.64] ;  /* 0x0000000a06127981 */ /* 0x0020e2000c1e1500 */
[----:B------:R-:W-:-:S03]  /*0c70*/  IMAD R0, R9, 0x4, R8 ;  /* 0x0000000409007824 */ /* 0x000fc600078e0208 */
[----:B--2---:R1:W2:Y:S01]  /*0c80*/  LDG.E.U16 R16, desc[UR10][R10.64] ;  /* 0x0000000a0a107981 */ /* 0x0042a2000c1e1500 */
[----:B------:R-:W-:Y:S02]  /*0c90*/  LEA.HI.X.SX32 R5, R8, R2, 0x1, P0 ;  /* 0x0000000208057211 */ /* 0x000fe400000f0eff */
[----:B------:R-:W-:Y:S01]  /*0ca0*/  LEA R8, R9, R0, 0x2 ;  /* 0x0000000009087211 */ /* 0x000fe200078e10ff */
[----:B----4-:R4:W-:Y:S01]  /*0cb0*/  STL [R1+0x168], R15 ;  /* 0x0001680f01007387 */ /* 0x0109e20000100800 */
[----:B0-----:R-:W-:-:S04]  /*0cc0*/  LEA R6, P0, R0, R3, 0x1 ;  /* 0x0000000300067211 */ /* 0x001fc800078008ff */
[----:B------:R-:W-:Y:S01]  /*0cd0*/  LEA.HI.X.SX32 R7, R0, R2, 0x1, P0 ;  /* 0x0000000200077211 */ /* 0x000fe200000f0eff */
[----:B----4-:R0:W4:Y:S01]  /*0ce0*/  LDG.E.U16 R15, desc[UR10][R4.64] ;  /* 0x0000000a040f7981 */ /* 0x010122000c1e1500 */
[----:B-1----:R-:W-:-:S04]  /*0cf0*/  IMAD R11, R9, 0x4, R8 ;  /* 0x00000004090b7824 */ /* 0x002fc800078e0208 */
[----:B------:R-:W-:Y:S01]  /*0d00*/  IMAD R0, R9, 0x4, R11 ;  /* 0x0000000409007824 */ /* 0x000fe200078e020b */
[----:B0-----:R-:W-:-:S04]  /*0d10*/  LEA R4, P0, R8, R3, 0x1 ;  /* 0x0000000308047211 */ /* 0x001fc800078008ff */
[----:B------:R-:W-:Y:S01]  /*0d20*/  LEA.HI.X.SX32 R5, R8, R2, 0x1, P0 ;  /* 0x0000000208057211 */ /* 0x000fe200000f0eff */
[----:B------:R0:W-:Y:S01]  /*0d30*/  STL [R1+0x120], R13 ;  /* 0x0001200d01007387 */ /* 0x0001e20000100800 */
[----:B------:R-:W-:-:S03]  /*0d40*/  LEA R10, P1, R11, R3, 0x1 ;  /* 0x000000030b0a7211 */ /* 0x000fc600078208ff */
[----:B------:R1:W-:Y:S04]  /*0d50*/  STL [R1+0x15c], R12 ;  /* 0x00015c0c01007387 */ /* 0x0003e80000100800 */
[----:B0-----:R0:W4:Y:S04]  /*0d60*/  LDG.E.U16 R13, desc[UR10][R6.64] ;  /* 0x0000000a060d7981 */ /* 0x001128000c1e1500 */
[----:B-1----:R1:W4:Y:S01]  /*0d70*/  LDG.E.U16 R12, desc[UR10][R4.64] ;  /* 0x0000000a040c7981 */ /* 0x002322000c1e1500 */
[----:B------:R-:W-:Y:S02]  /*0d80*/  LEA.HI.X.SX32 R11, R11, R2, 0x1, P1 ;  /* 0x000000020b0b7211 */ /* 0x000fe400008f0eff */
[----:B0-----:R-:W-:-:S04]  /*0d90*/  LEA R6, P0, R0, R3, 0x1 ;  /* 0x0000000300067211 */ /* 0x001fc800078008ff */
        /* <DEDUP_REMOVED lines=8> */
[-C--:B------:R-:W-:Y:S01]  /*0e20*/  LEA.HI.X.SX32 R5, R8, R2.reuse, 0x1, P0 ;  /* 0x0000000208057211 */ /* 0x080fe200000f0eff */
[----:B0-----:R-:W-:Y:S01]  /*0e30*/  IMAD R11, R9, 0x4, R0 ;  /* 0x00000004090b7824 */ /* 0x001fe200078e0200 */
[CC--:B-1----:R-:W-:Y:S01]  /*0e40*/  LEA R6, P0, R0.reuse, R3.reuse, 0x1 ;  /* 0x0000000300067211 */ /* 0x0c2fe200078008ff */
[----:B------:R0:W-:Y:S03]  /*0e50*/  STL [R1+0x110], R14 ;  /* 0x0001100e01007387 */ /* 0x0001e60000100800 */
[----:B------:R-:W-:Y:S02]  /*0e60*/  LEA R10, P1, R11, R3, 0x1 ;  /* 0x000000030b0a7211 */ /* 0x000fe400078208ff */
[----:B------:R-:W-:Y:S02]  /*0e70*/  LEA R8, R9, R11, 0x2 ;  /* 0x0000000b09087211 */ /* 0x000fe400078e10ff */
        /* <DEDUP_REMOVED lines=9> */
[----:B------:R-:W-:Y:S01]  /*0f10*/  LEA.HI.X.SX32 R5, R8, R2, 0x1, P0 ;  /* 0x0000000208057211 */ /* 0x000fe200000f0eff */
[----:B------:R-:W-:Y:S02]  /*0f20*/  IMAD R8, R9, 0x4, R0 ;  /* 0x0000000409087824 */ /* 0x000fe400078e0200 */
[----:B----4-:R4:W-:Y:S01]  /*0f30*/  STL [R1+0x148], R15 ;  /* 0x0001480f01007387 */ /* 0x0109e20000100800 */
[----:B0-----:R-:W-:-:S04]  /*0f40*/  LEA R6, P0, R0, R3, 0x1 ;  /* 0x0000000300067211 */ /* 0x001fc800078008ff */
[----:B------:R-:W-:Y:S01]  /*0f50*/  LEA.HI.X.SX32 R7, R0, R2, 0x1, P0 ;  /* 0x0000000200077211 */ /* 0x000fe200000f0eff */
[----:B----4-:R0:W4:Y:S01]  /*0f60*/  LDG.E.U16 R15, desc[UR10][R4.64] ;  /* 0x0000000a040f7981 */ /* 0x010122000c1e1500 */
[----:B-1----:R-:W-:Y:S02]  /*0f70*/  LEA R11, R9, R8, 0x2 ;  /* 0x00000008090b7211 */ /* 0x002fe400078e10ff */
[----:B0-----:R-:W-:-:S03]  /*0f80*/  LEA R4, P0, R8, R3, 0x1 ;  /* 0x0000000308047211 */ /* 0x001fc600078008ff */
[----:B------:R-:W-:Y:S01]  /*0f90*/  IMAD R0, R9, 0x4, R11 ;  /* 0x0000000409007824 */ /* 0x000fe200078e020b */
        /* <DEDUP_REMOVED lines=13> */
[----:B------:R-:W-:-:S05]  /*1070*/  IMAD R8, R9, 0x4, R0 ;  /* 0x0000000409087824 */ /* 0x000fca00078e0200 */
[C---:B------:R-:W-:Y:S02]  /*1080*/  LEA R4, P0, R8.reuse, R3, 0x1 ;  /* 0x0000000308047211 */ /* 0x040fe400078008ff */
[----:B------:R-:W-:Y:S02]  /*1090*/  LEA R0, R9, R8, 0x2 ;  /* 0x0000000809007211 */ /* 0x000fe400078e10ff */
[----:B------:R-:W-:-:S03]  /*10a0*/  LEA.HI.X.SX32 R5, R8, R2, 0x1, P0 ;  /* 0x0000000208057211 */ /* 0x000fc600000f0eff */
[----:B0-----:R-:W-:Y:S01]  /*10b0*/  IMAD R11, R9, 0x4, R0 ;  /* 0x00000004090b7824 */ /* 0x001fe200078e0200 */
[----:B------:R0:W-:Y:S01]  /*10c0*/  STL [R1+0xf0], R14 ;  /* 0x0000f00e01007387 */ /* 0x0001e20000100800 */
[----:B-1----:R-:W-:-:S03]  /*10d0*/  LEA R6, P0, R0, R3, 0x1 ;  /* 0x0000000300067211 */ /* 0x002fc600078008ff */
[----:B------:R-:W-:Y:S01]  /*10e0*/  LEA R10, P1, R11, R3, 0x1 ;  /* 0x000000030b0a7211 */ /* 0x000fe200078208ff */
[----:B------:R-:W-:Y:S01]  /*10f0*/  IMAD R8, R9, 0x4, R11 ;  /* 0x0000000409087824 */ /* 0x000fe200078e020b */
[-C--:B------:R-:W-:Y:S01]  /*1100*/  LEA.HI.X.SX32 R7, R0, R2.reuse, 0x1, P0 ;  /* 0x0000000200077211 */ /* 0x080fe200000f0eff */
[----:B0-----:R0:W4:Y:S01]  /*1110*/  LDG.E.U16 R14, desc[UR10][R4.64] ;  /* 0x0000000a040e7981 */ /* 0x001122000c1e1500 */
[----:B------:R-:W-:-:S03]  /*1120*/  LEA.HI.X.SX32 R11, R11, R2, 0x1, P1 ;  /* 0x000000020b0b7211 */ /* 0x000fc600008f0eff */
[----:B---3--:R1:W-:Y:S01]  /*1130*/  STL [R1+0x12c], R18 ;  /* 0x00012c1201007387 */ /* 0x0083e20000100800 */
[----:B------:R-:W-:-:S03]  /*1140*/  LEA R0, R9, R8, 0x2 ;  /* 0x0000000809007211 */ /* 0x000fc600078e10ff */
[----:B--2---:R2:W-:Y:S01]  /*1150*/  STL [R1+0xe4], R16 ;  /* 0x0000e41001007387 */ /* 0x0045e20000100800 */
[----:B0-----:R-:W-:-:S03]  /*1160*/  LEA R4, P0, R8, R3, 0x1 ;  /* 0x0000000308047211 */ /* 0x001fc600078008ff */
[----:B-1----:R0:W3:Y:S04]  /*1170*/  LDG.E.U16 R18, desc[UR10][R6.64] ;  /* 0x0000000a06127981 */ /* 0x0020e8000c1e1500 */
[----:B--2---:R1:W2:Y:S01]  /*1180*/  LDG.E.U16 R16, desc[UR10][R10.64] ;  /* 0x0000000a0a107981 */ /* 0x0042a2000c1e1500 */
[----:B------:R-:W-:Y:S01]  /*1190*/  LEA.HI.X.SX32 R5, R8, R2, 0x1, P0 ;  /* 0x0000000208057211 */ /* 0x000fe200000f0eff */
[C---:B------:R-:W-:Y:S02]  /*11a0*/  IMAD R8, R9.reuse, 0x4, R0 ;  /* 0x0000000409087824 */ /* 0x040fe400078e0200 */
[----:B----4-:R4:W-:Y:S01]  /*11b0*/  STL [R1+0x128], R15 ;  /* 0x0001280f01007387 */ /* 0x0109e20000100800 */
[----:B0-----:R-:W-:Y:S01]  /*11c0*/  LEA R6, P0, R0, R3, 0x1 ;  /* 0x0000000300067211 */ /* 0x001fe200078008ff */
[----:B-1----:R-:W-:-:S03]  /*11d0*/  IMAD R11, R9, 0x4, R8 ;  /* 0x00000004090b7824 */ /* 0x002fc600078e0208 */
[-C--:B------:R-:W-:Y:S01]  /*11e0*/  LEA.HI.X.SX32 R7, R0, R2.reuse, 0x1, P0 ;  /* 0x0000000200077211 */ /* 0x080fe200000f0eff */
[----:B----4-:R0:W4:Y:S01]  /*11f0*/  LDG.E.U16 R15, desc[UR10][R4.64] ;  /* 0x0000000a040f7981 */ /* 0x010122000c1e1500 */
[----:B------:R-:W-:Y:S02]  /*1200*/  LEA R10, P1, R11, R3, 0x1 ;  /* 0x000000030b0a7211 */ /* 0x000fe400078208ff */
[----:B------:R-:W-:Y:S02]  /*1210*/  LEA R0, R9, R11, 0x2 ;  /* 0x0000000b09007211 */ /* 0x000fe400078e10ff */
[----:B------:R-:W-:Y:S02]  /*1220*/  LEA.HI.X.SX32 R11, R11, R2, 0x1, P1 ;  /* 0x000000020b0b7211 */ /* 0x000fe400008f0eff */
[----:B0-----:R-:W-:-:S03]  /*1230*/  LEA R4, P0, R8, R3, 0x1 ;  /* 0x0000000308047211 */ /* 0x001fc600078008ff */
[----:B------:R-:W4:Y:S01]  /*1240*/  LDG.E.U16 R20, desc[UR10][R10.64] ;  /* 0x0000000a0a147981 */ /* 0x000f22000c1e1500 */
[----:B------:R-:W-:-:S03]  /*1250*/  LEA.HI.X.SX32 R5, R8, R2, 0x1, P0 ;  /* 0x0000000208057211 */ /* 0x000fc600000f0eff */
[----:B------:R0:W-:Y:S04]  /*1260*/  STL [R1+0xe0], R13 ;  /* 0x0000e00d01007387 */ /* 0x0001e80000100800 */
[----:B------:R1:W-:Y:S04]  /*1270*/  STL [R1+0x11c], R12 ;  /* 0x00011c0c01007387 */ /* 0x0003e80000100800 */
[----:B0-----:R0:W4:Y:S04]  /*1280*/  LDG.E.U16 R13, desc[UR10][R6.64] ;  /* 0x0000000a060d7981 */ /* 0x001128000c1e1500 */
[----:B-1----:R1:W4:Y:S01]  /*1290*/  LDG.E.U16 R12, desc[UR10][R4.64] ;  /* 0x0000000a040c7981 */ /* 0x002322000c1e1500 */
[----:B0-----:R-:W-:-:S04]  /*12a0*/  LEA R6, P0, R0, R3, 0x1 ;  /* 0x0000000300067211 */ /* 0x001fc800078008ff */
[----:B------:R-:W-:Y:S01]  /*12b0*/  LEA.HI.X.SX32 R7, R0, R2, 0x1, P0 ;  /* 0x0000000200077211 */ /* 0x000fe200000f0eff */
[----:B------:R-:W-:Y:S04]  /*12c0*/  STL [R1+0xdc], R19 ;  /* 0x0000dc1301007387 */ /* 0x000fe80000100800 */
[----:B------:R0:W-:Y:S04]  /*12d0*/  STL [R1+0x118], R17 ;  /* 0x0001181101007387 */ /* 0x0001e80000100800 */
[----:B0-----:R0:W4:Y:S01]  /*12e0*/  LDG.E.U16 R17, desc[UR10][R6.64] ;  /* 0x0000000a06117981 */ /* 0x001122000c1e1500 */
[----:B------:R-:W-:-:S04]  /*12f0*/  IMAD R8, R9, 0x4, R0 ;  /* 0x0000000409087824 */ /* 0x000fc800078e0200 */
[----:B------:R-:W-:Y:S01]  /*1300*/  IMAD R0, R9, 0x4, R8 ;  /* 0x0000000409007824 */ /* 0x000fe200078e0208 */
[----:B-1----:R-:W-:-:S04]  /*1310*/  LEA R4, P0, R8, R3, 0x1 ;  /* 0x0000000308047211 */ /* 0x002fc800078008ff */
[C---:B------:R-:W-:Y:S02]  /*1320*/  LEA R11, R9.reuse, R0, 0x2 ;  /* 0x00000000090b7211 */ /* 0x040fe400078e10ff */
[-C--:B------:R-:W-:Y:S02]  /*1330*/  LEA.HI.X.SX32 R5, R8, R2.reuse, 0x1, P0 ;  /* 0x0000000208057211 */ /* 0x080fe400000f0eff */
[CC--:B0-----:R-:W-:Y:S01]  /*1340*/  LEA R6, P0, R0.reuse, R3.reuse, 0x1 ;  /* 0x0000000300067211 */ /* 0x0c1fe200078008ff */
[C---:B------:R-:W-:Y:S01]  /*1350*/  IMAD R8, R9.reuse, 0x4, R11 ;  /* 0x0000000409087824 */ /* 0x040fe200078e020b */
[----:B------:R0:W-:Y:S02]  /*1360*/  STL [R1+0xd0], R14 ;  /* 0x0000d00e01007387 */ /* 0x0001e40000100800 */
[----:B------:R-:W-:Y:S01]  /*1370*/  LEA.HI.X.SX32 R7, R0, R2, 0x1, P0 ;  /* 0x0000000200077211 */ /* 0x000fe200000f0eff */
[----:B------:R-:W-:Y:S01]  /*1380*/  IMAD R0, R9, 0x4, R8 ;  /* 0x0000000409007824 */ /* 0x000fe200078e0208 */
[----:B------:R-:W-:-:S03]  /*1390*/  LEA R10, P1, R11, R3, 0x1 ;  /* 0x000000030b0a7211 */ /* 0x000fc600078208ff */
[----:B------:R-:W4:Y:S04]  /*13a0*/  LDG.E.U16 R19, desc[UR10][R6.64] ;  /* 0x0000000a06137981 */ /* 0x000f28000c1e1500 */
[----:B0-----:R0:W4:Y:S01]  /*13b0*/  LDG.E.U16 R14, desc[UR10][R4.64] ;  /* 0x0000000a040e7981 */ /* 0x001122000c1e1500 */
[-C--:B------:R-:W-:Y:S02]  /*13c0*/  LEA.HI.X.SX32 R11, R11, R2.reuse, 0x1, P1 ;  /* 0x000000020b0b7211 */ /* 0x080fe400008f0eff */
[C---:B0-----:R-:W-:Y:S01]  /*13d0*/  LEA R4, P0, R8.reuse, R3, 0x1 ;  /* 0x0000000308047211 */ /* 0x041fe200078008ff */
[----:B---3--:R0:W-:Y:S03]  /*13e0*/  STL [R1+0x10c], R18 ;  /* 0x00010c1201007387 */ /* 0x0081e60000100800 */
[----:B------:R-:W-:-:S02]  /*13f0*/  LEA.HI.X.SX32 R5, R8, R2, 0x1, P0 ;  /* 0x0000000208057211 */ /* 0x000fc400000f0eff */
[C---:B------:R-:W-:Y:S02]  /*1400*/  LEA R6, P0, R0.reuse, R3, 0x1 ;  /* 0x0000000300067211 */ /* 0x040fe400078008ff */
[----:B------:R-:W-:Y:S01]  /*1410*/  LEA R8, R9, R0, 0x2 ;  /* 0x0000000009087211 */ /* 0x000fe200078e10ff */
[----:B--2---:R1:W-:Y:S01]  /*1420*/  STL [R1+0xcc], R16 ;  /* 0x0000cc1001007387 */ /* 0x0043e20000100800 */
[----:B------:R-:W-:-:S03]  /*1430*/  LEA.HI.X.SX32 R7, R0, R2, 0x1, P0 ;  /* 0x0000000200077211 */ /* 0x000fc600000f0eff */
[----:B0-----:R-:W2:Y:S04]  /*1440*/  LDG.E.U16 R18, desc[UR10][R10.64] ;  /* 0x0000000a0a127981 */ /* 0x001ea8000c1e1500 */
[----:B-1----:R0:W3:Y:S02]  /*1450*/  LDG.E.U16 R16, desc[UR10][R4.64] ;  /* 0x0000000a04107981 */ /* 0x0020e4000c1e1500 */
[C---:B0-----:R-:W-:Y:S02]  /*1460*/  LEA R4, P0, R8.reuse, R3, 0x1 ;  /* 0x0000000308047211 */ /* 0x041fe400078008ff */
[----:B----4-:R0:W-:Y:S02]  /*1470*/  STL [R1+0x108], R15 ;  /* 0x0001080f01007387 */ /* 0x0101e40000100800 */
[----:B------:R-:W-:Y:S01]  /*1480*/  LEA.HI.X.SX32 R5, R8, R2, 0x1, P0 ;  /* 0x0000000208057211 */ /* 0x000fe200000f0eff */
[----:B------:R-:W-:-:S04]  /*1490*/  IMAD R11, R9, 0x4, R8 ;  /* 0x00000004090b7824 */ /* 0x000fc800078e0208 */
[----:B------:R-:W4:Y:S04]  /*14a0*/  LDG.E.U16 R21, desc[UR10][R4.64] ;  /* 0x0000000a04157981 */ /* 0x000f28000c1e1500 */
[----:B0-----:R0:W4:Y:S01]  /*14b0*/  LDG.E.U16 R15, desc[UR10][R6.64] ;  /* 0x0000000a060f7981 */ /* 0x001122000c1e1500 */
[----:B------:R-:W-:Y:S01]  /*14c0*/  IMAD R0, R9, 0x4, R11 ;  /* 0x0000000409007824 */ /* 0x000fe200078e020b */
[C---:B------:R-:W-:Y:S02]  /*14d0*/  LEA R10, P1, R11.reuse, R3, 0x1 ;  /* 0x000000030b0a7211 */ /* 0x040fe400078208ff */
[----:B------:R1:W-:Y:S02]  /*14e0*/  STL [R1+0xc8], R13 ;  /* 0x0000c80d01007387 */ /* 0x0003e40000100800 */
[----:B------:R-:W-:-:S02]  /*14f0*/  LEA.HI.X.SX32 R11, R11, R2, 0x1, P1 ;  /* 0x000000020b0b7211 */ /* 0x000fc400008f0eff */
[----:B------:R-:W-:Y:S01]  /*1500*/  STL [R1+0xfc], R12 ;  /* 0x0000fc0c01007387 */ /* 0x000fe20000100800 */
[----:B0-----:R-:W-:-:S03]  /*1510*/  LEA R6, P0, R0, R3, 0x1 ;  /* 0x0000000300067211 */ /* 0x001fc600078008ff */
[----:B------:R0:W-:Y:S01]  /*1520*/  STL [R1+0xc4], R20 ;  /* 0x0000c41401007387 */ /* 0x0001e20000100800 */
[----:B-1----:R-:W-:Y:S02]  /*1530*/  LEA R13, R9, R0, 0x2 ;  /* 0x00000000090d7211 */ /* 0x002fe400078e10ff */
[-C--:B------:R-:W-:Y:S02]  /*1540*/  LEA.HI.X.SX32 R7, R0, R2.reuse, 0x1, P0 ;  /* 0x0000000200077211 */ /* 0x080fe400000f0eff */
[C---:B------:R-:W-:Y:S01]  /*1550*/  LEA R4, P0, R13.reuse, R3, 0x1 ;  /* 0x000000030d047211 */ /* 0x040fe200078008ff */
[----:B0-----:R0:W4:Y:S03]  /*1560*/  LDG.E.U16 R20, desc[UR10][R10.64] ;  /* 0x0000000a0a147981 */ /* 0x001126000c1e1500 */
[----:B------:R-:W-:-:S05]  /*1570*/  LEA.HI.X.SX32 R5, R13, R2, 0x1, P0 ;  /* 0x000000020d057211 */ /* 0x000fca00000f0eff */
[----:B------:R-:W4:Y:S04]  /*1580*/  LDG.E.U16 R24, desc[UR10][R4.64] ;  /* 0x0000000a04187981 */ /* 0x000f28000c1e1500 */
[----:B------:R1:W-:Y:S04]  /*1590*/  STL [R1+0xf8], R17 ;  /* 0x0000f81101007387 */ /* 0x0003e80000100800 */
[----:B-1----:R1:W4:Y:S01]  /*15a0*/  LDG.E.U16 R17, desc[UR10][R6.64] ;  /* 0x0000000a06117981 */ /* 0x002322000c1e1500 */
[----:B------:R-:W-:-:S04]  /*15b0*/  IMAD R12, R9, 0x4, R13 ;  /* 0x00000004090c7824 */ /* 0x000fc800078e020d */
[----:B------:R-:W-:Y:S01]  /*15c0*/  IMAD R8, R9, 0x4, R12 ;  /* 0x0000000409087824 */ /* 0x000fe200078e020c */
[----:B0-----:R-:W-:-:S04]  /*15d0*/  LEA R10, P0, R12, R3, 0x1 ;  /* 0x000000030c0a7211 */ /* 0x001fc800078008ff */
[----:B------:R-:W-:Y:S02]  /*15e0*/  LEA R0, R9, R8, 0x2 ;  /* 0x0000000809007211 */ /* 0x000fe400078e10ff */
[----:B-1----:R-:W-:-:S03]  /*15f0*/  LEA R6, P1, R8, R3, 0x1 ;  /* 0x0000000308067211 */ /* 0x002fc600078208ff */
[C---:B------:R-:W-:Y:S01]  /*1600*/  IMAD R13, R9.reuse, 0x4, R0 ;  /* 0x00000004090d7824 */ /* 0x040fe200078e0200 */
[-C--:B------:R-:W-:Y:S01]  /*1610*/  LEA.HI.X.SX32 R11, R12, R2.reuse, 0x1, P0 ;  /* 0x000000020c0b7211 */ /* 0x080fe200000f0eff */
[----:B------:R0:W-:Y:S01]  /*1620*/  STL [R1+0xb8], R14 ;  /* 0x0000b80e01007387 */ /* 0x0001e20000100800 */
[-C--:B------:R-:W-:Y:S02]  /*1630*/  LEA R4, P0, R0, R3.reuse, 0x1 ;  /* 0x0000000300047211 */ /* 0x080fe400078008ff */
[-C--:B------:R-:W-:Y:S01]  /*1640*/  LEA.HI.X.SX32 R7, R8, R2.reuse, 0x1, P1 ;  /* 0x0000000208077211 */ /* 0x080fe200008f0eff */
[----:B------:R1:W4:Y:S01]  /*1650*/  LDG.E.U16 R22, desc[UR10][R10.64] ;  /* 0x0000000a0a167981 */ /* 0x000322000c1e1500 */
[----:B------:R-:W-:Y:S01]  /*1660*/  LEA.HI.X.SX32 R5, R0, R2, 0x1, P0 ;  /* 0x0000000200057211 */ /* 0x000fe200000f0eff */
[----:B0-----:R-:W-:Y:S02]  /*1670*/  IMAD R14, R9, 0x4, R13 ;  /* 0x00000004090e7824 */ /* 0x001fe400078e020d */
[----:B------:R0:W-:Y:S01]  /*1680*/  STL [R1+0xec], R19 ;  /* 0x0000ec1301007387 */ /* 0x0001e20000100800 */
[----:B-1----:R-:W-:-:S02]  /*1690*/  LEA R10, P0, R13, R3, 0x1 ;  /* 0x000000030d0a7211 */ /* 0x002fc400078008ff */
[----:B------:R-:W-:Y:S02]  /*16a0*/  LEA R12, R9, R14, 0x2 ;  /* 0x0000000e090c7211 */ /* 0x000fe400078e10ff */
[----:B------:R-:W-:Y:S01]  /*16b0*/  LEA.HI.X.SX32 R11, R13, R2, 0x1, P0 ;  /* 0x000000020d0b7211 */ /* 0x000fe200000f0eff */
[----:B0-----:R0:W4:Y:S02]  /*16c0*/  LDG.E.U16 R19, desc[UR10][R6.64] ;  /* 0x0000000a06137981 */ /* 0x001124000c1e1500 */
[C---:B------:R-:W-:Y:S02]  /*16d0*/  IMAD R8, R9.reuse, 0x4, R12 ;  /* 0x0000000409087824 */ /* 0x040fe400078e020c */
[----:B--2---:R1:W-:Y:S04]  /*16e0*/  STL [R1+0xb4], R18 ;  /* 0x0000b41201007387 */ /* 0x0043e80000100800 */
[----:B---3--:R2:W-:Y:S04]  /*16f0*/  STL [R1+0xe8], R16 ;  /* 0x0000e81001007387 */ /* 0x0085e80000100800 */
[----:B-1----:R1:W3:Y:S01]  /*1700*/  LDG.E.U16 R18, desc[UR10][R4.64] ;  /* 0x0000000a04127981 */ /* 0x0022e2000c1e1500 */
[----:B------:R-:W-:Y:S01]  /*1710*/  IMAD R0, R9, 0x4, R8 ;  /* 0x0000000409007824 */ /* 0x000fe200078e0208 */
[----:B0-----:R-:W-:-:S02]  /*1720*/  LEA R6, P1, R12, R3, 0x1 ;  /* 0x000000030c067211 */ /* 0x001fc400078208ff */
[----:B-1----:R-:W-:-:S04]  /*1730*/  LEA R4, P0, R14, R3, 0x1 ;  /* 0x000000030e047211 */ /* 0x002fc800078008ff */
[-C--:B------:R-:W-:Y:S01]  /*1740*/  LEA.HI.X.SX32 R5, R14, R2.reuse, 0x1, P0 ;  /* 0x000000020e057211 */ /* 0x080fe200000f0eff */
[----:B----4-:R-:W-:Y:S04]  /*1750*/  STL [R1+0xb0], R15 ;  /* 0x0000b00f01007387 */ /* 0x010fe80000100800 */
[----:B------:R0:W-:Y:S01]  /*1760*/  STL [R1+0xd8], R21 ;  /* 0x0000d81501007387 */ /* 0x0001e20000100800 */
[----:B------:R-:W-:-:S03]  /*1770*/  LEA.HI.X.SX32 R7, R12, R2, 0x1, P1 ;  /* 0x000000020c077211 */ /* 0x000fc600008f0eff */
[----:B------:R-:W4:Y:S01]  /*1780*/  LDG.E.U16 R25, desc[UR10][R4.64] ;  /* 0x0000000a04197981 */ /* 0x000f22000c1e1500 */
[----:B--2---:R-:W-:-:S03]  /*1790*/  LEA R16, R9, R0, 0x2 ;  /* 0x0000000009107211 */ /* 0x004fc600078e10ff */
[----:B------:R-:W2:Y:S04]  /*17a0*/  LDG.E.U16 R23, desc[UR10][R6.64] ;  /* 0x0000000a06177981 */ /* 0x000ea8000c1e1500 */
[----:B0-----:R0:W2:Y:S02]  /*17b0*/  LDG.E.U16 R21, desc[UR10][R10.64] ;  /* 0x0000000a0a157981 */ /* 0x0010a4000c1e1500 */
[----:B0-----:R-:W-:-:S04]  /*17c0*/  LEA R10, P0, R8, R3, 0x1 ;  /* 0x00000003080a7211 */ /* 0x001fc800078008ff */
[-C--:B------:R-:W-:Y:S02]  /*17d0*/  LEA.HI.X.SX32 R11, R8, R2.reuse, 0x1, P0 ;  /* 0x00000002080b7211 */ /* 0x080fe400000f0eff */
[C---:B------:R-:W-:Y:S01]  /*17e0*/  LEA R4, P0, R0.reuse, R3, 0x1 ;  /* 0x0000000300047211 */ /* 0x040fe200078008ff */
[----:B------:R0:W-:Y:S03]  /*17f0*/  STL [R1+0xa4], R20 ;  /* 0x0000a41401007387 */ /* 0x0001e60000100800 */
[----:B------:R-:W-:-:S05]  /*1800*/  LEA.HI.X.SX32 R5, R0, R2, 0x1, P0 ;  /* 0x0000000200057211 */ /* 0x000fca00000f0eff */
[----:B------:R-:W4:Y:S04]  /*1810*/  LDG.E.U16 R27, desc[UR10][R4.64] ;  /* 0x0000000a041b7981 */ /* 0x000f28000c1e1500 */
[----:B0-----:R0:W4:Y:S02]  /*1820*/  LDG.E.U16 R20, desc[UR10][R10.64] ;  /* 0x0000000a0a147981 */ /* 0x001124000c1e1500 */
[----:B0-----:R-:W-:-:S04]  /*1830*/  LEA R10, P0, R16, R3, 0x1 ;  /* 0x00000003100a7211 */ /* 0x001fc800078008ff */
[----:B------:R-:W-:Y:S01]  /*1840*/  LEA.HI.X.SX32 R11, R16, R2, 0x1, P0 ;  /* 0x00000002100b7211 */ /* 0x000fe200000f0eff */
[----:B------:R-:W-:Y:S04]  /*1850*/  STL [R1+0xd4], R17 ;  /* 0x0000d41101007387 */ /* 0x000fe80000100800 */
[----:B------:R0:W-:Y:S04]  /*1860*/  STL [R1+0xa0], R24 ;  /* 0x0000a01801007387 */ /* 0x0001e80000100800 */
[----:B0-----:R0:W4:Y:S01]  /*1870*/  LDG.E.U16 R24, desc[UR10][R10.64] ;  /* 0x0000000a0a187981 */ /* 0x001122000c1e1500 */
[----:B------:R-:W-:-:S04]  /*1880*/  IMAD R13, R9, 0x4, R16 ;  /* 0x00000004090d7824 */ /* 0x000fc800078e0210 */
[----:B------:R-:W-:-:S05]  /*1890*/  IMAD R15, R9, 0x4, R13 ;  /* 0x00000004090f7824 */ /* 0x000fca00078e020d */
[----:B------:R-:W-:Y:S02]  /*18a0*/  LEA R14, R9, R15, 0x2 ;  /* 0x0000000f090e7211 */ /* 0x000fe400078e10ff */
[----:B------:R-:W-:-:S03]  /*18b0*/  LEA R4, P0, R15, R3, 0x1 ;  /* 0x000000030f047211 */ /* 0x000fc600078008ff */
[----:B------:R-:W-:Y:S01]  /*18c0*/  IMAD R8, R9, 0x4, R14 ;  /* 0x0000000409087824 */ /* 0x000fe200078e020e */
[----:B------:R-:W-:-:S03]  /*18d0*/  LEA.HI.X.SX32 R5, R15, R2, 0x1, P0 ;  /* 0x000000020f057211 */ /* 0x000fc600000f0eff */
[----:B------:R-:W-:Y:S01]  /*18e0*/  IMAD R7, R9, 0x4, R8 ;  /* 0x0000000409077824 */ /* 0x000fe200078e0208 */
[CC--:B0-----:R-:W-:Y:S01]  /*18f0*/  LEA R10, P0, R14.reuse, R3.reuse, 0x1 ;  /* 0x000000030e0a7211 */ /* 0x0c1fe200078008ff */
[----:B------:R0:W-:Y:S01]  /*1900*/  STL [R1+0xc0], R22 ;  /* 0x0000c01601007387 */ /* 0x0001e20000100800 */
[----:B------:R-:W-:Y:S02]  /*1910*/  LEA R12, P1, R13, R3, 0x1 ;  /* 0x000000030d0c7211 */ /* 0x000fe400078208ff */
[----:B------:R-:W-:Y:S01]  /*1920*/  LEA R17, R9, R7, 0x2 ;  /* 0x0000000709117211 */ /* 0x000fe200078e10ff */
[----:B------:R1:W-:Y:S01]  /*1930*/  STL [R1+0x9c], R19 ;  /* 0x00009c1301007387 */ /* 0x0003e20000100800 */
[-C--:B------:R-:W-:Y:S02]  /*1940*/  LEA.HI.X.SX32 R11, R14, R2.reuse, 0x1, P0 ;  /* 0x000000020e0b7211 */ /* 0x080fe400000f0eff */
[----:B------:R-:W-:Y:S01]  /*1950*/  LEA.HI.X.SX32 R13, R13, R2, 0x1, P1 ;  /* 0x000000020d0d7211 */ /* 0x000fe200008f0eff */
[----:B------:R-:W-:-:S02]  /*1960*/  IMAD R0, R9, 0x4, R17 ;  /* 0x0000000409007824 */ /* 0x000fc400078e0211 */
[----:B0-----:R-:W4:Y:S04]  /*1970*/  LDG.E.U16 R22, desc[UR10][R10.64] ;  /* 0x0000000a0a167981 */ /* 0x001f28000c1e1500 */
[----:B---3--:R0:W-:Y:S01]  /*1980*/  STL [R1+0xbc], R18 ;  /* 0x0000bc1201007387 */ /* 0x0081e20000100800 */
[----:B------:R-:W-:-:S03]  /*1990*/  IMAD R16, R9, 0x4, R0 ;  /* 0x0000000409107824 */ /* 0x000fc600078e0200 */
[----:B-1----:R-:W3:Y:S04]  /*19a0*/  LDG.E.U16 R19, desc[UR10][R12.64] ;  /* 0x0000000a0c137981 */ /* 0x002ee8000c1e1500 */
[----:B0-----:R0:W3:Y:S02]  /*19b0*/  LDG.E.U16 R18, desc[UR10][R4.64] ;  /* 0x0000000a04127981 */ /* 0x0010e4000c1e1500 */
[----:B0-----:R-:W-:-:S04]  /*19c0*/  LEA R4, P0, R8, R3, 0x1 ;  /* 0x0000000308047211 */ /* 0x001fc800078008ff */
[-C--:B------:R-:W-:Y:S02]  /*19d0*/  LEA.HI.X.SX32 R5, R8, R2.reuse, 0x1, P0 ;  /* 0x0000000208057211 */ /* 0x080fe400000f0eff */
[-C--:B------:R-:W-:Y:S02]  /*19e0*/  LEA R10, P0, R17, R3.reuse, 0x1 ;  /* 0x00000003110a7211 */ /* 0x080fe400078008ff */
[----:B------:R-:W-:Y:S02]  /*19f0*/  LEA R12, P1, R7, R3, 0x1 ;  /* 0x00000003070c7211 */ /* 0x000fe400078208ff */
[----:B------:R-:W-:Y:S01]  /*1a00*/  LEA.HI.X.SX32 R11, R17, R2, 0x1, P0 ;  /* 0x00000002110b7211 */ /* 0x000fe200000f0eff */
[----:B--2---:R-:W-:Y:S01]  /*1a10*/  STL [R1+0x90], R21 ;  /* 0x0000901501007387 */ /* 0x004fe20000100800 */
[----:B------:R-:W-:-:S03]  /*1a20*/  LEA R6, R9, R16, 0x2 ;  /* 0x0000001009067211 */ /* 0x000fc600078e10ff */
[----:B----4-:R0:W-:Y:S01]  /*1a30*/  STL [R1+0xac], R25 ;  /* 0x0000ac1901007387 */ /* 0x0101e20000100800 */
[----:B------:R-:W-:Y:S01]  /*1a40*/  LEA.HI.X.SX32 R13, R7, R2, 0x1, P1 ;  /* 0x00000002070d7211 */ /* 0x000fe200008f0eff */
[----:B------:R-:W-:Y:S02]  /*1a50*/  IMAD R15, R9, 0x4, R6 ;  /* 0x00000004090f7824 */ /* 0x000fe400078e0206 */
[----:B------:R1:W-:Y:S04]  /*1a60*/  STL [R1+0x8c], R23 ;  /* 0x00008c1701007387 */ /* 0x0003e80000100800 */
[----:B------:R-:W2:Y:S04]  /*1a70*/  LDG.E.U16 R26, desc[UR10][R12.64] ;  /* 0x0000000a0c1a7981 */ /* 0x000ea8000c1e1500 */
[----:B0-----:R0:W4:Y:S04]  /*1a80*/  LDG.E.U16 R25, desc[UR10][R4.64] ;  /* 0x0000000a04197981 */ /* 0x001128000c1e1500 */
[----:B-1----:R1:W2:Y:S01]  /*1a90*/  LDG.E.U16 R23, desc[UR10][R10.64] ;  /* 0x0000000a0a177981 */ /* 0x0022a2000c1e1500 */
[----:B0-----:R-:W-:-:S04]  /*1aa0*/  LEA R4, P0, R0, R3, 0x1 ;  /* 0x0000000300047211 */ /* 0x001fc800078008ff */
[-C--:B------:R-:W-:Y:S02]  /*1ab0*/  LEA.HI.X.SX32 R5, R0, R2.reuse, 0x1, P0 ;  /* 0x0000000200057211 */ /* 0x080fe400000f0eff */
[-C--:B-1----:R-:W-:Y:S01]  /*1ac0*/  LEA R10, P0, R16, R3.reuse, 0x1 ;  /* 0x00000003100a7211 */ /* 0x082fe200078008ff */
[----:B------:R-:W-:Y:S01]  /*1ad0*/  STL [R1+0xa8], R20 ;  /* 0x0000a81401007387 */ /* 0x000fe20000100800 */
[----:B------:R-:W-:Y:S02]  /*1ae0*/  LEA R12, P1, R6, R3, 0x1 ;  /* 0x00000003060c7211 */ /* 0x000fe400078208ff */
[-C--:B------:R-:W-:Y:S01]  /*1af0*/  LEA.HI.X.SX32 R11, R16, R2.reuse, 0x1, P0 ;  /* 0x00000002100b7211 */ /* 0x080fe200000f0eff */
[----:B------:R0:W-:Y:S01]  /*1b00*/  STL [R1+0x88], R27 ;  /* 0x0000881b01007387 */ /* 0x0001e20000100800 */
[----:B------:R-:W-:-:S05]  /*1b10*/  LEA.HI.X.SX32 R13, R6, R2, 0x1, P1 ;  /* 0x00000002060d7211 */ /* 0x000fca00008f0eff */
[----:B------:R-:W2:Y:S04]  /*1b20*/  LDG.E.U16 R28, desc[UR10][R12.64] ;  /* 0x0000000a0c1c7981 */ /* 0x000ea8000c1e1500 */
[----:B0-----:R0:W2:Y:S02]  /*1b30*/  LDG.E.U16 R27, desc[UR10][R4.64] ;  /* 0x0000000a041b7981 */ /* 0x0010a4000c1e1500 */
[----:B0-----:R-:W-:-:S04]  /*1b40*/  LEA R4, P0, R15, R3, 0x1 ;  /* 0x000000030f047211 */ /* 0x001fc800078008ff */
[----:B------:R-:W-:-:S05]  /*1b50*/  LEA.HI.X.SX32 R5, R15, R2, 0x1, P0 ;  /* 0x000000020f057211 */ /* 0x000fca00000f0eff */
[----:B------:R-:W2:Y:S04]  /*1b60*/  LDG.E.U16 R29, desc[UR10][R4.64] ;  /* 0x0000000a041d7981 */ /* 0x000ea8000c1e1500 */
[----:B------:R0:W-:Y:S04]  /*1b70*/  STL [R1+0x98], R24 ;  /* 0x0000981801007387 */ /* 0x0001e80000100800 */
[----:B0-----:R0:W2:Y:S01]  /*1b80*/  LDG.E.U16 R24, desc[UR10][R10.64] ;  /* 0x0000000a0a187981 */ /* 0x0010a2000c1e1500 */
[----:B------:R-:W-:-:S05]  /*1b90*/  IMAD R14, R9, 0x4, R15 ;  /* 0x00000004090e7824 */ /* 0x000fca00078e020f */
[----:B------:R-:W-:Y:S02]  /*1ba0*/  LEA R21, R9, R14, 0x2 ;  /* 0x0000000e09157211 */ /* 0x000fe400078e10ff */
[----:B0-----:R-:W-:-:S03]  /*1bb0*/  LEA R10, P0, R14, R3, 0x1 ;  /* 0x000000030e0a7211 */ /* 0x001fc600078008ff */
[----:B------:R-:W-:Y:S01]  /*1bc0*/  IMAD R8, R9, 0x4, R21 ;  /* 0x0000000409087824 */ /* 0x000fe200078e0215 */
[----:B------:R-:W-:-:S03]  /*1bd0*/  LEA.HI.X.SX32 R11, R14, R2, 0x1, P0 ;  /* 0x000000020e0b7211 */ /* 0x000fc600000f0eff */
[----:B------:R-:W-:Y:S01]  /*1be0*/  IMAD R7, R9, 0x4, R8 ;  /* 0x0000000409077824 */ /* 0x000fe200078e0208 */
[CC--:B------:R-:W-:Y:S02]  /*1bf0*/  LEA R4, P0, R21.reuse, R3.reuse, 0x1 ;  /* 0x0000000315047211 */ /* 0x0c0fe400078008ff */
[C---:B------:R-:W-:Y:S02]  /*1c00*/  LEA R12, P1, R8.reuse, R3, 0x1 ;  /* 0x00000003080c7211 */ /* 0x040fe400078208ff */
[-C--:B------:R-:W-:Y:S02]  /*1c10*/  LEA.HI.X.SX32 R5, R21, R2.reuse, 0x1, P0 ;  /* 0x0000000215057211 */ /* 0x080fe400000f0eff */
[C---:B------:R-:W-:Y:S02]  /*1c20*/  LEA R20, R9.reuse, R7, 0x2 ;  /* 0x0000000709147211 */ /* 0x040fe400078e10ff */
[----:B------:R-:W-:Y:S01]  /*1c30*/  LEA.HI.X.SX32 R13, R8, R2, 0x1, P1 ;  /* 0x00000002080d7211 */ /* 0x000fe200008f0eff */
[----:B---3--:R-:W-:Y:S04]  /*1c40*/  STL [R1+0x84], R19 ;  /* 0x0000841301007387 */ /* 0x008fe80000100800 */
[----:B------:R-:W-:Y:S04]  /*1c50*/  STL [R1+0x94], R18 ;  /* 0x0000941201007387 */ /* 0x000fe80000100800 */
[----:B------:R0:W-:Y:S01]  /*1c60*/  STL [R1+0x78], R22 ;  /* 0x0000781601007387 */ /* 0x0001e20000100800 */
[----:B------:R-:W-:-:S03]  /*1c70*/  IMAD R0, R9, 0x4, R20 ;  /* 0x0000000409007824 */ /* 0x000fc600078e0214 */
[----:B0-----:R0:W3:Y:S02]  /*1c80*/  LDG.E.U16 R22, desc[UR10][R10.64] ;  /* 0x0000000a0a167981 */ /* 0x0010e4000c1e1500 */
[----:B0-----:R-:W-:-:S04]  /*1c90*/  LEA R10, P0, R7, R3, 0x1 ;  /* 0x00000003070a7211 */ /* 0x001fc800078008ff */
[----:B------:R-:W-:Y:S01]  /*1ca0*/  LEA.HI.X.SX32 R11, R7, R2, 0x1, P0 ;  /* 0x00000002070b7211 */ /* 0x000fe200000f0eff */
[----:B----4-:R0:W-:Y:S04]  /*1cb0*/  STL [R1+0x80], R25 ;  /* 0x0000801901007387 */ /* 0x0101e80000100800 */
[----:B--2---:R1:W-:Y:S04]  /*1cc0*/  STL [R1+0x74], R26 ;  /* 0x0000741a01007387 */ /* 0x0043e80000100800 */
[----:B0-----:R0:W2:Y:S04]  /*1cd0*/  LDG.E.U16 R25, desc[UR10][R4.64] ;  /* 0x0000000a04197981 */ /* 0x0010a8000c1e1500 */
[----:B-1----:R1:W4:Y:S01]  /*1ce0*/  LDG.E.U16 R26, desc[UR10][R12.64] ;  /* 0x0000000a0c1a7981 */ /* 0x002322000c1e1500 */
[----:B0-----:R-:W-:-:S04]  /*1cf0*/  LEA R4, P0, R20, R3, 0x1 ;  /* 0x0000000314047211 */ /* 0x001fc800078008ff */
[-C--:B------:R-:W-:Y:S02]  /*1d00*/  LEA.HI.X.SX32 R5, R20, R2.reuse, 0x1, P0 ;  /* 0x0000000214057211 */ /* 0x080fe400000f0eff */
[C---:B-1----:R-:W-:Y:S01]  /*1d10*/  LEA R12, P0, R0.reuse, R3, 0x1 ;  /* 0x00000003000c7211 */ /* 0x042fe200078008ff */
[----:B------:R0:W-:Y:S03]  /*1d20*/  STL [R1+0x7c], R23 ;  /* 0x00007c1701007387 */ /* 0x0001e60000100800 */
[----:B------:R-:W-:Y:S01]  /*1d30*/  LEA.HI.X.SX32 R13, R0, R2, 0x1, P0 ;  /* 0x00000002000d7211 */ /* 0x000fe200000f0eff */
[----:B------:R-:W-:Y:S04]  /*1d40*/  STL [R1+0x70], R27 ;  /* 0x0000701b01007387 */ /* 0x000fe80000100800 */
[----:B0-----:R0:W4:Y:S04]  /*1d50*/  LDG.E.U16 R23, desc[UR10][R10.64] ;  /* 0x0000000a0a177981 */ /* 0x001128000c1e1500 */
[----:B------:R1:W-:Y:S04]  /*1d60*/  STL [R1+0x6c], R24 ;  /* 0x00006c1801007387 */ /* 0x0003e80000100800 */
[----:B------:R-:W-:Y:S04]  /*1d70*/  STL [R1+0x68], R28 ;  /* 0x0000681c01007387 */ /* 0x000fe80000100800 */
[----:B------:R0:W-:Y:S04]  /*1d80*/  STL [R1+0x64], R29 ;  /* 0x0000641d01007387 */ /* 0x0001e80000100800 */
[----:B-1----:R1:W4:Y:S04]  /*1d90*/  LDG.E.U16 R24, desc[UR10][R4.64] ;  /* 0x0000000a04187981 */ /* 0x002328000c1e1500 */
[----:B0-----:R0:W4:Y:S01]  /*1da0*/  LDG.E.U16 R29, desc[UR10][R12.64] ;  /* 0x0000000a0c1d7981 */ /* 0x001122000c1e1500 */
[----:B------:R-:W-:-:S05]  /*1db0*/  IMAD R17, R9, 0x4, R0 ;  /* 0x0000000409117824 */ /* 0x000fca00078e0200 */
[----:B------:R-:W-:Y:S02]  /*1dc0*/  LEA R16, R9, R17, 0x2 ;  /* 0x0000001109107211 */ /* 0x000fe400078e10ff */
[----:B------:R-:W-:-:S03]  /*1dd0*/  LEA R10, P1, R17, R3, 0x1 ;  /* 0x00000003110a7211 */ /* 0x000fc600078208ff */
[----:B------:R-:W-:Y:S01]  /*1de0*/  IMAD R6, R9, 0x4, R16 ;  /* 0x0000000409067824 */ /* 0x000fe200078e0210 */
[----:B-1----:R-:W-:-:S03]  /*1df0*/  LEA R4, P0, R16, R3, 0x1 ;  /* 0x0000000310047211 */ /* 0x002fc600078008ff */
[----:B------:R-:W-:Y:S01]  /*1e00*/  IMAD R19, R9, 0x4, R6 ;  /* 0x0000000409137824 */ /* 0x000fe200078e0206 */
[-C--:B------:R-:W-:Y:S02]  /*1e10*/  LEA.HI.X.SX32 R11, R17, R2.reuse, 0x1, P1 ;  /* 0x00000002110b7211 */ /* 0x080fe400008f0eff */
[-C--:B------:R-:W-:Y:S02]  /*1e20*/  LEA.HI.X.SX32 R5, R16, R2.reuse, 0x1, P0 ;  /* 0x0000000210057211 */ /* 0x080fe400000f0eff */
[C---:B0-----:R-:W-:Y:S02]  /*1e30*/  LEA R12, P0, R6.reuse, R3, 0x1 ;  /* 0x00000003060c7211 */ /* 0x041fe400078008ff */
[----:B------:R-:W-:Y:S02]  /*1e40*/  LEA R15, R9, R19, 0x2 ;  /* 0x00000013090f7211 */ /* 0x000fe400078e10ff */
[----:B------:R-:W-:Y:S01]  /*1e50*/  LEA.HI.X.SX32 R13, R6, R2, 0x1, P0 ;  /* 0x00000002060d7211 */ /* 0x000fe200000f0eff */
[----:B---3--:R0:W-:Y:S04]  /*1e60*/  STL [R1+0x60], R22 ;  /* 0x0000601601007387 */ /* 0x0081e80000100800 */
[----:B0-----:R0:W3:Y:S02]  /*1e70*/  LDG.E.U16 R22, desc[UR10][R10.64] ;  /* 0x0000000a0a167981 */ /* 0x0010e4000c1e1500 */
[----:B0-----:R-:W-:-:S04]  /*1e80*/  LEA R10, P0, R15, R3, 0x1 ;  /* 0x000000030f0a7211 */ /* 0x001fc800078008ff */
[----:B------:R-:W-:Y:S01]  /*1e90*/  LEA.HI.X.SX32 R11, R15, R2, 0x1, P0 ;  /* 0x000000020f0b7211 */ /* 0x000fe200000f0eff */
[----:B--2---:R-:W-:Y:S04]  /*1ea0*/  STL [R1+0x5c], R25 ;  /* 0x00005c1901007387 */ /* 0x004fe80000100800 */
[----:B----4-:R0:W-:Y:S04]  /*1eb0*/  STL [R1+0x58], R26 ;  /* 0x0000581a01007387 */ /* 0x0101e80000100800 */
[----:B0-----:R0:W2:Y:S04]  /*1ec0*/  LDG.E.U16 R26, desc[UR10][R4.64] ;  /* 0x0000000a041a7981 */ /* 0x0010a8000c1e1500 */
[----:B------:R-:W-:Y:S04]  /*1ed0*/  STL [R1+0x54], R23 ;  /* 0x0000541701007387 */ /* 0x000fe80000100800 */
[----:B------:R1:W-:Y:S04]  /*1ee0*/  STL [R1+0x50], R24 ;  /* 0x0000501801007387 */ /* 0x0003e80000100800 */
[----:B------:R4:W-:Y:S04]  /*1ef0*/  STL [R1+0x4c], R29 ;  /* 0x00004c1d01007387 */ /* 0x0009e80000100800 */
[----:B-1----:R1:W2:Y:S04]  /*1f00*/  LDG.E.U16 R24, desc[UR10][R12.64] ;  /* 0x0000000a0c187981 */ /* 0x0022a8000c1e1500 */
[----:B----4-:R4:W2:Y:S01]  /*1f10*/  LDG.E.U16 R29, desc[UR10][R10.64] ;  /* 0x0000000a0a1d7981 */ /* 0x0108a2000c1e1500 */
[----:B------:R-:W-:-:S04]  /*1f20*/  IMAD R18, R9, 0x4, R15 ;  /* 0x0000000409127824 */ /* 0x000fc800078e020f */
[----:B------:R-:W-:-:S05]  /*1f30*/  IMAD R14, R9, 0x4, R18 ;  /* 0x00000004090e7824 */ /* 0x000fca00078e0212 */
[----:B------:R-:W-:-:S05]  /*1f40*/  LEA R21, R9, R14, 0x2 ;  /* 0x0000000e09157211 */ /* 0x000fca00078e10ff */
[----:B------:R-:W-:-:S04]  /*1f50*/  IMAD R8, R9, 0x4, R21 ;  /* 0x0000000409087824 */ /* 0x000fc800078e0215 */
[----:B------:R-:W-:Y:S01]  /*1f60*/  IMAD R7, R9, 0x4, R8 ;  /* 0x0000000409077824 */ /* 0x000fe200078e0208 */
[----:B0-----:R-:W-:-:S04]  /*1f70*/  LEA R4, P1, R14, R3, 0x1 ;  /* 0x000000030e047211 */ /* 0x001fc800078208ff */
[----:B------:R-:W-:Y:S02]  /*1f80*/  LEA R20, R9, R7, 0x2 ;  /* 0x0000000709147211 */ /* 0x000fe400078e10ff */
[----:B------:R-:W-:-:S03]  /*1f90*/  LEA.HI.X.SX32 R5, R14, R2, 0x1, P1 ;  /* 0x000000020e057211 */ /* 0x000fc600008f0eff */
[----:B------:R-:W-:Y:S01]  /*1fa0*/  IMAD R27, R9, 0x4, R20 ;  /* 0x00000004091b7824 */ /* 0x000fe200078e0214 */
[----:B------:R-:W-:-:S03]  /*1fb0*/  LEA R14, P0, R8, R3, 0x1 ;  /* 0x00000003080e7211 */ /* 0x000fc600078008ff */
[C---:B------:R-:W-:Y:S01]  /*1fc0*/  IMAD R0, R9.reuse, 0x4, R27 ;  /* 0x0000000409007824 */ /* 0x040fe200078e021b */
[-C--:B------:R-:W-:Y:S02]  /*1fd0*/  LEA.HI.X.SX32 R15, R8, R2.reuse, 0x1, P0 ;  /* 0x00000002080f7211 */ /* 0x080fe400000f0eff */
[-C--:B-1----:R-:W-:Y:S02]  /*1fe0*/  LEA R12, P0, R20, R3.reuse, 0x1 ;  /* 0x00000003140c7211 */ /* 0x082fe400078008ff */
[----:B----4-:R-:W-:Y:S01]  /*1ff0*/  LEA R10, P1, R0, R3, 0x1 ;  /* 0x00000003000a7211 */ /* 0x010fe200078208ff */
[----:B---3--:R-:W-:Y:S01]  /*2000*/  STL [R1+0x48], R22 ;  /* 0x0000481601007387 */ /* 0x008fe20000100800 */
[-C--:B------:R-:W-:Y:S02]  /*2010*/  LEA.HI.X.SX32 R13, R20, R2.reuse, 0x1, P0 ;  /* 0x00000002140d7211 */ /* 0x080fe400000f0eff */
[----:B------:R-:W-:Y:S01]  /*2020*/  LEA.HI.X.SX32 R11, R0, R2, 0x1, P1 ;  /* 0x00000002000b7211 */ /* 0x000fe200008f0eff */
[----:B------:R0:W3:Y:S04]  /*2030*/  LDG.E.U16 R20, desc[UR10][R14.64] ;  /* 0x0000000a0e147981 */ /* 0x0000e8000c1e1500 */
[----:B--2---:R1:W-:Y:S04]  /*2040*/  STL [R1+0x44], R26 ;  /* 0x0000441a01007387 */ /* 0x0043e80000100800 */
[----:B-1----:R-:W2:Y:S04]  /*2050*/  LDG.E.U16 R26, desc[UR10][R4.64] ;  /* 0x0000000a041a7981 */ /* 0x002ea8000c1e1500 */
[----:B------:R1:W-:Y:S04]  /*2060*/  STL [R1+0x40], R24 ;  /* 0x0000401801007387 */ /* 0x0003e80000100800 */
[----:B------:R4:W-:Y:S04]  /*2070*/  STL [R1+0x3c], R29 ;  /* 0x00003c1d01007387 */ /* 0x0009e80000100800 */
[----:B-1----:R1:W3:Y:S04]  /*2080*/  LDG.E.U16 R24, desc[UR10][R12.64] ;  /* 0x0000000a0c187981 */ /* 0x0022e8000c1e1500 */
[----:B----4-:R4:W3:Y:S01]  /*2090*/  LDG.E.U16 R29, desc[UR10][R10.64] ;  /* 0x0000000a0a1d7981 */ /* 0x0108e2000c1e1500 */
[----:B------:R-:W-:-:S05]  /*20a0*/  LEA R28, R9, R0, 0x2 ;  /* 0x00000000091c7211 */ /* 0x000fca00078e10ff */
[----:B------:R-:W-:-:S04]  /*20b0*/  IMAD R16, R9, 0x4, R28 ;  /* 0x0000000409107824 */ /* 0x000fc800078e021c */
[----:B------:R-:W-:-:S05]  /*20c0*/  IMAD R25, R9, 0x4, R16 ;  /* 0x0000000409197824 */ /* 0x000fca00078e0210 */
[----:B------:R-:W-:Y:S02]  /*20d0*/  LEA R6, R9, R25, 0x2 ;  /* 0x0000001909067211 */ /* 0x000fe400078e10ff */
[----:B0-----:R-:W-:-:S03]  /*20e0*/  LEA R14, P0, R16, R3, 0x1 ;  /* 0x00000003100e7211 */ /* 0x001fc600078008ff */
[----:B------:R-:W-:Y:S01]  /*20f0*/  IMAD R23, R9, 0x4, R6 ;  /* 0x0000000409177824 */ /* 0x000fe200078e0206 */
[----:B------:R-:W-:-:S03]  /*2100*/  LEA.HI.X.SX32 R15, R16, R2, 0x1, P0 ;  /* 0x00000002100f7211 */ /* 0x000fc600000f0eff */
[----:B------:R-:W-:Y:S01]  /*2110*/  IMAD R17, R9, 0x4, R23 ;  /* 0x0000000409117824 */ /* 0x000fe200078e0217 */
[----:B-1----:R-:W-:-:S04]  /*2120*/  LEA R12, P0, R6, R3, 0x1 ;  /* 0x00000003060c7211 */ /* 0x002fc800078008ff */
[C---:B----4-:R-:W-:Y:S02]  /*2130*/  LEA R10, P1, R17.reuse, R3, 0x1 ;  /* 0x00000003110a7211 */ /* 0x050fe400078208ff */
[-C--:B------:R-:W-:Y:S02]  /*2140*/  LEA.HI.X.SX32 R13, R6, R2.reuse, 0x1, P0 ;  /* 0x00000002060d7211 */ /* 0x080fe400000f0eff */
[----:B------:R-:W-:Y:S01]  /*2150*/  LEA.HI.X.SX32 R11, R17, R2, 0x1, P1 ;  /* 0x00000002110b7211 */ /* 0x000fe200008f0eff */
[----:B--2---:R0:W-:Y:S04]  /*2160*/  STL [R1+0x38], R26 ;  /* 0x0000381a01007387 */ /* 0x0041e80000100800 */
[----:B---3--:R-:W-:Y:S04]  /*2170*/  STL [R1+0x34], R20 ;  /* 0x0000341401007387 */ /* 0x008fe80000100800 */
[----:B0-----:R0:W2:Y:S04]  /*2180*/  LDG.E.U16 R26, desc[UR10][R14.64] ;  /* 0x0000000a0e1a7981 */ /* 0x0010a8000c1e1500 */
[----:B------:R1:W-:Y:S04]  /*2190*/  STL [R1+0x30], R24 ;  /* 0x0000301801007387 */ /* 0x0003e80000100800 */
[----:B------:R3:W-:Y:S04]  /*21a0*/  STL [R1+0x2c], R29 ;  /* 0x00002c1d01007387 */ /* 0x0007e80000100800 */
[----:B-1----:R-:W4:Y:S04]  /*21b0*/  LDG.E.U16 R24, desc[UR10][R12.64] ;  /* 0x0000000a0c187981 */ /* 0x002f28000c1e1500 */
[----:B---3--:R1:W3:Y:S01]  /*21c0*/  LDG.E.U16 R29, desc[UR10][R10.64] ;  /* 0x0000000a0a1d7981 */ /* 0x0082e2000c1e1500 */
[----:B------:R-:W-:-:S05]  /*21d0*/  LEA R22, R9, R17, 0x2 ;  /* 0x0000001109167211 */ /* 0x000fca00078e10ff */
[----:B------:R-:W-:-:S04]  /*21e0*/  IMAD R8, R9, 0x4, R22 ;  /* 0x0000000409087824 */ /* 0x000fc800078e0216 */
[----:B------:R-:W-:Y:S01]  /*21f0*/  IMAD R5, R9, 0x4, R8 ;  /* 0x0000000409057824 */ /* 0x000fe200078e0208 */
[----:B0-----:R-:W-:-:S04]  /*2200*/  LEA R14, P0, R8, R3, 0x1 ;  /* 0x00000003080e7211 */ /* 0x001fc800078008ff */
[----:B------:R-:W-:Y:S02]  /*2210*/  LEA R0, R9, R5, 0x2 ;  /* 0x0000000509007211 */ /* 0x000fe400078e10ff */
[----:B------:R-:W-:Y:S02]  /*2220*/  LEA.HI.X.SX32 R15, R8, R2, 0x1, P0 ;  /* 0x00000002080f7211 */ /* 0x000fe400000f0eff */
[----:B-1----:R-:W-:-:S04]  /*2230*/  LEA R10, P0, R0, R3, 0x1 ;  /* 0x00000003000a7211 */ /* 0x002fc800078008ff */
[----:B------:R-:W-:Y:S01]  /*2240*/  LEA.HI.X.SX32 R11, R0, R2, 0x1, P0 ;  /* 0x00000002000b7211 */ /* 0x000fe200000f0eff */
[----:B--2---:R0:W-:Y:S04]  /*2250*/  STL [R1+0x28], R26 ;  /* 0x0000281a01007387 */ /* 0x0041e80000100800 */
[----:B0-----:R0:W2:Y:S04]  /*2260*/  LDG.E.U16 R26, desc[UR10][R14.64] ;  /* 0x0000000a0e1a7981 */ /* 0x0010a8000c1e1500 */
[----:B----4-:R-:W-:Y:S04]  /*2270*/  STL [R1+0x24], R24 ;  /* 0x0000241801007387 */ /* 0x010fe80000100800 */
[----:B---3--:R1:W-:Y:S04]  /*2280*/  STL [R1+0x20], R29 ;  /* 0x0000201d01007387 */ /* 0x0083e80000100800 */
[----:B-1----:R-:W3:Y:S01]  /*2290*/  LDG.E.U16 R29, desc[UR10][R10.64] ;  /* 0x0000000a0a1d7981 */ /* 0x002ee2000c1e1500 */
[----:B------:R-:W-:-:S04]  /*22a0*/  IMAD R4, R9, 0x4, R0 ;  /* 0x0000000409047824 */ /* 0x000fc800078e0200 */
[----:B------:R-:W-:-:S05]  /*22b0*/  IMAD R16, R9, 0x4, R4 ;  /* 0x0000000409107824 */ /* 0x000fca00078e0204 */
[----:B------:R-:W-:-:S05]  /*22c0*/  LEA R6, R9, R16, 0x2 ;  /* 0x0000001009067211 */ /* 0x000fca00078e10ff */
[----:B------:R-:W-:Y:S01]  /*22d0*/  IMAD R20, R9, 0x4, R6 ;  /* 0x0000000409147824 */ /* 0x000fe200078e0206 */
[----:B------:R-:W-:-:S04]  /*22e0*/  LEA R12, P1, R16, R3, 0x1 ;  /* 0x00000003100c7211 */ /* 0x000fc800078208ff */
[----:B0-----:R-:W-:Y:S02]  /*22f0*/  LEA R14, P0, R20, R3, 0x1 ;  /* 0x00000003140e7211 */ /* 0x001fe400078008ff */
[-C--:B------:R-:W-:Y:S02]  /*2300*/  LEA.HI.X.SX32 R13, R16, R2.reuse, 0x1, P1 ;  /* 0x00000002100d7211 */ /* 0x080fe400008f0eff */
[----:B------:R-:W-:Y:S01]  /*2310*/  LEA.HI.X.SX32 R15, R20, R2, 0x1, P0 ;  /* 0x00000002140f7211 */ /* 0x000fe200000f0eff */
[C---:B------:R-:W-:Y:S02]  /*2320*/  IMAD R8, R9.reuse, 0x4, R20 ;  /* 0x0000000409087824 */ /* 0x040fe400078e0214 */
[----:B------:R0:W4:Y:S04]  /*2330*/  LDG.E.U16 R20, desc[UR10][R12.64] ;  /* 0x0000000a0c147981 */ /* 0x000128000c1e1500 */
[----:B--2---:R-:W-:Y:S04]  /*2340*/  STL [R1+0x1c], R26 ;  /* 0x00001c1a01007387 */ /* 0x004fe80000100800 */
[----:B---3--:R1:W-:Y:S04]  /*2350*/  STL [R1+0x18], R29 ;  /* 0x0000181d01007387 */ /* 0x0083e80000100800 */
[----:B-1----:R-:W2:Y:S01]  /*2360*/  LDG.E.U16 R29, desc[UR10][R14.64] ;  /* 0x0000000a0e1d7981 */ /* 0x002ea2000c1e1500 */
[----:B------:R-:W-:-:S05]  /*2370*/  LEA R17, R9, R8, 0x2 ;  /* 0x0000000809117211 */ /* 0x000fca00078e10ff */
[----:B------:R-:W-:-:S04]  /*2380*/  IMAD R0, R9, 0x4, R17 ;  /* 0x0000000409007824 */ /* 0x000fc800078e0211 */
[----:B------:R-:W-:Y:S01]  /*2390*/  IMAD R24, R9, 0x4, R0 ;  /* 0x0000000409187824 */ /* 0x000fe200078e0200 */
[----:B------:R-:W-:-:S04]  /*23a0*/  LEA R16, P0, R17, R3, 0x1 ;  /* 0x0000000311107211 */ /* 0x000fc800078008ff */
[C---:B0-----:R-:W-:Y:S02]  /*23b0*/  LEA R12, P1, R24.reuse, R3, 0x1 ;  /* 0x00000003180c7211 */ /* 0x041fe400078208ff */
[-C--:B------:R-:W-:Y:S02]  /*23c0*/  LEA.HI.X.SX32 R17, R17, R2.reuse, 0x1, P0 ;  /* 0x0000000211117211 */ /* 0x080fe400000f0eff */
[----:B------:R-:W-:Y:S01]  /*23d0*/  LEA.HI.X.SX32 R13, R24, R2, 0x1, P1 ;  /* 0x00000002180d7211 */ /* 0x000fe200008f0eff */
[----:B----4-:R-:W-:Y:S01]  /*23e0*/  STL [R1+0x14], R20 ;  /* 0x0000141401007387 */ /* 0x010fe20000100800 */
[----:B------:R-:W-:-:S03]  /*23f0*/  LEA R10, R9, R24, 0x2 ;  /* 0x00000018090a7211 */ /* 0x000fc600078e10ff */
[----:B------:R-:W3:Y:S04]  /*2400*/  LDG.E.U16 R24, desc[UR10][R16.64] ;  /* 0x0000000a10187981 */ /* 0x000ee8000c1e1500 */
[----:B--2---:R0:W-:Y:S04]  /*2410*/  STL [R1+0x10], R29 ;  /* 0x0000101d01007387 */ /* 0x0041e80000100800 */
[----:B0-----:R0:W2:Y:S01]  /*2420*/  LDG.E.U16 R29, desc[UR10][R12.64] ;  /* 0x0000000a0c1d7981 */ /* 0x0010a2000c1e1500 */
[----:B------:R-:W-:-:S05]  /*2430*/  IMAD R26, R9, 0x4, R10 ;  /* 0x00000004091a7824 */ /* 0x000fca00078e020a */
[----:B------:R-:W-:-:S04]  /*2440*/  LEA R14, P0, R26, R3, 0x1 ;  /* 0x000000031a0e7211 */ /* 0x000fc800078008ff */
[----:B------:R-:W-:Y:S02]  /*2450*/  LEA.HI.X.SX32 R15, R26, R2, 0x1, P0 ;  /* 0x000000021a0f7211 */ /* 0x000fe400000f0eff */
[----:B0-----:R-:W-:-:S04]  /*2460*/  LEA R12, P0, R19, R3, 0x1 ;  /* 0x00000003130c7211 */ /* 0x001fc800078008ff */
[----:B------:R-:W-:Y:S01]  /*2470*/  LEA.HI.X.SX32 R13, R19, R2, 0x1, P0 ;  /* 0x00000002130d7211 */ /* 0x000fe200000f0eff */
[----:B---3--:R-:W-:Y:S01]  /*2480*/  STL [R1+0xc], R24 ;  /* 0x00000c1801007387 */ /* 0x008fe20000100800 */
[----:B------:R-:W-:-:S03]  /*2490*/  IMAD R11, R9, 0x4, R26 ;  /* 0x00000004090b7824 */ /* 0x000fc600078e021a */
[----:B------:R0:W3:Y:S04]  /*24a0*/  LDG.E.U16 R26, desc[UR10][R14.64] ;  /* 0x0000000a0e1a7981 */ /* 0x0000e8000c1e1500 */
[----:B--2---:R1:W-:Y:S04]  /*24b0*/  STL [R1+0x8], R29 ;  /* 0x0000081d01007387 */ /* 0x0043e80000100800 */
[----:B-1----:R-:W2:Y:S01]  /*24c0*/  LDG.E.U16 R29, desc[UR10][R12.64] ;  /* 0x0000000a0c1d7981 */ /* 0x002ea2000c1e1500 */
[----:B------:R-:W-:-:S04]  /*24d0*/  LEA R20, R9, R11, 0x2 ;  /* 0x0000000b09147211 */ /* 0x000fc800078e10ff */
[----:B------:R-:W-:-:S04]  /*24e0*/  LEA R16, P1, R20, R3, 0x1 ;  /* 0x0000000314107211 */ /* 0x000fc800078208ff */
[----:B------:R-:W-:Y:S02]  /*24f0*/  LEA.HI.X.SX32 R17, R20, R2, 0x1, P1 ;  /* 0x0000000214117211 */ /* 0x000fe400008f0eff */
[----:B0-----:R-:W-:-:S03]  /*2500*/  LEA R14, P1, R18, R3, 0x1 ;  /* 0x00000003120e7211 */ /* 0x001fc600078208ff */
[----:B------:R0:W4:Y:S01]  /*2510*/  LDG.E.U16 R24, desc[UR10][R16.64] ;  /* 0x0000000a10187981 */ /* 0x000122000c1e1500 */
[----:B------:R-:W-:-:S03]  /*2520*/  LEA.HI.X.SX32 R15, R18, R2, 0x1, P1 ;  /* 0x00000002120f7211 */ /* 0x000fc600008f0eff */
[----:B--2---:R1:W-:Y:S04]  /*2530*/  STL [R1+0xba8], R29 ;  /* 0x000ba81d01007387 */ /* 0x0043e80000100800 */
[----:B-1----:R-:W2:Y:S04]  /*2540*/  LDL.LU R29, [R1+0x114] ;  /* 0x00011400011d7983 */ /* 0x002ea80000300800 */
[----:B---3--:R1:W-:Y:S04]  /*2550*/  STL [R1+0x4], R26 ;  /* 0x0000041a01007387 */ /* 0x0083e80000100800 */
[----:B-1----:R1:W3:Y:S01]  /*2560*/  LDG.E.U16 R26, desc[UR10][R14.64] ;  /* 0x0000000a0e1a7981 */ /* 0x0022e2000c1e1500 */
[----:B0-----:R-:W-:-:S02]  /*2570*/  LEA R16, P0, R21, R3, 0x1 ;  /* 0x0000000315107211 */ /* 0x001fc400078008ff */
[-C--:B------:R-:W-:Y:S02]  /*2580*/  LEA R18, P1, R7, R3.reuse, 0x1 ;  /* 0x0000000307127211 */ /* 0x080fe400078208ff */
[-C--:B------:R-:W-:Y:S02]  /*2590*/  LEA.HI.X.SX32 R17, R21, R2.reuse, 0x1, P0 ;  /* 0x0000000215117211 */ /* 0x080fe400000f0eff */
[----:B------:R-:W-:Y:S02]  /*25a0*/  LEA R12, P0, R27, R3, 0x1 ;  /* 0x000000031b0c7211 */ /* 0x000fe400078008ff */
[-C--:B------:R-:W-:Y:S02]  /*25b0*/  LEA.HI.X.SX32 R19, R7, R2.reuse, 0x1, P1 ;  /* 0x0000000207137211 */ /* 0x080fe400008f0eff */
[----:B------:R-:W-:-:S03]  /*25c0*/  LEA.HI.X.SX32 R13, R27, R2, 0x1, P0 ;  /* 0x000000021b0d7211 */ /* 0x000fc600000f0eff */
[----:B------:R-:W2:Y:S04]  /*25d0*/  LDG.E.U16 R18, desc[UR10][R18.64] ;  /* 0x0000000a12127981 */ /* 0x000ea8000c1e1500 */
[----:B------:R-:W2:Y:S01]  /*25e0*/  LDG.E.U16 R7, desc[UR10][R12.64] ;  /* 0x0000000a0c077981 */ /* 0x000ea2000c1e1500 */
[----:B-1----:R-:W-:Y:S01]  /*25f0*/  LEA R14, P0, R28, R3, 0x1 ;  /* 0x000000031c0e7211 */ /* 0x002fe200078008ff */
[----:B------:R-:W-:-:S03]  /*2600*/  IMAD R20, R9, 0x4, R20 ;  /* 0x0000000409147824 */ /* 0x000fc600078e0214 */
[----:B------:R-:W-:-:S05]  /*2610*/  LEA.HI.X.SX32 R15, R28, R2, 0x1, P0 ;  /* 0x000000021c0f7211 */ /* 0x000fca00000f0eff */
[----:B------:R0:W2:Y:S04]  /*2620*/  LDG.E.U16 R9, desc[UR10][R14.64] ;  /* 0x0000000a0e097981 */ /* 0x0000a8000c1e1500 */
[----:B---3--:R1:W-:Y:S04]  /*2630*/  STL [R1+0xbac], R26 ;  /* 0x000bac1a01007387 */ /* 0x0083e80000100800 */
[----:B-1----:R-:W3:Y:S04]  /*2640*/  LDL.LU R26, [R1+0x190] ;  /* 0x00019000011a7983 */ /* 0x002ee80000300800 */
[----:B----4-:R1:W-:Y:S04]  /*2650*/  STL [R1], R24 ;  /* 0x0000001801007387 */ /* 0x0103e80000100800 */
[----:B-1----:R1:W4:Y:S01]  /*2660*/  LDG.E.U16 R24, desc[UR10][R16.64] ;  /* 0x0000000a10187981 */ /* 0x002322000c1e1500 */
[----:B0-----:R-:W-:-:S02]  /*2670*/  LEA R14, P0, R23, R3, 0x1 ;  /* 0x00000003170e7211 */ /* 0x001fc400078008ff */
[----:B-1----:R-:W-:-:S04]  /*2680*/  LEA R16, P1, R25, R3, 0x1 ;  /* 0x0000000319107211 */ /* 0x002fc800078208ff */
[-C--:B------:R-:W-:Y:S02]  /*2690*/  LEA.HI.X.SX32 R17, R25, R2.reuse, 0x1, P1 ;  /* 0x0000000219117211 */ /* 0x080fe400008f0eff */
[C---:B------:R-:W-:Y:S02]  /*26a0*/  LEA R12, P1, R20.reuse, R3, 0x1 ;  /* 0x00000003140c7211 */ /* 0x040fe400078208ff */
[-C--:B------:R-:W-:Y:S01]  /*26b0*/  LEA.HI.X.SX32 R15, R23, R2.reuse, 0x1, P0 ;  /* 0x00000002170f7211 */ /* 0x080fe200000f0eff */
[----:B------:R0:W3:Y:S01]  /*26c0*/  LDG.E.U16 R19, desc[UR10][R16.64] ;  /* 0x0000000a10137981 */ /* 0x0000e2000c1e1500 */
[----:B------:R-:W-:-:S05]  /*26d0*/  LEA.HI.X.SX32 R13, R20, R2, 0x1, P1 ;  /* 0x00000002140d7211 */ /* 0x000fca00008f0eff */
[----:B------:R1:W3:Y:S01]  /*26e0*/  LDG.E.U16 R23, desc[UR10][R12.64] ;  /* 0x0000000a0c177981 */ /* 0x0002e2000c1e1500 */
[----:B0-----:R-:W-:-:S04]  /*26f0*/  LEA R16, P1, R22, R3, 0x1 ;  /* 0x0000000316107211 */ /* 0x001fc800078208ff */
[-C--:B------:R-:W-:Y:S02]  /*2700*/  LEA.HI.X.SX32 R17, R22, R2.reuse, 0x1, P1 ;  /* 0x0000000216117211 */ /* 0x080fe400008f0eff */
[CC--:B-1----:R-:W-:Y:S01]  /*2710*/  LEA R12, P0, R5.reuse, R3.reuse, 0x1 ;  /* 0x00000003050c7211 */ /* 0x0c2fe200078008ff */
[----:B------:R0:W3:Y:S03]  /*2720*/  LDG.E.U16 R22, desc[UR10][R14.64] ;  /* 0x0000000a0e167981 */ /* 0x0000e6000c1e1500 */
[----:B------:R-:W-:Y:S01]  /*2730*/  LEA.HI.X.SX32 R13, R5, R2, 0x1, P0 ;  /* 0x00000002050d7211 */ /* 0x000fe200000f0eff */
[----:B------:R-:W3:Y:S01]  /*2740*/  LDG.E.U16 R25, desc[UR10][R16.64] ;  /* 0x0000000a10197981 */ /* 0x000ee2000c1e1500 */
[-C--:B------:R-:W-:Y:S02]  /*2750*/  LEA R20, P0, R6, R3.reuse, 0x1 ;  /* 0x0000000306147211 */ /* 0x080fe400078008ff */
[----:B0-----:R-:W-:-:S02]  /*2760*/  LEA R14, P1, R4, R3, 0x1 ;  /* 0x00000003040e7211 */ /* 0x001fc400078208ff */
[-C--:B------:R-:W-:Y:S02]  /*2770*/  LEA.HI.X.SX32 R21, R6, R2.reuse, 0x1, P0 ;  /* 0x0000000206157211 */ /* 0x080fe400000f0eff */
[----:B------:R-:W-:Y:S01]  /*2780*/  LEA.HI.X.SX32 R15, R4, R2, 0x1, P1 ;  /* 0x00000002040f7211 */ /* 0x000fe200008f0eff */
[----:B------:R0:W3:Y:S01]  /*2790*/  LDG.E.U16 R6, desc[UR10][R12.64] ;  /* 0x0000000a0c067981 */ /* 0x0000e2000c1e1500 */
[----:B------:R-:W-:-:S03]  /*27a0*/  LEA R4, P0, R8, R3, 0x1 ;  /* 0x0000000308047211 */ /* 0x000fc600078008ff */
[----:B------:R1:W3:Y:S01]  /*27b0*/  LDG.E.U16 R27, desc[UR10][R14.64] ;  /* 0x0000000a0e1b7981 */ /* 0x0002e2000c1e1500 */
[----:B------:R-:W-:-:S03]  /*27c0*/  LEA.HI.X.SX32 R5, R8, R2, 0x1, P0 ;  /* 0x0000000208057211 */ /* 0x000fc600000f0eff */
[----:B------:R-:W3:Y:S01]  /*27d0*/  LDG.E.U16 R20, desc[UR10][R20.64] ;  /* 0x0000000a14147981 */ /* 0x000ee2000c1e1500 */
[----:B0-----:R-:W-:-:S03]  /*27e0*/  LEA R12, P1, R0, R3, 0x1 ;  /* 0x00000003000c7211 */ /* 0x001fc600078208ff */
[----:B------:R-:W3:Y:S01]  /*27f0*/  LDG.E.U16 R4, desc[UR10][R4.64] ;  /* 0x0000000a04047981 */ /* 0x000ee2000c1e1500 */
[-C--:B-1----:R-:W-:Y:S02]  /*2800*/  LEA R14, P0, R10, R3.reuse, 0x1 ;  /* 0x000000030a0e7211 */ /* 0x082fe400078008ff */
[-C--:B------:R-:W-:Y:S02]  /*2810*/  LEA.HI.X.SX32 R13, R0, R2.reuse, 0x1, P1 ;  /* 0x00000002000d7211 */ /* 0x080fe400008f0eff */
[C---:B------:R-:W-:Y:S02]  /*2820*/  LEA R16, P1, R11.reuse, R3, 0x1 ;  /* 0x000000030b107211 */ /* 0x040fe400078208ff */
[-C--:B------:R-:W-:Y:S01]  /*2830*/  LEA.HI.X.SX32 R15, R10, R2.reuse, 0x1, P0 ;  /* 0x000000020a0f7211 */ /* 0x080fe200000f0eff */
[----:B------:R-:W3:Y:S01]  /*2840*/  LDG.E.U16 R12, desc[UR10][R12.64] ;  /* 0x0000000a0c0c7981 */ /* 0x000ee2000c1e1500 */
[----:B------:R-:W-:-:S03]  /*2850*/  LEA.HI.X.SX32 R17, R11, R2, 0x1, P1 ;  /* 0x000000020b117211 */ /* 0x000fc600008f0eff */
[----:B------:R-:W3:Y:S04]  /*2860*/  LDG.E.U16 R14, desc[UR10][R14.64] ;  /* 0x0000000a0e0e7981 */ /* 0x000ee8000c1e1500 */
[----:B------:R-:W3:Y:S04]  /*2870*/  LDG.E.U16 R16, desc[UR10][R16.64] ;  /* 0x0000000a10107981 */ /* 0x000ee8000c1e1500 */
[----:B----4-:R0:W-:Y:S04]  /*2880*/  STL [R1+0xbb0], R24 ;  /* 0x000bb01801007387 */ /* 0x0101e80000100800 */
[----:B0-----:R-:W4:Y:S04]  /*2890*/  LDL.LU R24, [R1+0x110] ;  /* 0x0001100001187983 */ /* 0x001f280000300800 */
[----:B--2---:R0:W-:Y:S04]  /*28a0*/  STL [R1+0xbb4], R18 ;  /* 0x000bb41201007387 */ /* 0x0041e80000100800 */
[----:B0-----:R-:W2:Y:S04]  /*28b0*/  LDL.LU R18, [R1+0x120] ;  /* 0x0001200001127983 */ /* 0x001ea80000300800 */
[----:B------:R0:W-:Y:S04]  /*28c0*/  STL [R1+0xbb8], R7 ;  /* 0x000bb80701007387 */ /* 0x0001e80000100800 */
[----:B0-----:R-:W2:Y:S01]  /*28d0*/  LDL.LU R7, [R1+0x194] ;  /* 0x0001940001077983 */ /* 0x001ea20000300800 */
[----:B------:R-:W0:Y:S01]  /*28e0*/  S2R R28, SR_TID.X ;  /* 0x00000000001c7919 */ /* 0x000e220000002100 */
[----:B------:R-:W1:Y:S02]  /*28f0*/  S2UR UR6, SR_CgaCtaId ;  /* 0x00000000000679c3 */ /* 0x000e640000008800 */
[----:B------:R3:W-:Y:S04]  /*2900*/  STL [R1+0xbbc], R9 ;  /* 0x000bbc0901007387 */ /* 0x0007e80000100800 */
[----:B---3--:R-:W3:Y:S04]  /*2910*/  LDL.LU R9, [R1+0x124] ;  /* 0x0001240001097983 */ /* 0x008ee80000300800 */
[----:B------:R1:W-:Y:S04]  /*2920*/  STL [R1+0xbc0], R19 ;  /* 0x000bc01301007387 */ /* 0x0003e80000100800 */
[----:B-1----:R-:W3:Y:S04]  /*2930*/  LDL.LU R19, [R1+0x130] ;  /* 0x0001300001137983 */ /* 0x002ee80000300800 */
[----:B------:R1:W-:Y:S01]  /*2940*/  STL [R1+0xbc4], R23 ;  /* 0x000bc41701007387 */ /* 0x0003e20000100800 */
[----:B0-----:R-:W-:-:S02]  /*2950*/  LOP3.LUT R2, R28, 0x3f, RZ, 0xc0, !PT ;  /* 0x0000003f1c027812 */ /* 0x001fc400078ec0ff */
[----:B------:R-:W-:Y:S01]  /*2960*/  SHF.R.S32.HI R0, RZ, 0x6, R28 ;  /* 0x00000006ff007819 */ /* 0x000fe2000001141c */
[----:B-1----:R-:W3:Y:S04]  /*2970*/  LDL.LU R23, [R1+0x134] ;  /* 0x0001340001177983 */ /* 0x002ee80000300800 */
[----:B------:R0:W-:Y:S01]  /*2980*/  STL [R1+0xbc8], R22 ;  /* 0x000bc81601007387 */ /* 0x0001e20000100800 */
[----:B------:R-:W-:Y:S01]  /*2990*/  UMOV UR4, 0x400 ;  /* 0x0000040000047882 */ /* 0x000fe20000000000 */
[----:B------:R-:W-:Y:S02]  /*29a0*/  IMAD.SHL.U32 R2, R2, 0x2, RZ ;  /* 0x0000000202027824 */ /* 0x000fe400078e00ff */
[----:B0-----:R-:W3:Y:S04]  /*29b0*/  LDL.LU R22, [R1+0x140] ;  /* 0x0001400001167983 */ /* 0x001ee80000300800 */
[----:B------:R0:W-:Y:S01]  /*29c0*/  STL [R1+0xbcc], R25 ;  /* 0x000bcc1901007387 */ /* 0x0001e20000100800 */
[----:B------:R-:W-:Y:S01]  /*29d0*/  ULEA UR6, UR6, UR4, 0x18 ;  /* 0x0000000406067291 */ /* 0x000fe2000f8ec0ff */
[----:B------:R-:W-:-:S02]  /*29e0*/  SGXT R0, R0, 0x1 ;  /* 0x000000010000781a */ /* 0x000fc40000000200 */
[----:B0-----:R-:W3:Y:S04]  /*29f0*/  LDL.LU R25, [R1+0x144] ;  /* 0x0001440001197983 */ /* 0x001ee80000300800 */
[----:B------:R0:W-:Y:S01]  /*2a00*/  STL [R1+0xbd0], R6 ;  /* 0x000bd00601007387 */ /* 0x0001e20000100800 */
[----:B------:R-:W-:-:S03]  /*2a10*/  LOP3.LUT R0, R2, 0x90, R0, 0x78, !PT ;  /* 0x0000009002007812 */ /* 0x000fc600078e7800 */
[----:B0-----:R-:W3:Y:S04]  /*2a20*/  LDL.LU R6, [R1+0x150] ;  /* 0x0001500001067983 */ /* 0x001ee80000300800 */
[----:B------:R0:W-:Y:S04]  /*2a30*/  STL [R1+0xbd4], R27 ;  /* 0x000bd41b01007387 */ /* 0x0001e80000100800 */
[----:B0-----:R-:W3:Y:S04]  /*2a40*/  LDL.LU R27, [R1+0x154] ;  /* 0x00015400011b7983 */ /* 0x001ee80000300800 */
[----:B------:R-:W3:Y:S04]  /*2a50*/  LDL.LU R8, [R1+0x160] ;  /* 0x0001600001087983 */ /* 0x000ee80000300800 */
[----:B------:R-:W3:Y:S04]  /*2a60*/  LDL.LU R21, [R1+0x164] ;  /* 0x0001640001157983 */ /* 0x000ee80000300800 */
[----:B------:R0:W-:Y:S04]  /*2a70*/  STL [R1+0xbd8], R20 ;  /* 0x000bd81401007387 */ /* 0x0001e80000100800 */
[----:B0-----:R-:W3:Y:S04]  /*2a80*/  LDL.LU R20, [R1+0x170] ;  /* 0x0001700001147983 */ /* 0x001ee80000300800 */
[----:B------:R-:W3:Y:S04]  /*2a90*/  LDL.LU R3, [R1+0x174] ;  /* 0x0001740001037983 */ /* 0x000ee80000300800 */
[----:B------:R-:W3:Y:S04]  /*2aa0*/  LDL.LU R10, [R1+0x180] ;  /* 0x00018000010a7983 */ /* 0x000ee80000300800 */
[----:B------:R-:W3:Y:S04]  /*2ab0*/  LDL.LU R5, [R1+0x184] ;  /* 0x0001840001057983 */ /* 0x000ee80000300800 */
[----:B------:R-:W-:Y:S04]  /*2ac0*/  STL [R1+0xbdc], R4 ;  /* 0x000bdc0401007387 */ /* 0x000fe80000100800 */
[----:B------:R-:W-:Y:S04]  /*2ad0*/  STL [R1+0xbe0], R12 ;  /* 0x000be00c01007387 */ /* 0x000fe80000100800 */
[----:B------:R-:W-:Y:S04]  /*2ae0*/  STL [R1+0xbe4], R14 ;  /* 0x000be40e01007387 */ /* 0x000fe80000100800 */
[----:B------:R-:W-:Y:S04]  /*2af0*/  STL [R1+0xbe8], R16 ;  /* 0x000be81001007387 */ /* 0x000fe80000100800 */
[----:B------:R-:W-:Y:S04]  /*2b00*/  STL [R1+0xbec], R28 ;  /* 0x000bec1c01007387 */ /* 0x000fe80000100800 */
[----:B------:R-:W-:Y:S04]  /*2b10*/  STS.U16 [R0+UR6+0x200], R26 ;  /* 0x0002001a00007988 */ /* 0x000fe80008000406 */
[----:B------:R-:W-:Y:S04]  /*2b20*/  STS.U16 [R0+UR6+0x2000], R29 ;  /* 0x0020001d00007988 */ /* 0x000fe80008000406 */
[----:B--2---:R0:W-:Y:S04]  /*2b30*/  STS.U16 [R0+UR6], R7 ;  /* 0x0000000700007988 */ /* 0x0041e80008000406 */
[----:B0-----:R-:W2:Y:S04]  /*2b40*/  LDL.LU R7, [R1+0x104] ;  /* 0x0001040001077983 */ /* 0x001ea80000300800 */
[----:B------:R-:W2:Y:S04]  /*2b50*/  LDL.LU R26, [R1+0x100] ;  /* 0x00010000011a7983 */ /* 0x000ea80000300800 */
        /* <DEDUP_REMOVED lines=10> */
[----:B------:R0:W-:Y:S04]  /*2c00*/  STS.U16 [R0+UR6+0x1e00], R18 ;  /* 0x001e001200007988 */ /* 0x0001e80008000406 */
[----:B------:R-:W2:Y:S04]  /*2c10*/  LDL.LU R4, [R1+0xb4] ;  /* 0x0000b40001047983 */ /* 0x000ea80000300800 */
[----:B----4-:R1:W-:Y:S04]  /*2c20*/  STS.U16 [R0+UR6+0x2200], R24 ;  /* 0x0022001800007988 */ /* 0x0103e80008000406 */
[----:B0-----:R-:W4:Y:S04]  /*2c30*/  LDL.LU R18, [R1+0xb0] ;  /* 0x0000b00001127983 */ /* 0x001f280000300800 */
[----:B-1----:R-:W4:Y:S04]  /*2c40*/  LDL.LU R24, [R1+0xa4] ;  /* 0x0000a40001187983 */ /* 0x002f280000300800 */
[----:B---3--:R-:W-:Y:S04]  /*2c50*/  STS.U16 [R0+UR6+0x1400], R25 ;  /* 0x0014001900007988 */ /* 0x008fe80008000406 */
[----:B------:R-:W-:Y:S04]  /*2c60*/  STS.U16 [R0+UR6+0x1600], R22 ;  /* 0x0016001600007988 */ /* 0x000fe80008000406 */
        /* <DEDUP_REMOVED lines=10> */
[----:B------:R0:W-:Y:S04]  /*2d10*/  STS.U16 [R0+UR6+0x400], R5 ;  /* 0x0004000500007988 */ /* 0x0001e80008000406 */
[----:B0-----:R-:W3:Y:S04]  /*2d20*/  LDL.LU R5, [R1+0xa0] ;  /* 0x0000a00001057983 */ /* 0x001ee80000300800 */
[----:B------:R-:W3:Y:S04]  /*2d30*/  LDL.LU R10, [R1+0x9c] ;  /* 0x00009c00010a7983 */ /* 0x000ee80000300800 */
        /* <DEDUP_REMOVED lines=11> */
[----:B--2---:R0:W-:Y:S04]  /*2df0*/  STS.U16 [R0+UR6+0x2400], R7 ;  /* 0x0024000700007988 */ /* 0x0041e80008000406 */
[----:B------:R1:W-:Y:S04]  /*2e00*/  STS.U16 [R0+UR6+0x2600], R26 ;  /* 0x0026001a00007988 */ /* 0x0003e80008000406 */
[----:B0-----:R-:W2:Y:S04]  /*2e10*/  LDL.LU R7, [R1+0x48] ;  /* 0x0000480001077983 */ /* 0x001ea80000300800 */
[----:B-1----:R-:W2:Y:S04]  /*2e20*/  LDL.LU R26, [R1+0x40] ;  /* 0x00004000011a7983 */ /* 0x002ea80000300800 */
[----:B------:R0:W-:Y:S04]  /*2e30*/  STS.U16 [R0+UR6+0x3800], R29 ;  /* 0x0038001d00007988 */ /* 0x0001e80008000406 */
[----:B0-----:R-:W2:Y:S04]  /*2e40*/  LDL.LU R29, [R1+0x3c] ;  /* 0x00003c00011d7983 */ /* 0x001ea80000300800 */
[----:B------:R-:W-:Y:S04]  /*2e50*/  STS.U16 [R0+UR6+0x2800], R2 ;  /* 0x0028000200007988 */ /* 0x000fe80008000406 */
[----:B----4-:R0:W-:Y:S04]  /*2e60*/  STS.U16 [R0+UR6+0x3e00], R18 ;  /* 0x003e001200007988 */ /* 0x0101e80008000406 */
[----:B------:R-:W-:Y:S04]  /*2e70*/  STS.U16 [R0+UR6+0x2a00], R28 ;  /* 0x002a001c00007988 */ /* 0x000fe80008000406 */
[----:B------:R1:W-:Y:S04]  /*2e80*/  STS.U16 [R0+UR6+0x4000], R24 ;  /* 0x0040001800007988 */ /* 0x0003e80008000406 */
[----:B0-----:R-:W4:Y:S04]  /*2e90*/  LDL.LU R18, [R1+0x38] ;  /* 0x0000380001127983 */ /* 0x001f280000300800 */
[----:B------:R0:W-:Y:S04]  /*2ea0*/  STS.U16 [R0+UR6+0x2c00], R16 ;  /* 0x002c001000007988 */ /* 0x0001e80008000406 */
[----:B-1----:R-:W4:Y:S04]  /*2eb0*/  LDL.LU R24, [R1+0x34] ;  /* 0x0000340001187983 */ /* 0x002f280000300800 */
[----:B------:R-:W4:Y:S04]  /*2ec0*/  LDL.LU R2, [R1+0x30] ;  /* 0x0000300001027983 */ /* 0x000f280000300800 */
[----:B------:R-:W4:Y:S04]  /*2ed0*/  LDL.LU R28, [R1+0x2c] ;  /* 0x00002c00011c7983 */ /* 0x000f280000300800 */
[----:B------:R1:W-:Y:S04]  /*2ee0*/  STS.U16 [R0+UR6+0x2e00], R17 ;  /* 0x002e001100007988 */ /* 0x0003e80008000406 */
[----:B0-----:R-:W4:Y:S04]  /*2ef0*/  LDL.LU R16, [R1+0x28] ;  /* 0x0000280001107983 */ /* 0x001f280000300800 */
[----:B------:R0:W-:Y:S04]  /*2f00*/  STS.U16 [R0+UR6+0x3000], R14 ;  /* 0x0030000e00007988 */ /* 0x0001e80008000406 */
[----:B-1----:R-:W4:Y:S04]  /*2f10*/  LDL.LU R17, [R1+0x24] ;  /* 0x0000240001117983 */ /* 0x002f280000300800 */
        /* <DEDUP_REMOVED lines=10> */
[----:B---3--:R0:W-:Y:S04]  /*2fc0*/  STS.U16 [R0+UR6+0x4200], R5 ;  /* 0x0042000500007988 */ /* 0x0081e80008000406 */
[----:B-1----:R-:W3:Y:S04]  /*2fd0*/  LDL.LU R4, [R1+0xc] ;  /* 0x00000c0001047983 */ /* 0x002ee80000300800 */
[----:B0-----:R-:W3:Y:S04]  /*2fe0*/  LDL.LU R5, [R1+0x8] ;  /* 0x0000080001057983 */ /* 0x001ee80000300800 */
[----:B--2---:R0:W-:Y:S04]  /*2ff0*/  STS.U16 [R0+UR6+0x5e00], R26 ;  /* 0x005e001a00007988 */ /* 0x0041e80008000406 */
[----:B0-----:R-:W2:Y:S04]  /*3000*/  LDL.LU R26, [R1+0x4] ;  /* 0x00000400011a7983 */ /* 0x001ea80000300800 */
[----:B------:R0:W-:Y:S04]  /*3010*/  STS.U16 [R0+UR6+0x6000], R29 ;  /* 0x0060001d00007988 */ /* 0x0001e80008000406 */
[----:B0-----:R-:W3:Y:S04]  /*3020*/  LDL.LU R29, [R1] ;  /* 0x00000000011d7983 */ /* 0x001ee80000300800 */
[----:B------:R0:W-:Y:S04]  /*3030*/  STS.U16 [R0+UR6+0x4400], R10 ;  /* 0x0044000a00007988 */ /* 0x0001e80008000406 */
[----:B------:R1:W-:Y:S04]  /*3040*/  STS.U16 [R0+UR6+0x4600], R3 ;  /* 0x0046000300007988 */ /* 0x0003e80008000406 */
[----:B------:R1:W-:Y:S04]  /*3050*/  STS.U16 [R0+UR6+0x4800], R20 ;  /* 0x0048001400007988 */ /* 0x0003e80008000406 */
[----:B0-----:R-:W3:Y:S04]  /*3060*/  LDL.LU R10, [R1+0x1b8] ;  /* 0x0001b800010a7983 */ /* 0x001ee80000300800 */
[----:B-1----:R-:W3:Y:S04]  /*3070*/  LDL.LU R3, [R1+0x1b4] ;  /* 0x0001b40001037983 */ /* 0x002ee80000300800 */
[----:B------:R0:W-:Y:S04]  /*3080*/  STS.U16 [R0+UR6+0x4a00], R21 ;  /* 0x004a001500007988 */ /* 0x0001e80008000406 */
[----:B------:R-:W3:Y:S04]  /*3090*/  LDL.LU R20, [R1+0x1b0] ;  /* 0x0001b00001147983 */ /* 0x000ee80000300800 */
[----:B------:R1:W-:Y:S04]  /*30a0*/  STS.U16 [R0+UR6+0x4c00], R8 ;  /* 0x004c000800007988 */ /* 0x0003e80008000406 */
[----:B0-----:R-:W3:Y:S04]  /*30b0*/  LDL.LU R21, [R1+0x1ac] ;  /* 0x0001ac0001157983 */ /* 0x001ee80000300800 */
[----:B------:R0:W-:Y:S04]  /*30c0*/  STS.U16 [R0+UR6+0x4e00], R27 ;  /* 0x004e001b00007988 */ /* 0x0001e80008000406 */
[----:B-1----:R-:W3:Y:S04]  /*30d0*/  LDL.LU R8, [R1+0x1a8] ;  /* 0x0001a80001087983 */ /* 0x002ee80000300800 */
        /* <DEDUP_REMOVED lines=14> */
[----:B----4-:R0:W-:Y:S04]  /*31c0*/  STS.U16 [R0+UR6+0x6200], R18 ;  /* 0x0062001200007988 */ /* 0x0101e80008000406 */
[----:B-1----:R-:W4:Y:S04]  /*31d0*/  LDL.LU R7, [R1+0x178] ;  /* 0x0001780001077983 */ /* 0x002f280000300800 */
[----:B------:R1:W-:Y:S04]  /*31e0*/  STS.U16 [R0+UR6+0x6400], R24 ;  /* 0x0064001800007988 */ /* 0x0003e80008000406 */
[----:B0-----:R-:W4:Y:S04]  /*31f0*/  LDL.LU R18, [R1+0x16c] ;  /* 0x00016c0001127983 */ /* 0x001f280000300800 */
[----:B------:R-:W-:Y:S04]  /*3200*/  STS.U16 [R0+UR6+0x6800], R28 ;  /* 0x0068001c00007988 */ /* 0x000fe80008000406 */
[----:B-1----:R-:W4:Y:S04]  /*3210*/  LDL.LU R24, [R1+0x168] ;  /* 0x0001680001187983 */ /* 0x002f280000300800 */
[----:B--2---:R0:W-:Y:S04]  /*3220*/  STS.U16 [R0+UR6+0x7c00], R26 ;  /* 0x007c001a00007988 */ /* 0x0041e80008000406 */
[----:B0-----:R-:W2:Y:S04]  /*3230*/  LDL.LU R26, [R1+0x15c] ;  /* 0x00015c00011a7983 */ /* 0x001ea80000300800 */
[----:B---3--:R0:W-:Y:S04]  /*3240*/  STS.U16 [R0+UR6+0x7e00], R29 ;  /* 0x007e001d00007988 */ /* 0x0081e80008000406 */
[----:B0-----:R-:W3:Y:S04]  /*3250*/  LDL.LU R29, [R1+0x158] ;  /* 0x00015800011d7983 */ /* 0x001ee80000300800 */
[----:B------:R-:W2:Y:S04]  /*3260*/  LDL.LU R28, [R1+0x148] ;  /* 0x00014800011c7983 */ /* 0x000ea80000300800 */
[----:B------:R0:W-:Y:S04]  /*3270*/  STS.U16 [R0+UR6+0x6600], R2 ;  /* 0x0066000200007988 */ /* 0x0001e80008000406 */
[----:B------:R-:W-:Y:S04]  /*3280*/  STS.U16 [R0+UR6+0x6a00], R16 ;  /* 0x006a001000007988 */ /* 0x000fe80008000406 */
[----:B------:R-:W-:Y:S01]  /*3290*/  STS.U16 [R0+UR6+0x6e00], R14 ;  /* 0x006e000e00007988 */ /* 0x000fe20008000406 */
[----:B0-----:R-:W-:-:S03]  /*32a0*/  LOP3.LUT R2, R0, 0x20, RZ, 0x3c, !PT ;  /* 0x0000002000027812 */ /* 0x001fc600078e3cff */
[----:B------:R-:W-:Y:S04]  /*32b0*/  STS.U16 [R0+UR6+0x7200], R12 ;  /* 0x0072000c00007988 */ /* 0x000fe80008000406 */
[----:B------:R-:W-:Y:S04]  /*32c0*/  STS.U16 [R0+UR6+0x6c00], R17 ;  /* 0x006c001100007988 */ /* 0x000fe80008000406 */
[----:B--2---:R0:W-:Y:S04]  /*32d0*/  STL [R1+0xbf0], R28 ;  /* 0x000bf01c01007387 */ /* 0x0041e80000100800 */
[----:B0-----:R-:W2:Y:S04]  /*32e0*/  LDL.LU R28, [R1+0x14c] ;  /* 0x00014c00011c7983 */ /* 0x001ea80000300800 */
[----:B------:R-:W2:Y:S04]  /*32f0*/  LDL.LU R16, [R1+0x13c] ;  /* 0x00013c0001107983 */ /* 0x000ea80000300800 */
[----:B------:R-:W2:Y:S04]  /*3300*/  LDL.LU R14, [R1+0x138] ;  /* 0x00013800010e7983 */ /* 0x000ea80000300800 */
[----:B------:R-:W-:Y:S04]  /*3310*/  STS.U16 [R0+UR6+0x7000], R15 ;  /* 0x0070000f00007988 */ /* 0x000fe80008000406 */
[----:B------:R-:W-:Y:S04]  /*3320*/  STS.U16 [R0+UR6+0x7400], R13 ;  /* 0x0074000d00007988 */ /* 0x000fe80008000406 */
[----:B------:R-:W-:Y:S04]  /*3330*/  STS.U16 [R0+UR6+0x7600], R11 ;  /* 0x0076000b00007988 */ /* 0x000fe80008000406 */
[----:B------:R0:W-:Y:S04]  /*3340*/  STS.U16 [R0+UR6+0x7800], R4 ;  /* 0x0078000400007988 */ /* 0x0001e80008000406 */
[----:B------:R-:W-:Y:S04]  /*3350*/  STS.U16 [R0+UR6+0x7a00], R5 ;  /* 0x007a000500007988 */ /* 0x000fe80008000406 */
[----:B------:R-:W2:Y:S04]  /*3360*/  LDL.LU R12, [R1+0x12c] ;  /* 0x00012c00010c7983 */ /* 0x000ea80000300800 */
[----:B------:R1:W-:Y:S04]  /*3370*/  STS.U16 [R2+UR6+0x500], R20 ;  /* 0x0005001402007988 */ /* 0x0003e80008000406 */
[----:B0-----:R-:W2:Y:S04]  /*3380*/  LDL.LU R4, [R1+0x128] ;  /* 0x0001280001047983 */ /* 0x001ea80000300800 */
[----:B------:R0:W-:Y:S04]  /*3390*/  STS.U16 [R2+UR6+0xb00], R27 ;  /* 0x000b001b02007988 */ /* 0x0001e80008000406 */
[----:B-1----:R-:W2:Y:S04]  /*33a0*/  LDL.LU R20, [R1+0x11c] ;  /* 0x00011c0001147983 */ /* 0x002ea80000300800 */
        /* <DEDUP_REMOVED lines=12> */
[----:B----4-:R1:W-:Y:S04]  /*3470*/  STS.U16 [R2+UR6+0x1900], R7 ;  /* 0x0019000702007988 */ /* 0x0103e80008000406 */
[----:B0-----:R-:W4:Y:S04]  /*3480*/  LDL.LU R9, [R1+0xe8] ;  /* 0x0000e80001097983 */ /* 0x001f280000300800 */
[----:B------:R0:W-:Y:S04]  /*3490*/  STS.U16 [R2+UR6+0x1b00], R18 ;  /* 0x001b001202007988 */ /* 0x0001e80008000406 */
[----:B-1----:R-:W4:Y:S04]  /*34a0*/  LDL.LU R7, [R1+0xd8] ;  /* 0x0000d80001077983 */ /* 0x002f280000300800 */
[----:B------:R1:W-:Y:S04]  /*34b0*/  STS.U16 [R2+UR6+0x1d00], R24 ;  /* 0x001d001802007988 */ /* 0x0003e80008000406 */
[----:B0-----:R-:W4:Y:S04]  /*34c0*/  LDL.LU R18, [R1+0xd4] ;  /* 0x0000d40001127983 */ /* 0x001f280000300800 */
[----:B------:R0:W-:Y:S04]  /*34d0*/  STS.U16 [R2+UR6+0x1f00], R26 ;  /* 0x001f001a02007988 */ /* 0x0001e80008000406 */
[----:B-1----:R-:W4:Y:S04]  /*34e0*/  LDL.LU R24, [R1+0xc0] ;  /* 0x0000c00001187983 */ /* 0x002f280000300800 */
[----:B---3--:R1:W-:Y:S04]  /*34f0*/  STS.U16 [R2+UR6+0x2100], R29 ;  /* 0x0021001d02007988 */ /* 0x0083e80008000406 */
[----:B0-----:R-:W3:Y:S04]  /*3500*/  LDL.LU R26, [R1+0xbc] ;  /* 0x0000bc00011a7983 */ /* 0x001ee80000300800 */
[----:B-1----:R-:W3:Y:S04]  /*3510*/  LDL.LU R29, [R1+0xac] ;  /* 0x0000ac00011d7983 */ /* 0x002ee80000300800 */
[----:B------:R-:W3:Y:S04]  /*3520*/  LDL.LU R0, [R1+0x98] ;  /* 0x0000980001007983 */ /* 0x000ee80000300800 */
[----:B------:R-:W3:Y:S04]  /*3530*/  LDL.LU R17, [R1+0x94] ;  /* 0x0000940001117983 */ /* 0x000ee80000300800 */
[----:B------:R-:W3:Y:S04]  /*3540*/  LDL.LU R15, [R1+0x80] ;  /* 0x00008000010f7983 */ /* 0x000ee80000300800 */
[----:B------:R-:W3:Y:S04]  /*3550*/  LDL.LU R13, [R1+0x7c] ;  /* 0x00007c00010d7983 */ /* 0x000ee80000300800 */
[----:B------:R-:W3:Y:S04]  /*3560*/  LDL.LU R11, [R1+0x6c] ;  /* 0x00006c00010b7983 */ /* 0x000ee80000300800 */
        /* <DEDUP_REMOVED lines=8> */
[----:B-1----:R-:W3:Y:S04]  /*35f0*/  LDL.LU R8, [R1+0x44] ;  /* 0x0000440001087983 */ /* 0x002ee80000300800 */
[----:B--2---:R0:W-:Y:S04]  /*3600*/  STS.U16 [R2+UR6+0x2300], R28 ;  /* 0x0023001c02007988 */ /* 0x0041e80008000406 */
[----:B0-----:R-:W2:Y:S04]  /*3610*/  LDL.LU R28, [R1+0xbf0] ;  /* 0x000bf000011c7983 */ /* 0x001ea80000300800 */
        /* <DEDUP_REMOVED lines=10> */
[----:B--2---:R0:W-:Y:S04]  /*36c0*/  STS.U16 [R2+UR6+0x2500], R28 ;  /* 0x0025001c02007988 */ /* 0x0041e80008000406 */
[----:B0-----:R0:W5:Y:S04]  /*36d0*/  LDL.LU R28, [R1+0xbec] ;  /* 0x000bec00011c7983 */ /* 0x0011680000300800 */
        /* <DEDUP_REMOVED lines=11> */
[----:B----4-:R-:W-:Y:S04]  /*3790*/  STS.U16 [R2+UR6+0x3d00], R9 ;  /* 0x003d000902007988 */ /* 0x010fe80008000406 */
[----:B------:R-:W-:Y:S04]  /*37a0*/  STS.U16 [R2+UR6+0x3f00], R7 ;  /* 0x003f000702007988 */ /* 0x000fe80008000406 */
[----:B-1----:R-:W4:Y:S04]  /*37b0*/  LDL.LU R19, [R1+0xbc0] ;  /* 0x000bc00001137983 */ /* 0x002f280000300800 */
[----:B------:R-:W-:Y:S04]  /*37c0*/  STS.U16 [R2+UR6+0x4100], R18 ;  /* 0x0041001202007988 */ /* 0x000fe80008000406 */
[----:B------:R-:W-:Y:S04]  /*37d0*/  STS.U16 [R2+UR6+0x4300], R24 ;  /* 0x0043001802007988 */ /* 0x000fe80008000406 */
[----:B---3--:R-:W-:Y:S04]  /*37e0*/  STS.U16 [R2+UR6+0x4500], R26 ;  /* 0x0045001a02007988 */ /* 0x008fe80008000406 */
[----:B------:R-:W-:Y:S04]  /*37f0*/  STS.U16 [R2+UR6+0x4700], R29 ;  /* 0x0047001d02007988 */ /* 0x000fe80008000406 */
[----:B--2---:R1:W-:Y:S04]  /*3800*/  STS.U16 [R2+UR6+0x7f00], R23 ;  /* 0x007f001702007988 */ /* 0x0043e80008000406 */
[----:B-1----:R-:W2:Y:S04]  /*3810*/  LDL.LU R23, [R1+0xa8] ;  /* 0x0000a80001177983 */ /* 0x002ea80000300800 */
[----:B------:R-:W3:Y:S04]  /*3820*/  LDL.LU R9, [R1+0xbbc] ;  /* 0x000bbc0001097983 */ /* 0x000ee80000300800 */
[----:B------:R-:W3:Y:S04]  /*3830*/  LDL.LU R7, [R1+0xbb8] ;  /* 0x000bb80001077983 */ /* 0x000ee80000300800 */
[----:B------:R-:W3:Y:S04]  /*3840*/  LDL.LU R18, [R1+0xbb4] ;  /* 0x000bb40001127983 */ /* 0x000ee80000300800 */
[----:B------:R-:W3:Y:S04]  /*3850*/  LDL.LU R24, [R1+0xbb0] ;  /* 0x000bb00001187983 */ /* 0x000ee80000300800 */
[----:B------:R-:W3:Y:S04]  /*3860*/  LDL.LU R26, [R1+0xbac] ;  /* 0x000bac00011a7983 */ /* 0x000ee80000300800 */
[----:B------:R-:W3:Y:S04]  /*3870*/  LDL.LU R29, [R1+0xba8] ;  /* 0x000ba800011d7983 */ /* 0x000ee80000300800 */
[----:B------:R1:W-:Y:S04]  /*3880*/  STS.U16 [R2+UR6+0x4b00], R0 ;  /* 0x004b000002007988 */ /* 0x0003e80008000406 */
[----:B------:R0:W-:Y:S04]  /*3890*/  STS.U16 [R2+UR6+0x5900], R3 ;  /* 0x0059000302007988 */ /* 0x0001e80008000406 */
[----:B------:R-:W-:Y:S01]  /*38a0*/  STS.U16 [R2+UR6+0x4d00], R17 ;  /* 0x004d001102007988 */ /* 0x000fe20008000406 */
[----:B-1----:R-:W-:-:S03]  /*38b0*/  MOV R0, 0xff800000 ;  /* 0xff80000000007802 */ /* 0x002fc60000000f00 */
[----:B------:R-:W-:Y:S01]  /*38c0*/  STS.U16 [R2+UR6+0x4f00], R15 ;  /* 0x004f000f02007988 */ /* 0x000fe20008000406 */
[----:B0-----:R-:W-:-:S03]  /*38d0*/  IMAD.MOV.U32 R3, RZ, RZ, -0x800000 ;  /* 0xff800000ff037424 */ /* 0x001fc600078e00ff */
[----:B------:R-:W-:Y:S04]  /*38e0*/  STS.U16 [R2+UR6+0x5100], R13 ;  /* 0x0051000d02007988 */ /* 0x000fe80008000406 */
[----:B------:R-:W-:Y:S04]  /*38f0*/  STS.U16 [R2+UR6+0x5300], R11 ;  /* 0x0053000b02007988 */ /* 0x000fe80008000406 */
[----:B------:R-:W-:Y:S04]  /*3900*/  STS.U16 [R2+UR6+0x5500], R5 ;  /* 0x0055000502007988 */ /* 0x000fe80008000406 */
[----:B------:R-:W-:Y:S04]  /*3910*/  STS.U16 [R2+UR6+0x5700], R10 ;  /* 0x0057000a02007988 */ /* 0x000fe80008000406 */
[----:B------:R-:W-:Y:S04]  /*3920*/  STS.U16 [R2+UR6+0x5b00], R21 ;  /* 0x005b001502007988 */ /* 0x000fe80008000406 */
[----:B------:R-:W-:Y:S04]  /*3930*/  STS.U16 [R2+UR6+0x5d00], R8 ;  /* 0x005d000802007988 */ /* 0x000fe80008000406 */
[----:B----4-:R-:W-:Y:S04]  /*3940*/  STS.U16 [R2+UR6+0x6b00], R19 ;  /* 0x006b001302007988 */ /* 0x010fe80008000406 */
[----:B------:R-:W-:Y:S04]  /*3950*/  STS.U16 [R2+UR6+0x6d00], R22 ;  /* 0x006d001602007988 */ /* 0x000fe80008000406 */
[----:B------:R-:W-:Y:S04]  /*3960*/  STS.U16 [R2+UR6+0x6f00], R25 ;  /* 0x006f001902007988 */ /* 0x000fe80008000406 */
[----:B------:R-:W-:Y:S04]  /*3970*/  STS.U16 [R2+UR6+0x7100], R6 ;  /* 0x0071000602007988 */ /* 0x000fe80008000406 */
[----:B------:R-:W-:Y:S04]  /*3980*/  STS.U16 [R2+UR6+0x7300], R27 ;  /* 0x0073001b02007988 */ /* 0x000fe80008000406 */
[----:B------:R-:W-:Y:S04]  /*3990*/  STS.U16 [R2+UR6+0x7500], R20 ;  /* 0x0075001402007988 */ /* 0x000fe80008000406 */
[----:B------:R0:W-:Y:S04]  /*39a0*/  STS.U16 [R2+UR6+0x7700], R4 ;  /* 0x0077000402007988 */ /* 0x0001e80008000406 */
[----:B------:R-:W-:Y:S04]  /*39b0*/  STS.U16 [R2+UR6+0x7900], R12 ;  /* 0x0079000c02007988 */ /* 0x000fe80008000406 */
[----:B------:R-:W-:Y:S04]  /*39c0*/  STS.U16 [R2+UR6+0x7b00], R14 ;  /* 0x007b000e02007988 */ /* 0x000fe80008000406 */
[----:B------:R-:W-:Y:S01]  /*39d0*/  STS.U16 [R2+UR6+0x7d00], R16 ;  /* 0x007d001002007988 */ /* 0x000fe20008000406 */
[----:B0-----:R-:W-:Y:S01]  /*39e0*/  IMAD.MOV.U32 R4, RZ, RZ, 0x3f800000 ;  /* 0x3f800000ff047424 */ /* 0x001fe200078e00ff */
[----:B------:R-:W-:-:S02]  /*39f0*/  MOV R5, 0x3f800000 ;  /* 0x3f80000000057802 */ /* 0x000fc40000000f00 */
[----:B------:R-:W-:Y:S04]  /*3a00*/  STL [R1+0x3d4], R0 ;  /* 0x0003d40001007387 */ /* 0x000fe80000100800 */
[----:B------:R0:W-:Y:S02]  /*3a10*/  STL [R1+0x3d0], R3 ;  /* 0x0003d00301007387 */ /* 0x0001e40000100800 */
[----:B0-----:R-:W-:Y:S01]  /*3a20*/  MOV R3, 0x3f800000 ;  /* 0x3f80000000037802 */ /* 0x001fe20000000f00 */
[----:B------:R-:W0:Y:S02]  /*3a30*/  S2R R8, SR_CTAID.X ;  /* 0x0000000000087919 */ /* 0x000e240000002500 */
[----:B0-----:R-:W-:Y:S01]  /*3a40*/  IMAD.SHL.U32 R8, R8, 0x20, RZ ;  /* 0x0000002008087824 */ /* 0x001fe200078e00ff */
[----:B--2---:R-:W-:Y:S04]  /*3a50*/  STS.U16 [R2+UR6+0x4900], R23 ;  /* 0x0049001702007988 */ /* 0x004fe80008000406 */
[----:B---3--:R-:W-:Y:S04]  /*3a60*/  STS.U16 [R2+UR6+0x6900], R9 ;  /* 0x0069000902007988 */ /* 0x008fe80008000406 */
[----:B------:R-:W-:Y:S04]  /*3a70*/  STS.U16 [R2+UR6+0x6700], R7 ;  /* 0x0067000702007988 */ /* 0x000fe80008000406 */
[----:B------:R-:W-:Y:S04]  /*3a80*/  STS.U16 [R2+UR6+0x6500], R18 ;  /* 0x0065001202007988 */ /* 0x000fe80008000406 */
[----:B------:R-:W-:Y:S04]  /*3a90*/  STS.U16 [R2+UR6+0x6300], R24 ;  /* 0x0063001802007988 */ /* 0x000fe80008000406 */
[----:B------:R-:W-:Y:S04]  /*3aa0*/  STS.U16 [R2+UR6+0x6100], R26 ;  /* 0x0061001a02007988 */ /* 0x000fe80008000406 */
[----:B------:R0:W-:Y:S02]  /*3ab0*/  STS.U16 [R2+UR6+0x5f00], R29 ;  /* 0x005f001d02007988 */ /* 0x0001e40008000406 */
[----:B0-----:R-:W-:-:S05]  /*3ac0*/  MOV R2, 0xff800000 ;  /* 0xff80000000027802 */ /* 0x001fca0000000f00 */
[----:B------:R0:W-:Y:S04]  /*3ad0*/  STL [R1+0x30c], R2 ;  /* 0x00030c0201007387 */ /* 0x0001e80000100800 */
[----:B------:R1:W-:Y:S01]  /*3ae0*/  STL [R1+0x308], R0 ;  /* 0x0003080001007387 */ /* 0x0003e20000100800 */
[----:B0-----:R-:W-:-:S03]  /*3af0*/  IMAD.MOV.U32 R2, RZ, RZ, 0x3f800000 ;  /* 0x3f800000ff027424 */ /* 0x001fc600078e00ff */
[----:B------:R0:W-:Y:S04]  /*3b00*/  STL.64 [R1+0x410], R4 ;  /* 0x0004100401007387 */ /* 0x0001e80000100a00 */
[----:B------:R0:W-:Y:S04]  /*3b10*/  STL [R1+0x2d0], RZ ;  /* 0x0002d0ff01007387 */ /* 0x0001e80000100800 */
[----:B------:R0:W-:Y:S04]  /*3b20*/  STL.64 [R1+0x198], R2 ;  /* 0x0001980201007387 */ /* 0x0001e80000100a00 */
[----:B------:R0:W-:Y:S04]  /*3b30*/  STL [R1+0x2d4], RZ ;  /* 0x0002d4ff01007387 */ /* 0x0001e80000100800 */
        /* <DEDUP_REMOVED lines=122> */
[----:B------:R0:W-:Y:S01]  /*42e0*/  STL [R1+0x3c0], RZ ;  /* 0x0003c0ff01007387 */ /* 0x0001e20000100800 */
[----:B-1----:R-:W-:-:S03]  /*42f0*/  IADD3 R0, PT, PT, R8, 0x20, RZ ;  /* 0x0000002008007810 */ /* 0x002fc60007ffe0ff */
[----:B------:R0:W-:Y:S04]  /*4300*/  STL [R1+0x3c4], RZ ;  /* 0x0003c4ff01007387 */ /* 0x0001e80000100800 */
[----:B------:R0:W-:Y:S04]  /*4310*/  STL [R1+0x3c8], RZ ;  /* 0x0003c8ff01007387 */ /* 0x0001e80000100800 */
[----:B------:R0:W-:Y:S01]  /*4320*/  STL [R1+0x3cc], RZ ;  /* 0x0003ccff01007387 */ /* 0x0001e20000100800 */
[----:B------:R-:W-:-:S13]  /*4330*/  ISETP.GE.AND P0, PT, R0, 0x1, PT ;  /* 0x000000010000780c */ /* 0x000fda0003f06270 */
[----:B0-----:R-:W-:Y:S05]  /*4340*/  @!P0 BRA `(.L_x_0) ;  /* 0x0000012000f88947 */ /* 0x001fea0003800000 */
[----:B------:R-:W0:Y:S01]  /*4350*/  LDC R24, c[0x0][0x3d8] ;  /* 0x0000f600ff187b82 */ /* 0x000e220000000800 */
[----:B-----5:R-:W-:Y:S01]  /*4360*/  SHF.R.U32.HI R28, RZ, 0x5, R28 ;  /* 0x00000005ff1c7819 */ /* 0x020fe2000001161c */
[----:B------:R-:W1:Y:S03]  /*4370*/  LDCU.64 UR4, c[0x0][0x3d0] ;  /* 0x00007a00ff0477ac */ /* 0x000e660008000a00 */
[----:B------:R-:W-:Y:S01]  /*4380*/  SGXT.U32 R28, R28, 0x2 ;  /* 0x000000021c1c781a */ /* 0x000fe20000000000 */
[----:B------:R-:W2:Y:S02]  /*4390*/  LDCU UR9, c[0x0][0x3a8] ;  /* 0x00007500ff0977ac */ /* 0x000ea40008000800 */
[----:B------:R-:W3:Y:S01]  /*43a0*/  LDC.64 R16, c[0x0][0x388] ;  /* 0x0000e200ff107b82 */ /* 0x000ee20000000a00 */
[----:B-1----:R-:W-:Y:S01]  /*43b0*/  UIMAD UR4, UR7, UR4, URZ ;  /* 0x00000004070472a4 */ /* 0x002fe2000f8e02ff */
[----:B0-----:R-:W-:-:S04]  /*43c0*/  IMAD R0, R28, R24, RZ ;  /* 0x000000181c007224 */ /* 0x001fc800078e02ff */
[----:B------:R-:W-:-:S05]  /*43d0*/  IMAD R0, R24, 0x4, R0 ;  /* 0x0000000418007824 */ /* 0x000fca00078e0200 */
[----:B------:R-:W-:-:S05]  /*43e0*/  LEA R0, R24, R0, 0x2 ;  /* 0x0000000018007211 */ /* 0x000fca00078e10ff */
        /* <DEDUP_REMOVED lines=9> */
[C---:B------:R-:W-:Y:S01]  /*4480*/  LEA R2, R24.reuse, R18, 0x2 ;  /* 0x0000001218027211 */ /* 0x040fe200078e10ff */
[----:B------:R0:W-:Y:S04]  /*4490*/  STL.64 [R1+0xca0], R18 ;  /* 0x000ca01201007387 */ /* 0x0001e80000100a00 */
[C---:B------:R-:W-:Y:S01]  /*44a0*/  IMAD R5, R24.reuse, 0x4, R2 ;  /* 0x0000000418057824 */ /* 0x040fe200078e0202 */
[----:B------:R1:W-:Y:S04]  /*44b0*/  STL.64 [R1+0xc88], R2 ;  /* 0x000c880201007387 */ /* 0x0003e80000100a00 */
[C---:B------:R-:W-:Y:S01]  /*44c0*/  LEA R6, R24.reuse, R5, 0x2 ;  /* 0x0000000518067211 */ /* 0x040fe200078e10ff */
[----:B------:R4:W-:Y:S01]  /*44d0*/  STL.64 [R1+0xc90], R4 ;  /* 0x000c900401007387 */ /* 0x0009e20000100a00 */
[----:B0-----:R-:W0:Y:S03]  /*44e0*/  LDC R19, c[0x0][0x3c8] ;  /* 0x0000f200ff137b82 */ /* 0x001e260000000800 */
[----:B------:R-:W-:Y:S01]  /*44f0*/  IMAD R20, R24, 0x4, R6 ;  /* 0x0000000418147824 */ /* 0x000fe200078e0206 */
[----:B------:R-:W2:Y:S01]  /*4500*/  S2R R18, SR_TID.X ;  /* 0x0000000000127919 */ /* 0x000ea20000002100 */
[----:B-1----:R-:W-:-:S03]  /*4510*/  MOV R3, R12 ;  /* 0x0000000c00037202 */ /* 0x002fc60000000f00 */
[C---:B------:R-:W-:Y:S01]  /*4520*/  LEA R9, R24.reuse, R20, 0x2 ;  /* 0x0000001418097211 */ /* 0x040fe200078e10ff */
[----:B------:R-:W1:Y:S01]  /*4530*/  LDC.64 R12, c[0x0][0x390] ;  /* 0x0000e400ff0c7b82 */ /* 0x000e620000000a00 */
[----:B----4-:R-:W4:Y:S03]  /*4540*/  S2R R4, SR_TID.X ;  /* 0x0000000000047919 */ /* 0x010f260000002100 */
[C---:B------:R-:W-:Y:S01]  /*4550*/  IMAD R21, R24.reuse, 0x4, R9 ;  /* 0x0000000418157824 */ /* 0x040fe200078e0209 */
[----:B------:R3:W-:Y:S04]  /*4560*/  STL.64 [R1+0xca8], R8 ;  /* 0x000ca80801007387 */ /* 0x0007e80000100a00 */
[C---:B------:R-:W-:Y:S01]  /*4570*/  LEA R0, R24.reuse, R21, 0x2 ;  /* 0x0000001518007211 */ /* 0x040fe200078e10ff */
[----:B------:R2:W-:Y:S04]  /*4580*/  STL.64 [R1+0xc98], R20 ;  /* 0x000c981401007387 */ /* 0x0005e80000100a00 */
[C---:B------:R-:W-:Y:S01]  /*4590*/  IMAD R7, R24.reuse, 0x4, R0 ;  /* 0x0000000418077824 */ /* 0x040fe200078e0200 */
[----:B---3--:R-:W3:Y:S04]  /*45a0*/  S2R R8, SR_CTAID.X ;  /* 0x0000000000087919 */ /* 0x008ee80000002500 */
[C---:B------:R-:W-:Y:S01]  /*45b0*/  LEA R14, R24.reuse, R7, 0x2 ;  /* 0x00000007180e7211 */ /* 0x040fe200078e10ff */
[----:B--2---:R-:W2:Y:S04]  /*45c0*/  S2R R21, SR_TID.X ;  /* 0x0000000000157919 */ /* 0x004ea80000002100 */
[----:B------:R-:W-:Y:S01]  /*45d0*/  IMAD R23, R24, 0x4, R14 ;  /* 0x0000000418177824 */ /* 0x000fe200078e020e */
[----:B------:R0:W-:Y:S01]  /*45e0*/  STL.64 [R1+0xcb0], R6 ;  /* 0x000cb00601007387 */ /* 0x0001e20000100a00 */
[----:B------:R-:W-:-:S03]  /*45f0*/  LOP3.LUT R26, R18, 0x1f, RZ, 0xc0, !PT ;  /* 0x0000001f121a7812 */ /* 0x000fc600078ec0ff */
[----:B------:R-:W-:Y:S01]  /*4600*/  LEA R28, R24, R23, 0x2 ;  /* 0x00000017181c7211 */ /* 0x000fe200078e10ff */
[----:B------:R0:W-:Y:S01]  /*4610*/  STL.64 [R1+0xcb8], R14 ;  /* 0x000cb80e01007387 */ /* 0x0001e20000100a00 */
[----:B------:R-:W-:Y:S01]  /*4620*/  IMAD R26, R26, UR5, RZ ;  /* 0x000000051a1a7c24 */ /* 0x000fe2000f8e02ff */
[----:B------:R-:W-:Y:S02]  /*4630*/  USHF.L.U32 UR5, UR4, 0x1, URZ ;  /* 0x0000000104057899 */ /* 0x000fe400080006ff */
[----:B------:R-:W-:Y:S01]  /*4640*/  IMAD R27, R24, 0x4, R28 ;  /* 0x00000004181b7824 */ /* 0x000fe200078e021c */
[----:B------:R-:W-:Y:S01]  /*4650*/  STL.64 [R1+0xcc0], R22 ;  /* 0x000cc01601007387 */ /* 0x000fe20000100a00 */
[----:B----4-:R-:W-:-:S03]  /*4660*/  LOP3.LUT R4, R4, 0x1c, RZ, 0xc0, !PT ;  /* 0x0000001c04047812 */ /* 0x010fc600078ec0ff */
[----:B------:R-:W-:Y:S02]  /*4670*/  LEA R25, R24, R27, 0x2 ;  /* 0x0000001b18197211 */ /* 0x000fe400078e10ff */
[C---:B0-----:R-:W-:Y:S02]  /*4680*/  LEA.HI R7, R4.reuse, 0x18, RZ, 0x1e ;  /* 0x0000001804077811 */ /* 0x041fe400078ff0ff */
[----:B------:R-:W-:Y:S01]  /*4690*/  LEA.HI R6, R4, 0x10, RZ, 0x1e ;  /* 0x0000001004067811 */ /* 0x000fe200078ff0ff */
[----:B------:R-:W-:Y:S01]  /*46a0*/  IMAD R10, R24, 0x4, R25 ;  /* 0x00000004180a7824 */ /* 0x000fe200078e0219 */
[----:B------:R-:W-:-:S04]  /*46b0*/  LEA.HI R14, R4, 0x8, RZ, 0x1e ;  /* 0x00000008040e7811 */ /* 0x000fc800078ff0ff */
[----:B------:R0:W-:Y:S01]  /*46c0*/  STL [R1+0x4], R10 ;  /* 0x0000040a01007387 */ /* 0x0001e20000100800 */
[----:B------:R-:W-:Y:S02]  /*46d0*/  LEA R2, R24, R10, 0x2 ;  /* 0x0000000a18027211 */ /* 0x000fe400078e10ff */
[----:B---3--:R-:W-:Y:S02]  /*46e0*/  SHF.L.U32 R8, R8, 0x5, RZ ;  /* 0x0000000508087819 */ /* 0x008fe400000006ff */
[----:B--2---:R-:W-:Y:S01]  /*46f0*/  LOP3.LUT R21, R21, 0x7f, RZ, 0xc0, !PT ;  /* 0x0000007f15157812 */ /* 0x004fe200078ec0ff */
[----:B------:R-:W-:Y:S01]  /*4700*/  IMAD R29, R24, 0x4, R2 ;  /* 0x00000004181d7824 */ /* 0x000fe200078e0202 */
[----:B------:R2:W-:Y:S01]  /*4710*/  STL [R1], R2 ;  /* 0x0000000201007387 */ /* 0x0005e20000100800 */
[C---:B------:R-:W-:Y:S01]  /*4720*/  IMAD.IADD R7, R8.reuse, 0x1, R7 ;  /* 0x0000000108077824 */ /* 0x040fe200078e0207 */
[----:B------:R-:W-:Y:S01]  /*4730*/  IADD3 R6, PT, PT, R8, R6, RZ ;  /* 0x0000000608067210 */ /* 0x000fe20007ffe0ff */
[----:B0-----:R-:W0:Y:S01]  /*4740*/  LDC.64 R10, c[0x0][0x3c0] ;  /* 0x0000f000ff0a7b82 */ /* 0x001e220000000a00 */
[----:B------:R-:W-:Y:S01]  /*4750*/  STL.64 [R1+0xc50], R28 ;  /* 0x000c501c01007387 */ /* 0x000fe20000100a00 */
[----:B------:R-:W-:Y:S01]  /*4760*/  IMAD R7, R21, R19, RZ ;  /* 0x0000001315077224 */ /* 0x000fe200078e02ff */
[----:B------:R-:W-:Y:S01]  /*4770*/  LEA.HI R15, R4, R8, RZ, 0x1e ;  /* 0x00000008040f7211 */ /* 0x000fe200078ff0ff */
[----:B------:R-:W-:Y:S01]  /*4780*/  IMAD.SHL.U32 R6, R26, 0x2, RZ ;  /* 0x000000021a067824 */ /* 0x000fe200078e00ff */
[----:B------:R-:W3:Y:S01]  /*4790*/  S2R R21, SR_TID.X ;  /* 0x0000000000157919 */ /* 0x000ee20000002100 */
[----:B------:R-:W-:Y:S01]  /*47a0*/  IADD3 R8, PT, PT, R8, R14, RZ ;  /* 0x0000000e08087210 */ /* 0x000fe20007ffe0ff */
[----:B------:R-:W-:Y:S01]  /*47b0*/  IMAD.HI R8, R26, 0x2, RZ ;  /* 0x000000021a087827 */ /* 0x000fe200078e02ff */
[----:B--2---:R-:W-:-:S02]  /*47c0*/  LEA R2, R24, R29, 0x2 ;  /* 0x0000001d18027211 */ /* 0x004fc400078e10ff */
[----:B-1----:R-:W-:Y:S01]  /*47d0*/  IADD3 R12, P3, P4, R6, UR5, R12 ;  /* 0x00000005060c7c10 */ /* 0x002fe2000fc7e00c */
[----:B------:R-:W-:Y:S02]  /*47e0*/  UIMAD.WIDE UR4, UR4, 0x2, URZ ;  /* 0x00000002040478a5 */ /* 0x000fe4000f8e02ff */
[----:B------:R-:W-:-:S05]  /*47f0*/  IMAD R2, R24, 0x4, R2 ;  /* 0x0000000418027824 */ /* 0x000fca00078e0202 */
[----:B------:R1:W-:Y:S01]  /*4800*/  STL [R1+0xc], R2 ;  /* 0x00000c0201007387 */ /* 0x0003e20000100800 */
[----:B0-----:R-:W-:Y:S01]  /*4810*/  IMAD R10, R10, UR7, RZ ;  /* 0x000000070a0a7c24 */ /* 0x001fe2000f8e02ff */
[----:B-1----:R-:W-:-:S04]  /*4820*/  LEA R2, R24, R2, 0x2 ;  /* 0x0000000218027211 */ /* 0x002fc800078e10ff */
[C---:B------:R-:W-:Y:S01]  /*4830*/  LEA R16, P0, R10.reuse, R16, 0x1 ;  /* 0x000000100a107211 */ /* 0x040fe200078008ff */
[----:B------:R0:W-:Y:S03]  /*4840*/  STL [R1+0x8], R2 ;  /* 0x0000080201007387 */ /* 0x0001e60000100800 */
[----:B------:R-:W-:Y:S02]  /*4850*/  LEA.HI.X.SX32 R17, R10, R17, 0x1, P0 ;  /* 0x000000110a117211 */ /* 0x000fe400000f0eff */
[----:B------:R-:W-:Y:S02]  /*4860*/  LEA R10, R19, R7, 0x7 ;  /* 0x00000007130a7211 */ /* 0x000fe400078e38ff */
[----:B------:R-:W-:Y:S02]  /*4870*/  LEA R22, P0, R7, R16, 0x1 ;  /* 0x0000001007167211 */ /* 0x000fe400078008ff */
[----:B------:R-:W-:-:S02]  /*4880*/  LEA R6, R19, R10, 0x7 ;  /* 0x0000000a13067211 */ /* 0x000fc400078e38ff */
[----:B------:R-:W-:Y:S01]  /*4890*/  LEA.HI.X.SX32 R23, R7, R17, 0x1, P0 ;  /* 0x0000001107177211 */ /* 0x000fe200000f0eff */
[----:B0-----:R-:W-:Y:S01]  /*48a0*/  IMAD R2, R24, 0x4, R2 ;  /* 0x0000000418027824 */ /* 0x001fe200078e0202 */
[----:B------:R-:W-:Y:S02]  /*48b0*/  LEA R19, R19, R6, 0x7 ;  /* 0x0000000613137211 */ /* 0x000fe400078e38ff */
[----:B------:R-:W-:Y:S01]  /*48c0*/  LEA R14, P1, R10, R16, 0x1 ;  /* 0x000000100a0e7211 */ /* 0x000fe200078208ff */
[C---:B------:R-:W-:Y:S01]  /*48d0*/  IMAD R2, R24.reuse, 0x4, R2 ;  /* 0x0000000418027824 */ /* 0x040fe200078e0202 */
[----:B---3--:R-:W-:Y:S01]  /*48e0*/  LOP3.LUT R7, R21, 0x7f, RZ, 0xc0, !PT ;  /* 0x0000007f15077812 */ /* 0x008fe200078ec0ff */
[----:B------:R0:W-:Y:S03]  /*48f0*/  STL.64 [R1+0x2f8], R22 ;  /* 0x0002f81601007387 */ /* 0x0001e60000100a00 */
[----:B------:R-:W-:-:S02]  /*4900*/  LEA R5, R24, R2, 0x2 ;  /* 0x0000000218057211 */ /* 0x000fc400078e10ff */
[----:B------:R-:W-:-:S03]  /*4910*/  LEA R6, P0, R6, R16, 0x1 ;  /* 0x0000001006067211 */ /* 0x000fc600078008ff */
[C---:B------:R-:W-:Y:S01]  /*4920*/  IMAD R9, R24.reuse, 0x4, R5 ;  /* 0x0000000418097824 */ /* 0x040fe200078e0205 */
[----:B------:R-:W-:Y:S02]  /*4930*/  LEA R20, P2, R19, R16, 0x1 ;  /* 0x0000001013147211 */ /* 0x000fe400078408ff */
[----:B------:R-:W1:Y:S01]  /*4940*/  LDC R16, c[0x0][0x3c8] ;  /* 0x0000f200ff107b82 */ /* 0x000e620000000800 */
[----:B------:R-:W-:Y:S01]  /*4950*/  IMAD R29, R24, 0x4, R9 ;  /* 0x00000004181d7824 */ /* 0x000fe200078e0209 */
[----:B------:R-:W-:Y:S01]  /*4960*/  LEA.HI.X.SX32 R15, R10, R17, 0x1, P1 ;  /* 0x000000110a0f7211 */ /* 0x000fe200008f0eff */
[----:B0-----:R-:W2:Y:S03]  /*4970*/  LDL.LU.64 R22, [R1+0xcc0] ;  /* 0x000cc00001167983 */ /* 0x001ea60000300a00 */
[----:B------:R-:W-:-:S05]  /*4980*/  LEA R4, R24, R29, 0x2 ;  /* 0x0000001d18047211 */ /* 0x000fca00078e10ff */
[----:B------:R-:W-:-:S05]  /*4990*/  IMAD R4, R24, 0x4, R4 ;  /* 0x0000000418047824 */ /* 0x000fca00078e0204 */
[----:B------:R-:W-:-:S05]  /*49a0*/  LEA R4, R24, R4, 0x2 ;  /* 0x0000000418047211 */ /* 0x000fca00078e10ff */
[C---:B------:R-:W-:Y:S02]  /*49b0*/  IMAD R4, R24.reuse, 0x4, R4 ;  /* 0x0000000418047824 */ /* 0x040fe400078e0204 */
[----:B-1----:R-:W-:Y:S02]  /*49c0*/  IMAD R7, R7, R16, RZ ;  /* 0x0000001007077224 */ /* 0x002fe400078e02ff */
[----:B------:R-:W-:Y:S01]  /*49d0*/  IMAD R4, R24, 0x4, R4 ;  /* 0x0000000418047824 */ /* 0x000fe200078e0204 */
[----:B------:R-:W-:Y:S02]  /*49e0*/  LEA.HI.X.SX32 R21, R19, R17, 0x1, P2 ;  /* 0x0000001113157211 */ /* 0x000fe400010f0eff */
[----:B------:R-:W-:Y:S01]  /*49f0*/  LEA R7, R16, R7, 0x7 ;  /* 0x0000000710077211 */ /* 0x000fe200078e38ff */
[----:B------:R-:W-:Y:S01]  /*4a00*/  IMAD R28, R24, 0x4, R4 ;  /* 0x00000004181c7824 */ /* 0x000fe200078e0204 */
[----:B------:R-:W-:-:S03]  /*4a10*/  SHF.R.U32.HI R19, RZ, 0x5, R18 ;  /* 0x00000005ff137819 */ /* 0x000fc60000011612 */
[----:B------:R-:W-:Y:S01]  /*4a20*/  IMAD R26, R24, 0x4, R28 ;  /* 0x00000004181a7824 */ /* 0x000fe200078e021c */
[----:B------:R-:W-:Y:S01]  /*4a30*/  SGXT.U32 R19, R19, 0x2 ;  /* 0x000000021313781a */ /* 0x000fe20000000000 */
[----:B------:R-:W-:Y:S01]  /*4a40*/  IMAD R7, R16, 0x80, R7 ;  /* 0x0000008010077824 */ /* 0x000fe200078e0207 */
[----:B------:R-:W-:Y:S01]  /*4a50*/  SHF.R.U32.HI R18, RZ, 0x5, R18 ;  /* 0x00000005ff127819 */ /* 0x000fe20000011612 */
[----:B------:R0:W-:Y:S01]  /*4a60*/  STL.64 [R1+0x2f0], R14 ;  /* 0x0002f00e01007387 */ /* 0x0001e20000100a00 */
[----:B------:R-:W-:Y:S01]  /*4a70*/  MOV R10, R4 ;  /* 0x00000004000a7202 */ /* 0x000fe20000000f00 */
[----:B------:R-:W-:Y:S01]  /*4a80*/  IMAD R4, R24, 0x4, R26 ;  /* 0x0000000418047824 */ /* 0x000fe200078e021a */
[----:B------:R-:W-:Y:S02]  /*4a90*/  SGXT.U32 R18, R18, 0x2 ;  /* 0x000000021212781a */ /* 0x000fe40000000000 */
[----:B------:R-:W-:Y:S01]  /*4aa0*/  LEA.HI.X.SX32 R7, R7, R17, 0x1, P0 ;  /* 0x0000001107077211 */ /* 0x000fe200000f0eff */
[-C--:B------:R-:W-:Y:S01]  /*4ab0*/  IMAD R17, R19, R24.reuse, RZ ;  /* 0x0000001813117224 */ /* 0x080fe200078e02ff */
[----:B0-----:R-:W3:Y:S04]  /*4ac0*/  LDL.LU.64 R14, [R1+0xcb8] ;  /* 0x000cb800010e7983 */ /* 0x001ee80000300a00 */
[----:B------:R0:W-:Y:S01]  /*4ad0*/  STL.64 [R1+0xc58], R26 ;  /* 0x000c581a01007387 */ /* 0x0001e20000100a00 */
[----:B------:R-:W-:Y:S01]  /*4ae0*/  IMAD R18, R18, R24, RZ ;  /* 0x0000001812127224 */ /* 0x000fe200078e02ff */
[----:B------:R-:W-:-:S02]  /*4af0*/  LEA R17, R24, R17, 0x2 ;  /* 0x0000001118117211 */ /* 0x000fc400078e10ff */
[----:B------:R1:W-:Y:S01]  /*4b00*/  STL.64 [R1+0x2e8], R6 ;  /* 0x0002e80601007387 */ /* 0x0003e20000100a00 */
[----:B0-----:R-:W-:-:S04]  /*4b10*/  IMAD R26, R19, R24, RZ ;  /* 0x00000018131a7224 */ /* 0x001fc800078e02ff */
[----:B------:R-:W-:Y:S01]  /*4b20*/  IMAD R26, R24, 0x4, R26 ;  /* 0x00000004181a7824 */ /* 0x000fe200078e021a */
[----:B-1----:R-:W4:Y:S01]  /*4b30*/  LDL.LU.64 R6, [R1+0xcb0] ;  /* 0x000cb00001067983 */ /* 0x002f220000300a00 */
[----:B------:R-:W-:-:S03]  /*4b40*/  IADD3.X R13, PT, PT, R8, UR5, R13, P3, P4 ;  /* 0x00000005080d7c10 */ /* 0x000fc60009fe840d */
[----:B------:R0:W-:Y:S01]  /*4b50*/  STL.64 [R1+0x300], R20 ;  /* 0x0003001401007387 */ /* 0x0001e20000100a00 */
[C---:B------:R-:W-:Y:S02]  /*4b60*/  LEA R26, R24.reuse, R26, 0x2 ;  /* 0x0000001a181a7211 */ /* 0x040fe400078e10ff */
[----:B------:R-:W-:Y:S01]  /*4b70*/  LEA R8, P1, R17, R12, 0x1 ;  /* 0x0000000c11087211 */ /* 0x000fe200078208ff */
[----:B------:R-:W-:Y:S01]  /*4b80*/  IMAD.MOV.U32 R27, RZ, RZ, R9 ;  /* 0x000000ffff1b7224 */ /* 0x000fe200078e0009 */
[----:B------:R-:W-:Y:S01]  /*4b90*/  LEA R4, R24, R4, 0x2 ;  /* 0x0000000418047211 */ /* 0x000fe200078e10ff */
[----:B------:R-:W-:Y:S02]  /*4ba0*/  IMAD.MOV.U32 R16, RZ, RZ, R5 ;  /* 0x000000ffff107224 */ /* 0x000fe400078e0005 */
[----:B0-----:R-:W-:Y:S01]  /*4bb0*/  IMAD R21, R19, R24, RZ ;  /* 0x0000001813157224 */ /* 0x001fe200078e02ff */
[-C--:B------:R-:W-:Y:S02]  /*4bc0*/  LEA R20, P0, R18, R12.reuse, 0x1 ;  /* 0x0000000c12147211 */ /* 0x080fe400078008ff */
[----:B------:R-:W-:-:S02]  /*4bd0*/  LEA R18, P2, R26, R12, 0x1 ;  /* 0x0000000c1a127211 */ /* 0x000fc400078408ff */
[-C--:B------:R-:W-:Y:S01]  /*4be0*/  LEA.HI.X.SX32 R21, R21, R13.reuse, 0x1, P0 ;  /* 0x0000000d15157211 */ /* 0x080fe200000f0eff */
[----:B------:R-:W-:Y:S01]  /*4bf0*/  IMAD R5, R19, R24, RZ ;  /* 0x0000001813057224 */ /* 0x000fe200078e02ff */
[-C--:B------:R-:W-:Y:S01]  /*4c00*/  LEA.HI.X.SX32 R9, R17, R13.reuse, 0x1, P1 ;  /* 0x0000000d11097211 */ /* 0x080fe200008f0eff */
[----:B------:R-:W-:Y:S01]  /*4c10*/  STL [R1+0x20], R4 ;  /* 0x0000200401007387 */ /* 0x000fe20000100800 */
[----:B------:R-:W-:-:S03]  /*4c20*/  LEA.HI.X.SX32 R19, R26, R13, 0x1, P2 ;  /* 0x0000000d1a137211 */ /* 0x000fc600010f0eff */
[----:B------:R-:W-:Y:S04]  /*4c30*/  STL.64 [R1+0xb90], R20 ;  /* 0x000b901401007387 */ /* 0x000fe80000100a00 */
[----:B------:R0:W-:Y:S04]  /*4c40*/  STL.64 [R1+0xb88], R8 ;  /* 0x000b880801007387 */ /* 0x0001e80000100a00 */
[----:B0-----:R-:W2:Y:S04]  /*4c50*/  LDL.LU.64 R8, [R1+0xca8] ;  /* 0x000ca80001087983 */ /* 0x001ea80000300a00 */
[----:B------:R0:W-:Y:S04]  /*4c60*/  STL.64 [R1+0xb80], R18 ;  /* 0x000b801201007387 */ /* 0x0001e80000100a00 */
[----:B0-----:R-:W3:Y:S01]  /*4c70*/  LDL.LU.64 R18, [R1+0xca0] ;  /* 0x000ca00001127983 */ /* 0x001ee20000300a00 */
[----:B------:R-:W-:-:S05]  /*4c80*/  LEA R5, R24, R5, 0x2 ;  /* 0x0000000518057211 */ /* 0x000fca00078e10ff */
[C---:B------:R-:W-:Y:S02]  /*4c90*/  IMAD R5, R24.reuse, 0x4, R5 ;  /* 0x0000000418057824 */ /* 0x040fe400078e0205 */
[----:B------:R-:W-:-:S03]  /*4ca0*/  IMAD R4, R24, 0x4, R4 ;  /* 0x0000000418047824 */ /* 0x000fc600078e0204 */
[----:B------:R-:W-:-:S04]  /*4cb0*/  LEA R5, R24, R5, 0x2 ;  /* 0x0000000518057211 */ /* 0x000fc800078e10ff */
[C---:B------:R-:W-:Y:S02]  /*4cc0*/  LEA R20, P0, R5.reuse, R12, 0x1 ;  /* 0x0000000c05147211 */ /* 0x040fe400078008ff */
[----:B------:R-:W-:Y:S02]  /*4cd0*/  LEA R4, R24, R4, 0x2 ;  /* 0x0000000418047211 */ /* 0x000fe400078e10ff */
[----:B------:R-:W-:-:S03]  /*4ce0*/  LEA.HI.X.SX32 R21, R5, R13, 0x1, P0 ;  /* 0x0000000d05157211 */ /* 0x000fc600000f0eff */
[----:B------:R-:W-:Y:S01]  /*4cf0*/  STL [R1+0x34], R4 ;  /* 0x0000340401007387 */ /* 0x000fe20000100800 */
[----:B------:R-:W-:-:S03]  /*4d00*/  LEA R17, R24, R4, 0x2 ;  /* 0x0000000418117211 */ /* 0x000fc600078e10ff */
[----:B------:R0:W-:Y:S01]  /*4d10*/  STL.64 [R1+0xb78], R20 ;  /* 0x000b781401007387 */ /* 0x0001e20000100a00 */
[----:B------:R-:W-:Y:S02]  /*4d20*/  IMAD.MOV.U32 R26, RZ, RZ, R10 ;  /* 0x000000ffff1a7224 */ /* 0x000fe400078e000a */
[----:B------:R-:W-:Y:S01]  /*4d30*/  IMAD.MOV.U32 R10, RZ, RZ, R2 ;  /* 0x000000ffff0a7224 */ /* 0x000fe200078e0002 */
[----:B------:R-:W-:Y:S01]  /*4d40*/  STL [R1+0x30], R17 ;  /* 0x0000301101007387 */ /* 0x000fe20000100800 */
[----:B0-----:R-:W-:Y:S02]  /*4d50*/  LEA R20, P0, R3, R12, 0x1 ;  /* 0x0000000c03147211 */ /* 0x001fe400078008ff */
[----:B------:R-:W-:-:S04]  /*4d60*/  MOV R21, R3 ;  /* 0x0000000300157202 */ /* 0x000fc80000000f00 */
[----:B------:R-:W-:-:S05]  /*4d70*/  LEA.HI.X.SX32 R21, R21, R13, 0x1, P0 ;  /* 0x0000000d15157211 */ /* 0x000fca00000f0eff */
[----:B------:R0:W-:Y:S04]  /*4d80*/  STL.64 [R1+0xb70], R20 ;  /* 0x000b701401007387 */ /* 0x0001e80000100a00 */
[----:B0-----:R-:W4:Y:S01]  /*4d90*/  LDL.LU.64 R20, [R1+0xc98] ;  /* 0x000c980001147983 */ /* 0x001f220000300a00 */
[----:B--2---:R-:W-:-:S04]  /*4da0*/  LEA R2, P2, R8, R12, 0x1 ;  /* 0x0000000c08027211 */ /* 0x004fc800078408ff */
[----:B------:R-:W-:Y:S02]  /*4db0*/  LEA.HI.X.SX32 R3, R8, R13, 0x1, P2 ;  /* 0x0000000d08037211 */ /* 0x000fe400010f0eff */
[----:B---3--:R-:W-:-:S04]  /*4dc0*/  LEA R4, P1, R19, R12, 0x1 ;  /* 0x0000000c13047211 */ /* 0x008fc800078208ff */
[----:B------:R-:W-:-:S05]  /*4dd0*/  LEA.HI.X.SX32 R5, R19, R13, 0x1, P1 ;  /* 0x0000000d13057211 */ /* 0x000fca00008f0eff */
[----:B------:R0:W-:Y:S04]  /*4de0*/  STL.64 [R1+0xb68], R4 ;  /* 0x000b680401007387 */ /* 0x0001e80000100a00 */
[----:B0-----:R-:W2:Y:S04]  /*4df0*/  LDL.LU.64 R4, [R1+0xc90] ;  /* 0x000c900001047983 */ /* 0x001ea80000300a00 */
[----:B------:R0:W-:Y:S04]  /*4e00*/  STL.64 [R1+0xb60], R2 ;  /* 0x000b600201007387 */ /* 0x0001e80000100a00 */
[----:B0-----:R-:W3:Y:S01]  /*4e10*/  LDL.LU.64 R2, [R1+0xc88] ;  /* 0x000c880001027983 */ /* 0x001ee20000300a00 */
[----:B------:R-:W-:-:S05]  /*4e20*/  IMAD R17, R24, 0x4, R17 ;  /* 0x0000000418117824 */ /* 0x000fca00078e0211 */
[----:B------:R0:W-:Y:S04]  /*4e30*/  STL [R1+0x2c], R17 ;  /* 0x00002c1101007387 */ /* 0x0001e80000100800 */
[----:B------:R-:W-:Y:S04]  /*4e40*/  STL.64 [R1+0xc80], R10 ;  /* 0x000c800a01007387 */ /* 0x000fe80000100a00 */
[----:B----4-:R1:W-:Y:S01]  /*4e50*/  STL.64 [R1+0xc78], R6 ;  /* 0x000c780601007387 */ /* 0x0103e20000100a00 */
[C---:B0-----:R-:W-:Y:S02]  /*4e60*/  LEA R17, R24.reuse, R17, 0x2 ;  /* 0x0000001118117211 */ /* 0x041fe400078e10ff */
[C---:B-1----:R-:W-:Y:S01]  /*4e70*/  LEA R6, P1, R15.reuse, R12, 0x1 ;  /* 0x0000000c0f067211 */ /* 0x042fe200078208ff */
[----:B------:R2:W-:Y:S03]  /*4e80*/  STL.64 [R1+0xc70], R20 ;  /* 0x000c701401007387 */ /* 0x0005e60000100a00 */
[----:B------:R-:W-:Y:S01]  /*4e90*/  LEA.HI.X.SX32 R7, R15, R13, 0x1, P1 ;  /* 0x0000000d0f077211 */ /* 0x000fe200008f0eff */
[----:B------:R-:W-:Y:S01]  /*4ea0*/  STL [R1+0x28], R17 ;  /* 0x0000281101007387 */ /* 0x000fe20000100800 */
[----:B------:R-:W-:Y:S01]  /*4eb0*/  IMAD R8, R24, 0x4, R17 ;  /* 0x0000000418087824 */ /* 0x000fe200078e0211 */
[----:B------:R-:W-:Y:S01]  /*4ec0*/  MOV R19, R27 ;  /* 0x0000001b00137202 */ /* 0x000fe20000000f00 */
[----:B------:R-:W-:-:S03]  /*4ed0*/  IMAD.MOV.U32 R27, RZ, RZ, R16 ;  /* 0x000000ffff1b7224 */ /* 0x000fc600078e0010 */
[----:B------:R-:W-:Y:S02]  /*4ee0*/  LEA R16, R24, R8, 0x2 ;  /* 0x0000000818107211 */ /* 0x000fe400078e10ff */
[----:B--2---:R-:W-:-:S04]  /*4ef0*/  LEA R20, P2, R4, R12, 0x1 ;  /* 0x0000000c04147211 */ /* 0x004fc800078408ff */
[----:B------:R-:W-:Y:S02]  /*4f00*/  LEA.HI.X.SX32 R21, R4, R13, 0x1, P2 ;  /* 0x0000000d04157211 */ /* 0x000fe400010f0eff */
[----:B---3--:R-:W-:-:S04]  /*4f10*/  LEA R10, P0, R3, R12, 0x1 ;  /* 0x0000000c030a7211 */ /* 0x008fc800078008ff */
[----:B------:R-:W-:-:S05]  /*4f20*/  LEA.HI.X.SX32 R11, R3, R13, 0x1, P0 ;  /* 0x0000000d030b7211 */ /* 0x000fca00000f0eff */
[----:B------:R0:W-:Y:S04]  /*4f30*/  STL.64 [R1+0xb58], R10 ;  /* 0x000b580a01007387 */ /* 0x0001e80000100a00 */
[----:B0-----:R-:W2:Y:S04]  /*4f40*/  LDL.LU.64 R10, [R1+0xc80] ;  /* 0x000c8000010a7983 */ /* 0x001ea80000300a00 */
[----:B------:R0:W-:Y:S04]  /*4f50*/  STL.64 [R1+0xb50], R6 ;  /* 0x000b500601007387 */ /* 0x0001e80000100a00 */
[----:B0-----:R-:W3:Y:S04]  /*4f60*/  LDL.LU.64 R6, [R1+0xc78] ;  /* 0x000c780001067983 */ /* 0x001ee80000300a00 */
[----:B------:R-:W-:Y:S04]  /*4f70*/  STL [R1+0xc60], R14 ;  /* 0x000c600e01007387 */ /* 0x000fe80000100800 */
[----:B------:R0:W-:Y:S04]  /*4f80*/  STL.64 [R1+0xc68], R8 ;  /* 0x000c680801007387 */ /* 0x0001e80000100a00 */
[----:B------:R1:W-:Y:S01]  /*4f90*/  STL.64 [R1+0xb48], R20 ;  /* 0x000b481401007387 */ /* 0x0003e20000100a00 */
[----:B0-----:R-:W-:-:S02]  /*4fa0*/  LEA R8, P1, R18, R12, 0x1 ;  /* 0x0000000c12087211 */ /* 0x001fc400078208ff */
[----:B-1----:R-:W-:-:S04]  /*4fb0*/  LEA R20, P0, R22, R12, 0x1 ;  /* 0x0000000c16147211 */ /* 0x002fc800078008ff */
[-C--:B------:R-:W-:Y:S02]  /*4fc0*/  LEA.HI.X.SX32 R21, R22, R13.reuse, 0x1, P0 ;  /* 0x0000000d16157211 */ /* 0x080fe400000f0eff */
[----:B------:R-:W-:-:S03]  /*4fd0*/  LEA.HI.X.SX32 R9, R18, R13, 0x1, P1 ;  /* 0x0000000d12097211 */ /* 0x000fc600008f0eff */
[----:B------:R0:W-:Y:S01]  /*4fe0*/  STL.64 [R1+0xb40], R20 ;  /* 0x000b401401007387 */ /* 0x0001e20000100a00 */
[----:B------:R-:W-:-:S04]  /*4ff0*/  LEA R14, P2, R2, R12, 0x1 ;  /* 0x0000000c020e7211 */ /* 0x000fc800078408ff */
[----:B------:R-:W-:Y:S01]  /*5000*/  LEA.HI.X.SX32 R15, R2, R13, 0x1, P2 ;  /* 0x0000000d020f7211 */ /* 0x000fe200010f0eff */
[----:B0-----:R-:W4:Y:S04]  /*5010*/  LDL.LU.64 R20, [R1+0xc70] ;  /* 0x000c700001147983 */ /* 0x001f280000300a00 */
[----:B------:R-:W-:Y:S04]  /*5020*/  STL [R1+0xc64], R16 ;  /* 0x000c641001007387 */ /* 0x000fe80000100800 */
[----:B------:R0:W-:Y:S04]  /*5030*/  STL.64 [R1+0xb38], R8 ;  /* 0x000b380801007387 */ /* 0x0001e80000100a00 */
[----:B------:R-:W-:Y:S01]  /*5040*/  STL.64 [R1+0xb30], R14 ;  /* 0x000b300e01007387 */ /* 0x000fe20000100a00 */
[----:B0-----:R-:W-:-:S04]  /*5050*/  LEA R8, P0, R5, R12, 0x1 ;  /* 0x0000000c05087211 */ /* 0x001fc800078008ff */
[----:B------:R-:W-:-:S05]  /*5060*/  LEA.HI.X.SX32 R9, R5, R13, 0x1, P0 ;  /* 0x0000000d05097211 */ /* 0x000fca00000f0eff */
[----:B------:R0:W-:Y:S04]  /*5070*/  STL.64 [R1+0xb28], R8 ;  /* 0x000b280801007387 */ /* 0x0001e80000100a00 */
[----:B0-----:R-:W2:Y:S01]  /*5080*/  LDL.LU.64 R8, [R1+0xc68] ;  /* 0x000c680001087983 */ /* 0x001ea20000300a00 */
[----:B------:R-:W-:-:S05]  /*5090*/  IMAD R3, R24, 0x4, R16 ;  /* 0x0000000418037824 */ /* 0x000fca00078e0210 */
[----:B------:R-:W-:-:S05]  /*50a0*/  MOV R22, R3 ;  /* 0x0000000300167202 */ /* 0x000fca0000000f00 */
[----:B------:R-:W-:-:S05]  /*50b0*/  IMAD R3, R24, 0x4, R22 ;  /* 0x0000000418037824 */ /* 0x000fca00078e0216 */
[----:B------:R-:W-:Y:S02]  /*50c0*/  LEA R2, R24, R3, 0x2 ;  /* 0x0000000318027211 */ /* 0x000fe400078e10ff */
[----:B---3--:R-:W-:-:S04]  /*50d0*/  LEA R16, P1, R6, R12, 0x1 ;  /* 0x0000000c06107211 */ /* 0x008fc800078208ff */
[----:B------:R-:W-:-:S05]  /*50e0*/  LEA.HI.X.SX32 R17, R6, R13, 0x1, P1 ;  /* 0x0000000d06117211 */ /* 0x000fca00008f0eff */
[----:B------:R0:W-:Y:S02]  /*50f0*/  STL.64 [R1+0xb20], R16 ;  /* 0x000b201001007387 */ /* 0x0001e40000100a00 */
[----:B0-----:R-:W-:-:S05]  /*5100*/  LEA R17, R24, R29, 0x2 ;  /* 0x0000001d18117211 */ /* 0x001fca00078e10ff */
[----:B------:R-:W-:-:S04]  /*5110*/  IMAD R17, R24, 0x4, R17 ;  /* 0x0000000418117824 */ /* 0x000fc800078e0211 */
[----:B------:R-:W-:Y:S01]  /*5120*/  IMAD R17, R24, 0x4, R17 ;  /* 0x0000000418117824 */ /* 0x000fe200078e0211 */
[----:B----4-:R-:W-:-:S04]  /*5130*/  LEA R14, P2, R20, R12, 0x1 ;  /* 0x0000000c140e7211 */ /* 0x010fc800078408ff */
[----:B------:R-:W-:-:S05]  /*5140*/  LEA.HI.X.SX32 R15, R20, R13, 0x1, P2 ;  /* 0x0000000d140f7211 */ /* 0x000fca00010f0eff */
[----:B------:R0:W-:Y:S04]  /*5150*/  STL.64 [R1+0xb18], R14 ;  /* 0x000b180e01007387 */ /* 0x0001e80000100a00 */
[----:B------:R-:W-:Y:S01]  /*5160*/  STL.64 [R1+0xc18], R2 ;  /* 0x000c180201007387 */ /* 0x000fe20000100a00 */
[----:B0-----:R-:W-:-:S04]  /*5170*/  LEA R14, P1, R21, R12, 0x1 ;  /* 0x0000000c150e7211 */ /* 0x001fc800078208ff */
[----:B------:R-:W-:Y:S01]  /*5180*/  LEA.HI.X.SX32 R15, R21, R13, 0x1, P1 ;  /* 0x0000000d150f7211 */ /* 0x000fe200008f0eff */
[----:B--2---:R-:W-:Y:S01]  /*5190*/  IMAD.MOV.U32 R18, RZ, RZ, R8 ;  /* 0x000000ffff127224 */ /* 0x004fe200078e0008 */
[----:B------:R-:W-:Y:S02]  /*51a0*/  LEA R8, R24, R29, 0x2 ;  /* 0x0000001d18087211 */ /* 0x000fe400078e10ff */
[C---:B------:R-:W-:Y:S02]  /*51b0*/  LEA R16, P0, R9.reuse, R12, 0x1 ;  /* 0x0000000c09107211 */ /* 0x040fe400078008ff */
[----:B------:R-:W-:Y:S01]  /*51c0*/  MOV R20, R8 ;  /* 0x0000000800147202 */ /* 0x000fe20000000f00 */
[----:B------:R-:W-:Y:S01]  /*51d0*/  IMAD.MOV.U32 R8, RZ, RZ, R17 ;  /* 0x000000ffff087224 */ /* 0x000fe200078e0011 */
[----:B------:R-:W-:-:S05]  /*51e0*/  LEA.HI.X.SX32 R17, R9, R13, 0x1, P0 ;  /* 0x0000000d09117211 */ /* 0x000fca00000f0eff */
[----:B------:R0:W-:Y:S04]  /*51f0*/  STL.64 [R1+0xb10], R16 ;  /* 0x000b101001007387 */ /* 0x0001e80000100a00 */
[----:B0-----:R-:W2:Y:S04]  /*5200*/  LDL.LU R16, [R1+0xc64] ;  /* 0x000c640001107983 */ /* 0x001ea80000300800 */
[----:B------:R0:W-:Y:S04]  /*5210*/  STL.64 [R1+0xb08], R14 ;  /* 0x000b080e01007387 */ /* 0x0001e80000100a00 */
[----:B0-----:R-:W3:Y:S01]  /*5220*/  LDL.LU R14, [R1+0xc60] ;  /* 0x000c6000010e7983 */ /* 0x001ee20000300800 */
[----:B------:R-:W-:Y:S01]  /*5230*/  MOV R9, R27 ;  /* 0x0000001b00097202 */ /* 0x000fe20000000f00 */
[C---:B------:R-:W-:Y:S01]  /*5240*/  IMAD R27, R24.reuse, 0x4, R29 ;  /* 0x00000004181b7824 */ /* 0x040fe200078e021d */
[----:B------:R-:W-:-:S02]  /*5250*/  LEA R17, R24, R29, 0x2 ;  /* 0x0000001d18117211 */ /* 0x000fc400078e10ff */
[C---:B------:R-:W-:Y:S02]  /*5260*/  LEA R4, R24.reuse, R2, 0x2 ;  /* 0x0000000218047211 */ /* 0x040fe400078e10ff */
[----:B------:R-:W-:Y:S02]  /*5270*/  LEA R27, R24, R27, 0x2 ;  /* 0x0000001b181b7211 */ /* 0x000fe400078e10ff */
[----:B------:R-:W-:Y:S01]  /*5280*/  LEA R2, P2, R0, R12, 0x1 ;  /* 0x0000000c00027211 */ /* 0x000fe200078408ff */
[C---:B------:R-:W-:Y:S02]  /*5290*/  IMAD R17, R24.reuse, 0x4, R17 ;  /* 0x0000000418117824 */ /* 0x040fe400078e0211 */
[----:B------:R-:W-:Y:S01]  /*52a0*/  IMAD R27, R24, 0x4, R27 ;  /* 0x00000004181b7824 */ /* 0x000fe200078e021b */
[----:B------:R-:W-:Y:S01]  /*52b0*/  LEA.HI.X.SX32 R3, R0, R13, 0x1, P2 ;  /* 0x0000000d00037211 */ /* 0x000fe200010f0eff */
[----:B------:R-:W-:Y:S01]  /*52c0*/  IMAD.MOV.U32 R21, RZ, RZ, R17 ;  /* 0x000000ffff157224 */ /* 0x000fe200078e0011 */
[----:B------:R-:W-:-:S02]  /*52d0*/  MOV R17, R26 ;  /* 0x0000001a00117202 */ /* 0x000fc40000000f00 */
[C---:B------:R-:W-:Y:S01]  /*52e0*/  LEA R27, R24.reuse, R27, 0x2 ;  /* 0x0000001b181b7211 */ /* 0x040fe200078e10ff */
[----:B------:R0:W-:Y:S01]  /*52f0*/  STL.64 [R1+0xb00], R2 ;  /* 0x000b000201007387 */ /* 0x0001e20000100a00 */
[C---:B------:R-:W-:Y:S01]  /*5300*/  LEA R26, P0, R7.reuse, R12, 0x1 ;  /* 0x0000000c071a7211 */ /* 0x040fe200078008ff */
[----:B------:R-:W-:Y:S02]  /*5310*/  IMAD R5, R24, 0x4, R4 ;  /* 0x0000000418057824 */ /* 0x000fe400078e0204 */
[----:B0-----:R-:W-:Y:S02]  /*5320*/  IMAD.MOV.U32 R3, RZ, RZ, R28 ;  /* 0x000000ffff037224 */ /* 0x001fe400078e001c */
[----:B------:R-:W-:Y:S01]  /*5330*/  IMAD.MOV.U32 R2, RZ, RZ, R27 ;  /* 0x000000ffff027224 */ /* 0x000fe200078e001b */
[----:B------:R-:W-:Y:S01]  /*5340*/  LEA.HI.X.SX32 R27, R7, R13, 0x1, P0 ;  /* 0x0000000d071b7211 */ /* 0x000fe200000f0eff */
[----:B--2---:R0:W-:Y:S04]  /*5350*/  STL.64 [R1+0xc48], R16 ;  /* 0x000c481001007387 */ /* 0x0041e80000100a00 */
[----:B------:R-:W-:Y:S04]  /*5360*/  STL.64 [R1+0xc10], R4 ;  /* 0x000c100401007387 */ /* 0x000fe80000100a00 */
[----:B------:R1:W-:Y:S01]  /*5370*/  STL.64 [R1+0xaf8], R26 ;  /* 0x000af81a01007387 */ /* 0x0003e20000100a00 */
[----:B0-----:R-:W-:-:S02]  /*5380*/  MOV R17, R29 ;  /* 0x0000001d00117202 */ /* 0x001fc40000000f00 */
[----:B---3--:R-:W-:-:S04]  /*5390*/  LEA R28, P1, R14, R12, 0x1 ;  /* 0x0000000c0e1c7211 */ /* 0x008fc800078208ff */
[----:B------:R-:W-:Y:S01]  /*53a0*/  LEA.HI.X.SX32 R29, R14, R13, 0x1, P1 ;  /* 0x0000000d0e1d7211 */ /* 0x000fe200008f0eff */
[----:B-1----:R-:W2:Y:S04]  /*53b0*/  LDL.LU.64 R26, [R1+0xc58] ;  /* 0x000c5800011a7983 */ /* 0x002ea80000300a00 */
[----:B------:R0:W-:Y:S04]  /*53c0*/  STL.64 [R1+0xaf0], R28 ;  /* 0x000af01c01007387 */ /* 0x0001e80000100a00 */
[----:B0-----:R-:W3:Y:S01]  /*53d0*/  LDL.LU.64 R28, [R1+0xc50] ;  /* 0x000c5000011c7983 */ /* 0x001ee20000300a00 */
[----:B------:R-:W-:-:S02]  /*53e0*/  LEA R4, P2, R23, R12, 0x1 ;  /* 0x0000000c17047211 */ /* 0x000fc400078408ff */
[----:B------:R-:W-:Y:S02]  /*53f0*/  LEA R0, R24, R5, 0x2 ;  /* 0x0000000518007211 */ /* 0x000fe400078e10ff */
[----:B------:R-:W-:Y:S02]  /*5400*/  LEA.HI.X.SX32 R5, R23, R13, 0x1, P2 ;  /* 0x0000000d17057211 */ /* 0x000fe400010f0eff */
[----:B------:R-:W-:-:S03]  /*5410*/  MOV R14, R8 ;  /* 0x00000008000e7202 */ /* 0x000fc60000000f00 */
[----:B------:R0:W-:Y:S01]  /*5420*/  STL.64 [R1+0xae8], R4 ;  /* 0x000ae80401007387 */ /* 0x0001e20000100a00 */
[----:B---3--:R-:W-:-:S05]  /*5430*/  LEA R15, R24, R29, 0x2 ;  /* 0x0000001d180f7211 */ /* 0x008fca00078e10ff */
[----:B------:R-:W-:Y:S04]  /*5440*/  STL.64 [R1+0xc40], R14 ;  /* 0x000c400e01007387 */ /* 0x000fe80000100a00 */
[----:B------:R-:W3:Y:S01]  /*5450*/  LDL.LU R23, [R1+0x8] ;  /* 0x0000080001177983 */ /* 0x000ee20000300800 */
[----:B------:R-:W-:Y:S01]  /*5460*/  IMAD R6, R24, 0x4, R0 ;  /* 0x0000000418067824 */ /* 0x000fe200078e0200 */
[-C--:B------:R-:W-:Y:S01]  /*5470*/  LEA R16, P0, R28, R12.reuse, 0x1 ;  /* 0x0000000c1c107211 */ /* 0x080fe200078008ff */
[----:B0-----:R-:W-:Y:S02]  /*5480*/  IMAD.MOV.U32 R5, RZ, RZ, R17 ;  /* 0x000000ffff057224 */ /* 0x001fe400078e0011 */
[----:B------:R-:W-:Y:S01]  /*5490*/  IMAD R7, R24, 0x4, R6 ;  /* 0x0000000418077824 */ /* 0x000fe200078e0206 */
[----:B------:R-:W-:Y:S01]  /*54a0*/  LEA.HI.X.SX32 R17, R28, R13, 0x1, P0 ;  /* 0x0000000d1c117211 */ /* 0x000fe200000f0eff */
[----:B---3--:R-:W-:Y:S04]  /*54b0*/  STL.64 [R1+0xc38], R22 ;  /* 0x000c381601007387 */ /* 0x008fe80000100a00 */
[----:B------:R0:W-:Y:S04]  /*54c0*/  STL.64 [R1+0xc20], R6 ;  /* 0x000c200601007387 */ /* 0x0001e80000100a00 */
[----:B0-----:R-:W3:Y:S04]  /*54d0*/  LDL.LU R6, [R1] ;  /* 0x0000000001067983 */ /* 0x001ee80000300800 */
[----:B------:R0:W-:Y:S04]  /*54e0*/  STL.64 [R1+0xae0], R16 ;  /* 0x000ae01001007387 */ /* 0x0001e80000100a00 */
[----:B0-----:R-:W4:Y:S04]  /*54f0*/  LDL.LU.64 R16, [R1+0xc48] ;  /* 0x000c480001107983 */ /* 0x001f280000300a00 */
[----:B------:R-:W3:Y:S01]  /*5500*/  LDL.LU R28, [R1+0x4] ;  /* 0x00000400011c7983 */ /* 0x000ee20000300800 */
[----:B--2---:R-:W-:-:S02]  /*5510*/  LEA R22, P1, R27, R12, 0x1 ;  /* 0x0000000c1b167211 */ /* 0x004fc400078208ff */
[----:B------:R-:W-:Y:S02]  /*5520*/  LEA R14, P2, R25, R12, 0x1 ;  /* 0x0000000c190e7211 */ /* 0x000fe400078408ff */
[----:B------:R-:W-:Y:S01]  /*5530*/  LEA R8, R24, R7, 0x2 ;  /* 0x0000000718087211 */ /* 0x000fe200078e10ff */
[----:B------:R-:W-:Y:S01]  /*5540*/  IMAD.MOV.U32 R7, RZ, RZ, R2 ;  /* 0x000000ffff077224 */ /* 0x000fe200078e0002 */
[----:B------:R-:W-:Y:S02]  /*5550*/  LEA.HI.X.SX32 R23, R27, R13, 0x1, P1 ;  /* 0x0000000d1b177211 */ /* 0x000fe400008f0eff */
[----:B------:R-:W-:Y:S01]  /*5560*/  MOV R2, R3 ;  /* 0x0000000300027202 */ /* 0x000fe20000000f00 */
[----:B------:R-:W2:Y:S01]  /*5570*/  LDL.LU R27, [R1+0xc] ;  /* 0x00000c00011b7983 */ /* 0x000ea20000300800 */
[----:B------:R-:W-:-:S03]  /*5580*/  LEA.HI.X.SX32 R15, R25, R13, 0x1, P2 ;  /* 0x0000000d190f7211 */ /* 0x000fc600010f0eff */
[----:B------:R-:W-:Y:S01]  /*5590*/  STL.64 [R1+0xad8], R22 ;  /* 0x000ad81601007387 */ /* 0x000fe20000100a00 */
[----:B------:R-:W-:Y:S02]  /*55a0*/  MOV R4, R9 ;  /* 0x0000000900047202 */ /* 0x000fe40000000f00 */
[----:B------:R-:W-:Y:S01]  /*55b0*/  LEA R9, R24, R8, 0x2 ;  /* 0x0000000818097211 */ /* 0x000fe200078e10ff */
[----:B----4-:R-:W-:-:S05]  /*55c0*/  IMAD.MOV.U32 R3, RZ, RZ, R17 ;  /* 0x000000ffff037224 */ /* 0x010fca00078e0011 */
[----:B------:R-:W-:Y:S04]  /*55d0*/  STL.64 [R1+0xc30], R2 ;  /* 0x000c300201007387 */ /* 0x000fe80000100a00 */
[----:B------:R3:W-:Y:S04]  /*55e0*/  STL.64 [R1+0xad0], R14 ;  /* 0x000ad00e01007387 */ /* 0x0007e80000100a00 */
[----:B------:R-:W-:Y:S01]  /*55f0*/  STL.64 [R1+0xc28], R8 ;  /* 0x000c280801007387 */ /* 0x000fe20000100a00 */
[----:B---3--:R-:W-:-:S04]  /*5600*/  LEA R14, P0, R28, R12, 0x1 ;  /* 0x0000000c1c0e7211 */ /* 0x008fc800078008ff */
[----:B------:R-:W-:Y:S02]  /*5610*/  LEA.HI.X.SX32 R15, R28, R13, 0x1, P0 ;  /* 0x0000000d1c0f7211 */ /* 0x000fe400000f0eff */
[----:B------:R-:W-:-:S03]  /*5620*/  LEA R22, P1, R6, R12, 0x1 ;  /* 0x0000000c06167211 */ /* 0x000fc600078208ff */
[----:B------:R0:W-:Y:S01]  /*5630*/  STL.64 [R1+0xac8], R14 ;  /* 0x000ac80e01007387 */ /* 0x0001e20000100a00 */
[----:B------:R-:W-:-:S03]  /*5640*/  LEA.HI.X.SX32 R23, R6, R13, 0x1, P1 ;  /* 0x0000000d06177211 */ /* 0x000fc600008f0eff */
[----:B0-----:R-:W3:Y:S04]  /*5650*/  LDL.LU.64 R14, [R1+0xc40] ;  /* 0x000c4000010e7983 */ /* 0x001ee80000300a00 */
[----:B------:R0:W-:Y:S04]  /*5660*/  STL.64 [R1+0xac0], R22 ;  /* 0x000ac01601007387 */ /* 0x0001e80000100a00 */
[----:B0-----:R-:W4:Y:S01]  /*5670*/  LDL.LU.64 R22, [R1+0xc38] ;  /* 0x000c380001167983 */ /* 0x001f220000300a00 */
[----:B------:R-:W-:-:S04]  /*5680*/  LEA R2, P2, R29, R12, 0x1 ;  /* 0x0000000c1d027211 */ /* 0x000fc800078408ff */
[----:B------:R-:W-:-:S05]  /*5690*/  LEA.HI.X.SX32 R3, R29, R13, 0x1, P2 ;  /* 0x0000000d1d037211 */ /* 0x000fca00010f0eff */
[----:B------:R0:W-:Y:S04]  /*56a0*/  STL.64 [R1+0xab8], R2 ;  /* 0x000ab80201007387 */ /* 0x0001e80000100a00 */
[----:B0-----:R-:W4:Y:S01]  /*56b0*/  LDL.LU.64 R2, [R1+0xc30] ;  /* 0x000c300001027983 */ /* 0x001f220000300a00 */
[C---:B------:R-:W-:Y:S01]  /*56c0*/  LEA R17, R24.reuse, R29, 0x2 ;  /* 0x0000001d18117211 */ /* 0x040fe200078e10ff */
[----:B------:R-:W-:Y:S02]  /*56d0*/  IMAD.MOV.U32 R25, RZ, RZ, R10 ;  /* 0x000000ffff197224 */ /* 0x000fe400078e000a */
[C---:B------:R-:W-:Y:S02]  /*56e0*/  IMAD R10, R24.reuse, 0x4, R9 ;  /* 0x00000004180a7824 */ /* 0x040fe400078e0209 */
[----:B------:R-:W-:-:S03]  /*56f0*/  IMAD R17, R24, 0x4, R17 ;  /* 0x0000000418117824 */ /* 0x000fc600078e0211 */
[----:B------:R0:W-:Y:S02]  /*5700*/  STL.64 [R1+0xc08], R10 ;  /* 0x000c080a01007387 */ /* 0x0001e40000100a00 */
[----:B------:R-:W-:Y:S02]  /*5710*/  LEA R17, R24, R17, 0x2 ;  /* 0x0000001118117211 */ /* 0x000fe400078e10ff */
[----:B--2---:R-:W-:-:S03]  /*5720*/  LEA R8, P1, R27, R12, 0x1 ;  /* 0x0000000c1b087211 */ /* 0x004fc600078208ff */
[C---:B------:R-:W-:Y:S01]  /*5730*/  IMAD R17, R24.reuse, 0x4, R17 ;  /* 0x0000000418117824 */ /* 0x040fe200078e0211 */
[----:B------:R-:W-:Y:S02]  /*5740*/  LEA.HI.X.SX32 R9, R27, R13, 0x1, P1 ;  /* 0x0000000d1b097211 */ /* 0x000fe400008f0eff */
[----:B------:R-:W-:Y:S01]  /*5750*/  MOV R28, R7 ;  /* 0x00000007001c7202 */ /* 0x000fe20000000f00 */
[----:B---3--:R-:W-:Y:S01]  /*5760*/  IMAD.MOV.U32 R29, RZ, RZ, R14 ;  /* 0x000000ffff1d7224 */ /* 0x008fe200078e000e */
[----:B------:R-:W-:Y:S01]  /*5770*/  LEA R14, R24, R10, 0x2 ;  /* 0x0000000a180e7211 */ /* 0x000fe200078e10ff */
[----:B0-----:R-:W-:Y:S01]  /*5780*/  IMAD.MOV.U32 R11, RZ, RZ, R15 ;  /* 0x000000ffff0b7224 */ /* 0x001fe200078e000f */
[----:B------:R-:W-:-:S04]  /*5790*/  LEA R10, P0, R15, R12, 0x1 ;  /* 0x0000000c0f0a7211 */ /* 0x000fc800078008ff */
[----:B------:R-:W-:-:S05]  /*57a0*/  LEA.HI.X.SX32 R11, R11, R13, 0x1, P0 ;  /* 0x0000000d0b0b7211 */ /* 0x000fca00000f0eff */
[----:B------:R0:W-:Y:S01]  /*57b0*/  STL.64 [R1+0xab0], R10 ;  /* 0x000ab00a01007387 */ /* 0x0001e20000100a00 */
[----:B----4-:R-:W-:-:S03]  /*57c0*/  LEA R6, P2, R23, R12, 0x1 ;  /* 0x0000000c17067211 */ /* 0x010fc600078408ff */
[----:B------:R1:W-:Y:S01]  /*57d0*/  STL.64 [R1+0xaa8], R8 ;  /* 0x000aa80801007387 */ /* 0x0003e20000100a00 */
[----:B------:R-:W-:Y:S01]  /*57e0*/  LEA.HI.X.SX32 R7, R23, R13, 0x1, P2 ;  /* 0x0000000d17077211 */ /* 0x000fe200010f0eff */
[----:B0-----:R-:W-:Y:S01]  /*57f0*/  IMAD.MOV.U32 R11, RZ, RZ, R17 ;  /* 0x000000ffff0b7224 */ /* 0x001fe200078e0011 */
[----:B------:R-:W-:-:S04]  /*5800*/  LEA R10, P0, R17, R12, 0x1 ;  /* 0x0000000c110a7211 */ /* 0x000fc800078008ff */
[-C--:B------:R-:W-:Y:S02]  /*5810*/  LEA.HI.X.SX32 R11, R11, R13.reuse, 0x1, P0 ;  /* 0x0000000d0b0b7211 */ /* 0x080fe400000f0eff */
[C---:B-1----:R-:W-:Y:S01]  /*5820*/  LEA R8, P1, R25.reuse, R12, 0x1 ;  /* 0x0000000c19087211 */ /* 0x042fe200078208ff */
[----:B------:R0:W-:Y:S03]  /*5830*/  STL.64 [R1+0xaa0], R6 ;  /* 0x000aa00601007387 */ /* 0x0001e60000100a00 */
[----:B------:R-:W-:Y:S01]  /*5840*/  LEA.HI.X.SX32 R9, R25, R13, 0x1, P1 ;  /* 0x0000000d19097211 */ /* 0x000fe200008f0eff */
[----:B------:R1:W-:Y:S04]  /*5850*/  STL.64 [R1+0xa98], R10 ;  /* 0x000a980a01007387 */ /* 0x0003e80000100a00 */
[----:B------:R-:W2:Y:S01]  /*5860*/  LDL.LU R25, [R1+0x20] ;  /* 0x0000200001197983 */ /* 0x000ea20000300800 */
[----:B------:R-:W-:Y:S01]  /*5870*/  MOV R23, R18 ;  /* 0x0000001200177202 */ /* 0x000fe20000000f00 */
[C---:B------:R-:W-:Y:S01]  /*5880*/  IMAD R18, R24.reuse, 0x4, R26 ;  /* 0x0000000418127824 */ /* 0x040fe200078e021a */
[----:B------:R-:W-:Y:S01]  /*5890*/  LEA R15, R24, R14, 0x2 ;  /* 0x0000000e180f7211 */ /* 0x000fe200078e10ff */
[----:B------:R-:W-:-:S02]  /*58a0*/  IMAD.MOV.U32 R27, RZ, RZ, R2 ;  /* 0x000000ffff1b7224 */ /* 0x000fc400078e0002 */
[----:B------:R-:W-:Y:S01]  /*58b0*/  IMAD.MOV.U32 R2, RZ, RZ, R16 ;  /* 0x000000ffff027224 */ /* 0x000fe200078e0010 */
[C---:B------:R-:W-:Y:S02]  /*58c0*/  LEA R18, R24.reuse, R18, 0x2 ;  /* 0x0000001218127211 */ /* 0x040fe400078e10ff */
[----:B------:R-:W-:Y:S01]  /*58d0*/  LEA R16, R24, R15, 0x2 ;  /* 0x0000000f18107211 */ /* 0x000fe200078e10ff */
[----:B------:R3:W-:Y:S01]  /*58e0*/  STL.64 [R1+0xa90], R8 ;  /* 0x000a900801007387 */ /* 0x0007e20000100a00 */
[----:B0-----:R-:W-:Y:S01]  /*58f0*/  LEA R6, P2, R4, R12, 0x1 ;  /* 0x0000000c04067211 */ /* 0x001fe200078408ff */
[C---:B------:R-:W-:Y:S01]  /*5900*/  IMAD R18, R24.reuse, 0x4, R18 ;  /* 0x0000000418127824 */ /* 0x040fe200078e0212 */
[----:B------:R-:W-:Y:S02]  /*5910*/  LEA R17, R24, R16, 0x2 ;  /* 0x0000001018117211 */ /* 0x000fe400078e10ff */
[----:B------:R-:W-:Y:S02]  /*5920*/  LEA.HI.X.SX32 R7, R4, R13, 0x1, P2 ;  /* 0x0000000d04077211 */ /* 0x000fe400010f0eff */
[----:B------:R-:W-:Y:S01]  /*5930*/  MOV R4, R18 ;  /* 0x0000001200047202 */ /* 0x000fe20000000f00 */
[----:B------:R-:W-:Y:S01]  /*5940*/  IMAD R18, R24, 0x4, R17 ;  /* 0x0000000418127824 */ /* 0x000fe200078e0211 */
[----:B-1----:R-:W-:-:S02]  /*5950*/  LEA R10, P1, R5, R12, 0x1 ;  /* 0x0000000c050a7211 */ /* 0x002fc400078208ff */
[----:B---3--:R-:W-:Y:S02]  /*5960*/  LEA R8, P0, R19, R12, 0x1 ;  /* 0x0000000c13087211 */ /* 0x008fe400078008ff */
[----:B------:R-:W-:Y:S01]  /*5970*/  MOV R9, R19 ;  /* 0x0000001300097202 */ /* 0x000fe20000000f00 */
[----:B------:R0:W-:Y:S03]  /*5980*/  STL.64 [R1+0xa88], R6 ;  /* 0x000a880601007387 */ /* 0x0001e60000100a00 */
[-C--:B------:R-:W-:Y:S01]  /*5990*/  LEA.HI.X.SX32 R9, R9, R13.reuse, 0x1, P0 ;  /* 0x0000000d09097211 */ /* 0x080fe200000f0eff */
[----:B------:R-:W-:Y:S01]  /*59a0*/  IMAD R19, R24, 0x4, R18 ;  /* 0x0000000418137824 */ /* 0x000fe200078e0212 */
[----:B------:R-:W-:-:S03]  /*59b0*/  LEA.HI.X.SX32 R11, R5, R13, 0x1, P1 ;  /* 0x0000000d050b7211 */ /* 0x000fc600008f0eff */
[----:B------:R1:W-:Y:S01]  /*59c0*/  STL.64 [R1+0xa80], R8 ;  /* 0x000a800801007387 */ /* 0x0003e20000100a00 */
[----:B0-----:R-:W-:-:S04]  /*59d0*/  LEA R6, P2, R20, R12, 0x1 ;  /* 0x0000000c14067211 */ /* 0x001fc800078408ff */
[----:B------:R-:W-:Y:S01]  /*59e0*/  LEA.HI.X.SX32 R7, R20, R13, 0x1, P2 ;  /* 0x0000000d14077211 */ /* 0x000fe200010f0eff */
[----:B-1----:R-:W3:Y:S01]  /*59f0*/  LDL.LU.64 R8, [R1+0xc28] ;  /* 0x000c280001087983 */ /* 0x002ee20000300a00 */
[----:B------:R-:W-:-:S03]  /*5a00*/  LEA R20, R24, R19, 0x2 ;  /* 0x0000001318147211 */ /* 0x000fc600078e10ff */
[----:B------:R-:W4:Y:S04]  /*5a10*/  LDL.LU R5, [R1+0x2c] ;  /* 0x00002c0001057983 */ /* 0x000f280000300800 */
[----:B------:R0:W-:Y:S04]  /*5a20*/  STL.64 [R1+0xa78], R10 ;  /* 0x000a780a01007387 */ /* 0x0001e80000100a00 */
[----:B------:R1:W-:Y:S04]  /*5a30*/  STL.64 [R1+0xc00], R18 ;  /* 0x000c001201007387 */ /* 0x0003e80000100a00 */
[----:B------:R1:W-:Y:S01]  /*5a40*/  STL.64 [R1+0xa70], R6 ;  /* 0x000a700601007387 */ /* 0x0003e20000100a00 */
[-C--:B0-----:R-:W-:Y:S01]  /*5a50*/  LEA R10, P1, R29, R12.reuse, 0x1 ;  /* 0x0000000c1d0a7211 */ /* 0x081fe200078208ff */
[----:B-1----:R-:W-:Y:S01]  /*5a60*/  IMAD.MOV.U32 R19, RZ, RZ, R21 ;  /* 0x000000ffff137224 */ /* 0x002fe200078e0015 */
[----:B------:R-:W-:-:S02]  /*5a70*/  LEA R18, P0, R21, R12, 0x1 ;  /* 0x0000000c15127211 */ /* 0x000fc400078008ff */
[C---:B------:R-:W-:Y:S02]  /*5a80*/  LEA R6, P2, R28.reuse, R12, 0x1 ;  /* 0x0000000c1c067211 */ /* 0x040fe400078408ff */
[-C--:B------:R-:W-:Y:S02]  /*5a90*/  LEA.HI.X.SX32 R19, R19, R13.reuse, 0x1, P0 ;  /* 0x0000000d13137211 */ /* 0x080fe400000f0eff */
[-C--:B------:R-:W-:Y:S02]  /*5aa0*/  LEA.HI.X.SX32 R11, R29, R13.reuse, 0x1, P1 ;  /* 0x0000000d1d0b7211 */ /* 0x080fe400008f0eff */
[----:B------:R-:W-:Y:S01]  /*5ab0*/  LEA.HI.X.SX32 R7, R28, R13, 0x1, P2 ;  /* 0x0000000d1c077211 */ /* 0x000fe200010f0eff */
[----:B------:R0:W-:Y:S01]  /*5ac0*/  STL.64 [R1+0xa68], R18 ;  /* 0x000a681201007387 */ /* 0x0001e20000100a00 */
[----:B------:R-:W-:Y:S02]  /*5ad0*/  MOV R28, R2 ;  /* 0x00000002001c7202 */ /* 0x000fe40000000f00 */
[----:B------:R-:W-:-:S02]  /*5ae0*/  LEA R21, R24, R20, 0x2 ;  /* 0x0000001418157211 */ /* 0x000fc400078e10ff */
[-C--:B------:R-:W-:Y:S01]  /*5af0*/  LEA R2, P1, R27, R12.reuse, 0x1 ;  /* 0x0000000c1b027211 */ /* 0x080fe200078208ff */
[----:B0-----:R-:W3:Y:S04]  /*5b00*/  LDL.LU R18, [R1+0x28] ;  /* 0x0000280001127983 */ /* 0x001ee80000300800 */
[----:B------:R-:W-:Y:S04]  /*5b10*/  STL.64 [R1+0xa60], R10 ;  /* 0x000a600a01007387 */ /* 0x000fe80000100a00 */
[----:B------:R0:W-:Y:S01]  /*5b20*/  STL.64 [R1+0xa58], R6 ;  /* 0x000a580601007387 */ /* 0x0001e20000100a00 */
[----:B------:R-:W-:Y:S01]  /*5b30*/  IMAD.MOV.U32 R19, RZ, RZ, R22 ;  /* 0x000000ffff137224 */ /* 0x000fe200078e0016 */
[----:B------:R-:W-:Y:S01]  /*5b40*/  LEA R22, R24, R21, 0x2 ;  /* 0x0000001518167211 */ /* 0x000fe200078e10ff */
[----:B0-----:R-:W-:Y:S01]  /*5b50*/  IMAD.MOV.U32 R7, RZ, RZ, R3 ;  /* 0x000000ffff077224 */ /* 0x001fe200078e0003 */
[----:B------:R-:W-:-:S02]  /*5b60*/  LEA R6, P0, R3, R12, 0x1 ;  /* 0x0000000c03067211 */ /* 0x000fc400078008ff */
[-C--:B------:R-:W-:Y:S02]  /*5b70*/  LEA.HI.X.SX32 R3, R27, R13.reuse, 0x1, P1 ;  /* 0x0000000d1b037211 */ /* 0x080fe400008f0eff */
[-C--:B------:R-:W-:Y:S01]  /*5b80*/  LEA.HI.X.SX32 R7, R7, R13.reuse, 0x1, P0 ;  /* 0x0000000d07077211 */ /* 0x080fe200000f0eff */
[----:B------:R-:W-:Y:S01]  /*5b90*/  IMAD.MOV.U32 R29, RZ, RZ, R23 ;  /* 0x000000ffff1d7224 */ /* 0x000fe200078e0017 */
[----:B------:R-:W-:Y:S02]  /*5ba0*/  LEA R10, P2, R26, R12, 0x1 ;  /* 0x0000000c1a0a7211 */ /* 0x000fe400078408ff */
[----:B------:R-:W-:Y:S01]  /*5bb0*/  LEA R23, R24, R22, 0x2 ;  /* 0x0000001618177211 */ /* 0x000fe200078e10ff */
[----:B------:R0:W-:Y:S01]  /*5bc0*/  STL.64 [R1+0xa50], R6 ;  /* 0x000a500601007387 */ /* 0x0001e20000100a00 */
[----:B------:R-:W-:Y:S02]  /*5bd0*/  LEA.HI.X.SX32 R11, R26, R13, 0x1, P2 ;  /* 0x0000000d1a0b7211 */ /* 0x000fe400010f0eff */
[C---:B------:R-:W-:Y:S01]  /*5be0*/  LEA R27, R24.reuse, R23, 0x2 ;  /* 0x00000017181b7211 */ /* 0x040fe200078e10ff */
[----:B0-----:R-:W3:Y:S04]  /*5bf0*/  LDL.LU.64 R6, [R1+0xc20] ;  /* 0x000c200001067983 */ /* 0x001ee80000300a00 */
[----:B------:R0:W-:Y:S04]  /*5c00*/  STL.64 [R1+0xa48], R2 ;  /* 0x000a480201007387 */ /* 0x0001e80000100a00 */
[----:B------:R1:W-:Y:S01]  /*5c10*/  STL.64 [R1+0xbf8], R22 ;  /* 0x000bf81601007387 */ /* 0x0003e20000100a00 */
[----:B0-----:R-:W-:-:S03]  /*5c20*/  IMAD R3, R24, 0x4, R26 ;  /* 0x0000000418037824 */ /* 0x001fc600078e021a */
[----:B------:R2:W-:Y:S01]  /*5c30*/  STL.64 [R1+0xa40], R10 ;  /* 0x000a400a01007387 */ /* 0x0005e20000100a00 */
[----:B-1----:R-:W-:Y:S01]  /*5c40*/  IMAD.MOV.U32 R23, RZ, RZ, R3 ;  /* 0x000000ffff177224 */ /* 0x002fe200078e0003 */
[-C--:B------:R-:W-:Y:S02]  /*5c50*/  LEA R22, P0, R3, R12.reuse, 0x1 ;  /* 0x0000000c03167211 */ /* 0x080fe400078008ff */
[-C--:B------:R-:W-:Y:S02]  /*5c60*/  LEA R2, P2, R4, R12.reuse, 0x1 ;  /* 0x0000000c04027211 */ /* 0x080fe400078408ff */
[----:B------:R-:W-:Y:S02]  /*5c70*/  LEA.HI.X.SX32 R23, R23, R13, 0x1, P0 ;  /* 0x0000000d17177211 */ /* 0x000fe400000f0eff */
[----:B------:R-:W-:Y:S02]  /*5c80*/  LEA R26, R24, R27, 0x2 ;  /* 0x0000001b181a7211 */ /* 0x000fe400078e10ff */
[----:B------:R-:W-:Y:S01]  /*5c90*/  LEA.HI.X.SX32 R3, R4, R13, 0x1, P2 ;  /* 0x0000000d04037211 */ /* 0x000fe200010f0eff */
[----:B------:R-:W-:Y:S04]  /*5ca0*/  STL.64 [R1+0xa38], R22 ;  /* 0x000a381601007387 */ /* 0x000fe80000100a00 */
[----:B------:R0:W-:Y:S01]  /*5cb0*/  STL.64 [R1+0xbf0], R26 ;  /* 0x000bf01a01007387 */ /* 0x0001e20000100a00 */
[----:B--2---:R-:W-:-:S04]  /*5cc0*/  LEA R10, P1, R25, R12, 0x1 ;  /* 0x0000000c190a7211 */ /* 0x004fc800078208ff */
[----:B------:R-:W-:Y:S01]  /*5cd0*/  LEA.HI.X.SX32 R11, R25, R13, 0x1, P1 ;  /* 0x0000000d190b7211 */ /* 0x000fe200008f0eff */
[----:B------:R-:W-:-:S04]  /*5ce0*/  IMAD R25, R24, 0x4, R26 ;  /* 0x0000000418197824 */ /* 0x000fc800078e021a */
[----:B------:R4:W-:Y:S04]  /*5cf0*/  STL.64 [R1+0xa30], R10 ;  /* 0x000a300a01007387 */ /* 0x0009e80000100a00 */
[----:B0-----:R-:W2:Y:S04]  /*5d00*/  LDL.LU R26, [R1+0x34] ;  /* 0x00003400011a7983 */ /* 0x001ea80000300800 */
[----:B------:R2:W-:Y:S04]  /*5d10*/  STL.64 [R1+0xa28], R2 ;  /* 0x000a280201007387 */ /* 0x0005e80000100a00 */
[----:B------:R-:W3:Y:S01]  /*5d20*/  LDL.LU R27, [R1+0x30] ;  /* 0x00003000011b7983 */ /* 0x000ee20000300800 */
[----:B------:R-:W-:-:S02]  /*5d30*/  LEA R4, R24, R25, 0x2 ;  /* 0x0000001918047211 */ /* 0x000fc400078e10ff */
[----:B----4-:R-:W-:-:S04]  /*5d40*/  LEA R10, P2, R5, R12, 0x1 ;  /* 0x0000000c050a7211 */ /* 0x010fc800078408ff */
[----:B------:R-:W-:Y:S02]  /*5d50*/  LEA.HI.X.SX32 R11, R5, R13, 0x1, P2 ;  /* 0x0000000d050b7211 */ /* 0x000fe400010f0eff */
[----:B--2---:R-:W-:-:S04]  /*5d60*/  LEA R2, P0, R26, R12, 0x1 ;  /* 0x0000000c1a027211 */ /* 0x004fc800078008ff */
[----:B------:R-:W-:Y:S02]  /*5d70*/  LEA.HI.X.SX32 R3, R26, R13, 0x1, P0 ;  /* 0x0000000d1a037211 */ /* 0x000fe400000f0eff */
[----:B---3--:R-:W-:-:S03]  /*5d80*/  LEA R22, P1, R27, R12, 0x1 ;  /* 0x0000000c1b167211 */ /* 0x008fc600078208ff */
[----:B------:R0:W-:Y:S01]  /*5d90*/  STL.64 [R1+0xa20], R2 ;  /* 0x000a200201007387 */ /* 0x0001e20000100a00 */
[-C--:B------:R-:W-:Y:S02]  /*5da0*/  LEA.HI.X.SX32 R23, R27, R13.reuse, 0x1, P1 ;  /* 0x0000000d1b177211 */ /* 0x080fe400008f0eff */
[C---:B------:R-:W-:Y:S01]  /*5db0*/  LEA R26, P0, R18.reuse, R12, 0x1 ;  /* 0x0000000c121a7211 */ /* 0x040fe200078008ff */
[----:B0-----:R-:W2:Y:S04]  /*5dc0*/  LDL.LU.64 R2, [R1+0xc18] ;  /* 0x000c180001027983 */ /* 0x001ea80000300a00 */
[----:B------:R0:W-:Y:S01]  /*5dd0*/  STL.64 [R1+0xa18], R22 ;  /* 0x000a181601007387 */ /* 0x0001e20000100a00 */
[----:B------:R-:W-:-:S03]  /*5de0*/  LEA.HI.X.SX32 R27, R18, R13, 0x1, P0 ;  /* 0x0000000d121b7211 */ /* 0x000fc600000f0eff */
[----:B------:R1:W-:Y:S01]  /*5df0*/  STL.64 [R1+0xa10], R10 ;  /* 0x000a100a01007387 */ /* 0x0003e20000100a00 */
[----:B0-----:R-:W-:Y:S01]  /*5e00*/  IMAD R22, R24, 0x4, R4 ;  /* 0x0000000418167824 */ /* 0x001fe200078e0204 */
[----:B------:R-:W-:-:S04]  /*5e10*/  LEA R4, P2, R28, R12, 0x1 ;  /* 0x0000000c1c047211 */ /* 0x000fc800078408ff */
[----:B------:R-:W-:Y:S01]  /*5e20*/  LEA.HI.X.SX32 R5, R28, R13, 0x1, P2 ;  /* 0x0000000d1c057211 */ /* 0x000fe200010f0eff */
[----:B------:R-:W-:Y:S01]  /*5e30*/  STL.64 [R1+0x988], R26 ;  /* 0x0009881a01007387 */ /* 0x000fe20000100a00 */
[----:B-1----:R-:W-:-:S03]  /*5e40*/  LEA R10, P1, R29, R12, 0x1 ;  /* 0x0000000c1d0a7211 */ /* 0x002fc600078208ff */
[----:B------:R0:W-:Y:S01]  /*5e50*/  STL.64 [R1+0x978], R4 ;  /* 0x0009780401007387 */ /* 0x0001e20000100a00 */
[----:B------:R-:W-:Y:S02]  /*5e60*/  LEA.HI.X.SX32 R11, R29, R13, 0x1, P1 ;  /* 0x0000000d1d0b7211 */ /* 0x000fe400008f0eff */
[----:B0-----:R-:W-:-:S04]  /*5e70*/  LEA R4, P0, R19, R12, 0x1 ;  /* 0x0000000c13047211 */ /* 0x001fc800078008ff */
[----:B------:R-:W-:Y:S01]  /*5e80*/  LEA.HI.X.SX32 R5, R19, R13, 0x1, P0 ;  /* 0x0000000d13057211 */ /* 0x000fe200000f0eff */
[----:B------:R-:W-:Y:S04]  /*5e90*/  STL.64 [R1+0x980], R10 ;  /* 0x0009800a01007387 */ /* 0x000fe80000100a00 */
[----:B------:R0:W-:Y:S04]  /*5ea0*/  STL.64 [R1+0x818], R4 ;  /* 0x0008180401007387 */ /* 0x0001e80000100a00 */
[----:B0-----:R-:W3:Y:S01]  /*5eb0*/  LDL.LU.64 R4, [R1+0xc10] ;  /* 0x000c100001047983 */ /* 0x001ee20000300a00 */
[----:B--2---:R-:W-:-:S02]  /*5ec0*/  LEA R28, P1, R3, R12, 0x1 ;  /* 0x0000000c031c7211 */ /* 0x004fc400078208ff */
[C---:B------:R-:W-:Y:S02]  /*5ed0*/  LEA R10, P2, R2.reuse, R12, 0x1 ;  /* 0x0000000c020a7211 */ /* 0x040fe400078408ff */
[-C--:B------:R-:W-:Y:S02]  /*5ee0*/  LEA.HI.X.SX32 R29, R3, R13.reuse, 0x1, P1 ;  /* 0x0000000d031d7211 */ /* 0x080fe400008f0eff */
[----:B------:R-:W-:-:S03]  /*5ef0*/  LEA.HI.X.SX32 R11, R2, R13, 0x1, P2 ;  /* 0x0000000d020b7211 */ /* 0x000fc600010f0eff */
[----:B------:R-:W-:Y:S04]  /*5f00*/  STL.64 [R1+0x808], R28 ;  /* 0x0008081c01007387 */ /* 0x000fe80000100a00 */
[----:B------:R0:W-:Y:S02]  /*5f10*/  STL.64 [R1+0x7f8], R10 ;  /* 0x0007f80a01007387 */ /* 0x0001e40000100a00 */
[----:B0-----:R-:W-:-:S04]  /*5f20*/  LEA R10, P2, R0, R12, 0x1 ;  /* 0x0000000c000a7211 */ /* 0x001fc800078408ff */
[-C--:B------:R-:W-:Y:S02]  /*5f30*/  LEA.HI.X.SX32 R11, R0, R13.reuse, 0x1, P2 ;  /* 0x0000000d000b7211 */ /* 0x080fe400010f0eff */
[CC--:B---3--:R-:W-:Y:S02]  /*5f40*/  LEA R28, P1, R5.reuse, R12.reuse, 0x1 ;  /* 0x0000000c051c7211 */ /* 0x0c8fe400078208ff */
[C---:B------:R-:W-:Y:S02]  /*5f50*/  LEA R2, P0, R4.reuse, R12, 0x1 ;  /* 0x0000000c04027211 */ /* 0x040fe400078008ff */
[-C--:B------:R-:W-:Y:S02]  /*5f60*/  LEA.HI.X.SX32 R29, R5, R13.reuse, 0x1, P1 ;  /* 0x0000000d051d7211 */ /* 0x080fe400008f0eff */
[----:B------:R-:W-:-:S03]  /*5f70*/  LEA.HI.X.SX32 R3, R4, R13, 0x1, P0 ;  /* 0x0000000d04037211 */ /* 0x000fc600000f0eff */
[----:B------:R-:W-:Y:S04]  /*5f80*/  STL.64 [R1+0x668], R28 ;  /* 0x0006681c01007387 */ /* 0x000fe80000100a00 */
[----:B------:R-:W-:Y:S04]  /*5f90*/  STL.64 [R1+0x670], R2 ;  /* 0x0006700201007387 */ /* 0x000fe80000100a00 */
[----:B------:R0:W-:Y:S02]  /*5fa0*/  STL.64 [R1+0x660], R10 ;  /* 0x0006600a01007387 */ /* 0x0001e40000100a00 */
[----:B0-----:R-:W-:-:S04]  /*5fb0*/  LEA R10, P0, R6, R12, 0x1 ;  /* 0x0000000c060a7211 */ /* 0x001fc800078008ff */
[----:B------:R-:W-:-:S05]  /*5fc0*/  LEA.HI.X.SX32 R11, R6, R13, 0x1, P0 ;  /* 0x0000000d060b7211 */ /* 0x000fca00000f0eff */
[----:B------:R0:W-:Y:S04]  /*5fd0*/  STL.64 [R1+0x658], R10 ;  /* 0x0006580a01007387 */ /* 0x0001e80000100a00 */
[----:B0-----:R-:W2:Y:S01]  /*5fe0*/  LDL.LU.64 R10, [R1+0xc08] ;  /* 0x000c0800010a7983 */ /* 0x001ea20000300a00 */
[----:B------:R-:W-:-:S05]  /*5ff0*/  LEA R22, R24, R22, 0x2 ;  /* 0x0000001618167211 */ /* 0x000fca00078e10ff */
[----:B------:R-:W-:-:S05]  /*6000*/  IMAD R27, R24, 0x4, R22 ;  /* 0x00000004181b7824 */ /* 0x000fca00078e0216 */
[----:B------:R-:W-:-:S05]  /*6010*/  LEA R18, R24, R27, 0x2 ;  /* 0x0000001b18127211 */ /* 0x000fca00078e10ff */
[----:B------:R-:W-:Y:S01]  /*6020*/  IMAD R26, R24, 0x4, R18 ;  /* 0x00000004181a7824 */ /* 0x000fe200078e0212 */
[----:B------:R-:W-:-:S04]  /*6030*/  LEA R2, P2, R8, R12, 0x1 ;  /* 0x0000000c08027211 */ /* 0x000fc800078408ff */
[----:B------:R-:W-:Y:S02]  /*6040*/  LEA R23, R24, R26, 0x2 ;  /* 0x0000001a18177211 */ /* 0x000fe400078e10ff */
[----:B------:R-:W-:-:S03]  /*6050*/  LEA R4, P1, R7, R12, 0x1 ;  /* 0x0000000c07047211 */ /* 0x000fc600078208ff */
[----:B------:R-:W-:Y:S01]  /*6060*/  IMAD R29, R24, 0x4, R23 ;  /* 0x00000004181d7824 */ /* 0x000fe200078e0217 */
[-C--:B------:R-:W-:Y:S02]  /*6070*/  LEA.HI.X.SX32 R3, R8, R13.reuse, 0x1, P2 ;  /* 0x0000000d08037211 */ /* 0x080fe400010f0eff */
[----:B------:R-:W-:Y:S02]  /*6080*/  LEA.HI.X.SX32 R5, R7, R13, 0x1, P1 ;  /* 0x0000000d07057211 */ /* 0x000fe400008f0eff */
[C---:B------:R-:W-:Y:S01]  /*6090*/  LEA R28, R24.reuse, R29, 0x2 ;  /* 0x0000001d181c7211 */ /* 0x040fe200078e10ff */
[----:B------:R0:W-:Y:S04]  /*60a0*/  STL.64 [R1+0x648], R2 ;  /* 0x0006480201007387 */ /* 0x0001e80000100a00 */
[----:B------:R-:W-:Y:S04]  /*60b0*/  STL.64 [R1+0x650], R4 ;  /* 0x0006500401007387 */ /* 0x000fe80000100a00 */
[----:B------:R1:W-:Y:S01]  /*60c0*/  STL.64 [R1+0xbe8], R28 ;  /* 0x000be81c01007387 */ /* 0x0003e20000100a00 */
[----:B0-----:R-:W-:Y:S01]  /*60d0*/  IMAD R2, R24, 0x4, R28 ;  /* 0x0000000418027824 */ /* 0x001fe200078e021c */
[----:B-1----:R-:W-:-:S02]  /*60e0*/  MOV R28, R18 ;  /* 0x00000012001c7202 */ /* 0x002fc40000000f00 */
[----:B------:R-:W-:-:S04]  /*60f0*/  LEA R18, P0, R9, R12, 0x1 ;  /* 0x0000000c09127211 */ /* 0x000fc800078008ff */
[----:B------:R-:W-:Y:S02]  /*6100*/  LEA.HI.X.SX32 R19, R9, R13, 0x1, P0 ;  /* 0x0000000d09137211 */ /* 0x000fe400000f0eff */
[----:B------:R-:W-:-:S03]  /*6110*/  LEA R4, P2, R14, R12, 0x1 ;  /* 0x0000000c0e047211 */ /* 0x000fc600078408ff */
[----:B------:R0:W-:Y:S01]  /*6120*/  STL.64 [R1+0x640], R18 ;  /* 0x0006401201007387 */ /* 0x0001e20000100a00 */
[----:B------:R-:W-:Y:S02]  /*6130*/  LEA.HI.X.SX32 R5, R14, R13, 0x1, P2 ;  /* 0x0000000d0e057211 */ /* 0x000fe400010f0eff */
[----:B0-----:R-:W-:-:S04]  /*6140*/  LEA R18, P0, R15, R12, 0x1 ;  /* 0x0000000c0f127211 */ /* 0x001fc800078008ff */
[----:B------:R-:W-:Y:S02]  /*6150*/  LEA.HI.X.SX32 R19, R15, R13, 0x1, P0 ;  /* 0x0000000d0f137211 */ /* 0x000fe400000f0eff */
[----:B--2---:R-:W-:-:S04]  /*6160*/  LEA R6, P1, R10, R12, 0x1 ;  /* 0x0000000c0a067211 */ /* 0x004fc800078208ff */
[----:B------:R-:W-:-:S05]  /*6170*/  LEA.HI.X.SX32 R7, R10, R13, 0x1, P1 ;  /* 0x0000000d0a077211 */ /* 0x000fca00008f0eff */
[----:B------:R-:W-:Y:S04]  /*6180*/  STL.64 [R1+0x638], R6 ;  /* 0x0006380601007387 */ /* 0x000fe80000100a00 */
[----:B------:R-:W-:Y:S04]  /*6190*/  STL.64 [R1+0x630], R4 ;  /* 0x0006300401007387 */ /* 0x000fe80000100a00 */
[----:B------:R0:W-:Y:S04]  /*61a0*/  STL.64 [R1+0x628], R18 ;  /* 0x0006281201007387 */ /* 0x0001e80000100a00 */
[----:B0-----:R-:W2:Y:S01]  /*61b0*/  LDL.LU.64 R18, [R1+0xc00] ;  /* 0x000c000001127983 */ /* 0x001ea20000300a00 */
[----:B------:R-:W-:-:S02]  /*61c0*/  LEA R8, P1, R16, R12, 0x1 ;  /* 0x0000000c10087211 */ /* 0x000fc400078208ff */
[CC--:B------:R-:W-:Y:S02]  /*61d0*/  LEA R6, P2, R17.reuse, R12.reuse, 0x1 ;  /* 0x0000000c11067211 */ /* 0x0c0fe400078408ff */
[-C--:B------:R-:W-:Y:S01]  /*61e0*/  LEA.HI.X.SX32 R9, R16, R13.reuse, 0x1, P1 ;  /* 0x0000000d10097211 */ /* 0x080fe200008f0eff */
[----:B------:R-:W-:Y:S01]  /*61f0*/  IMAD.MOV.U32 R16, RZ, RZ, R22 ;  /* 0x000000ffff107224 */ /* 0x000fe200078e0016 */
[----:B------:R-:W-:Y:S02]  /*6200*/  LEA.HI.X.SX32 R7, R17, R13, 0x1, P2 ;  /* 0x0000000d11077211 */ /* 0x000fe400010f0eff */
[----:B------:R-:W-:Y:S01]  /*6210*/  MOV R29, R23 ;  /* 0x00000017001d7202 */ /* 0x000fe20000000f00 */
[----:B------:R0:W-:Y:S04]  /*6220*/  STL.64 [R1+0x620], R8 ;  /* 0x0006200801007387 */ /* 0x0001e80000100a00 */
[----:B------:R-:W-:Y:S01]  /*6230*/  STL.64 [R1+0x618], R6 ;  /* 0x0006180601007387 */ /* 0x000fe20000100a00 */
[----:B0-----:R-:W-:-:S04]  /*6240*/  LEA R8, P2, R20, R12, 0x1 ;  /* 0x0000000c14087211 */ /* 0x001fc800078408ff */
[----:B------:R-:W-:Y:S01]  /*6250*/  LEA.HI.X.SX32 R9, R20, R13, 0x1, P2 ;  /* 0x0000000d14097211 */ /* 0x000fe200010f0eff */
[----:B------:R-:W-:Y:S01]  /*6260*/  IMAD.MOV.U32 R20, RZ, RZ, R26 ;  /* 0x000000ffff147224 */ /* 0x000fe200078e001a */
[----:B------:R-:W-:Y:S02]  /*6270*/  MOV R17, R27 ;  /* 0x0000001b00117202 */ /* 0x000fe40000000f00 */
[----:B--2---:R-:W-:-:S04]  /*6280*/  LEA R22, P0, R18, R12, 0x1 ;  /* 0x0000000c12167211 */ /* 0x004fc800078008ff */
[-C--:B------:R-:W-:Y:S02]  /*6290*/  LEA.HI.X.SX32 R23, R18, R13.reuse, 0x1, P0 ;  /* 0x0000000d12177211 */ /* 0x080fe400000f0eff */
[-C--:B------:R-:W-:Y:S02]  /*62a0*/  LEA R14, P1, R19, R12.reuse, 0x1 ;  /* 0x0000000c130e7211 */ /* 0x080fe400078208ff */
[----:B------:R-:W-:Y:S01]  /*62b0*/  LEA R26, P0, R21, R12, 0x1 ;  /* 0x0000000c151a7211 */ /* 0x000fe200078008ff */
[----:B------:R0:W-:Y:S01]  /*62c0*/  STL.64 [R1+0x610], R22 ;  /* 0x0006101601007387 */ /* 0x0001e20000100a00 */
[-C--:B------:R-:W-:Y:S02]  /*62d0*/  LEA.HI.X.SX32 R15, R19, R13.reuse, 0x1, P1 ;  /* 0x0000000d130f7211 */ /* 0x080fe400008f0eff */
[----:B------:R-:W-:Y:S01]  /*62e0*/  LEA.HI.X.SX32 R27, R21, R13, 0x1, P0 ;  /* 0x0000000d151b7211 */ /* 0x000fe200000f0eff */
[----:B0-----:R-:W2:Y:S04]  /*62f0*/  LDL.LU.64 R22, [R1+0xbf8] ;  /* 0x000bf80001167983 */ /* 0x001ea80000300a00 */
[----:B------:R-:W-:Y:S04]  /*6300*/  STL.64 [R1+0x600], R8 ;  /* 0x0006000801007387 */ /* 0x000fe80000100a00 */
[----:B------:R-:W-:Y:S04]  /*6310*/  STL.64 [R1+0x608], R14 ;  /* 0x0006080e01007387 */ /* 0x000fe80000100a00 */
[----:B------:R0:W-:Y:S04]  /*6320*/  STL.64 [R1+0x5f8], R26 ;  /* 0x0005f81a01007387 */ /* 0x0001e80000100a00 */
[----:B0-----:R-:W3:Y:S01]  /*6330*/  LDL.LU.64 R26, [R1+0xbf0] ;  /* 0x000bf000011a7983 */ /* 0x001ee20000300a00 */
[----:B------:R-:W-:-:S02]  /*6340*/  MOV R21, R28 ;  /* 0x0000001c00157202 */ /* 0x000fc40000000f00 */
[----:B------:R-:W-:-:S05]  /*6350*/  LEA R28, R24, R25, 0x2 ;  /* 0x00000019181c7211 */ /* 0x000fca00078e10ff */
[----:B------:R-:W-:Y:S01]  /*6360*/  IMAD R28, R24, 0x4, R28 ;  /* 0x00000004181c7824 */ /* 0x000fe200078e021c */
[----:B--2---:R-:W-:-:S04]  /*6370*/  LEA R18, P1, R22, R12, 0x1 ;  /* 0x0000000c16127211 */ /* 0x004fc800078208ff */
[----:B------:R-:W-:Y:S02]  /*6380*/  LEA.HI.X.SX32 R19, R22, R13, 0x1, P1 ;  /* 0x0000000d16137211 */ /* 0x000fe400008f0eff */
[----:B------:R-:W-:-:S03]  /*6390*/  LEA R14, P2, R23, R12, 0x1 ;  /* 0x0000000c170e7211 */ /* 0x000fc600078408ff */
[----:B------:R3:W-:Y:S01]  /*63a0*/  STL.64 [R1+0x5f0], R18 ;  /* 0x0005f01201007387 */ /* 0x0007e20000100a00 */
[----:B------:R-:W-:-:S05]  /*63b0*/  LEA.HI.X.SX32 R15, R23, R13, 0x1, P2 ;  /* 0x0000000d170f7211 */ /* 0x000fca00010f0eff */
[----:B------:R0:W-:Y:S01]  /*63c0*/  STL.64 [R1+0x5e8], R14 ;  /* 0x0005e80e01007387 */ /* 0x0001e20000100a00 */
[CC--:B---3--:R-:W-:Y:S02]  /*63d0*/  LEA R18, P1, R26.reuse, R12.reuse, 0x1 ;  /* 0x0000000c1a127211 */ /* 0x0c8fe400078208ff */
[-C--:B------:R-:W-:Y:S02]  /*63e0*/  LEA R22, P0, R27, R12.reuse, 0x1 ;  /* 0x0000000c1b167211 */ /* 0x080fe400078008ff */
[----:B------:R-:W-:Y:S02]  /*63f0*/  LEA.HI.X.SX32 R19, R26, R13, 0x1, P1 ;  /* 0x0000000d1a137211 */ /* 0x000fe400008f0eff */
[----:B------:R-:W-:Y:S02]  /*6400*/  LEA R26, R24, R25, 0x2 ;  /* 0x00000019181a7211 */ /* 0x000fe400078e10ff */
[-C--:B0-----:R-:W-:Y:S02]  /*6410*/  LEA R14, P2, R25, R12.reuse, 0x1 ;  /* 0x0000000c190e7211 */ /* 0x081fe400078408ff */
[----:B------:R-:W-:Y:S01]  /*6420*/  LEA.HI.X.SX32 R23, R27, R13, 0x1, P0 ;  /* 0x0000000d1b177211 */ /* 0x000fe200000f0eff */
[----:B------:R-:W-:Y:S01]  /*6430*/  IMAD.MOV.U32 R27, RZ, RZ, R28 ;  /* 0x000000ffff1b7224 */ /* 0x000fe200078e001c */
[----:B------:R-:W-:-:S02]  /*6440*/  LEA R28, P0, R26, R12, 0x1 ;  /* 0x0000000c1a1c7211 */ /* 0x000fc400078008ff */
[-C--:B------:R-:W-:Y:S01]  /*6450*/  LEA.HI.X.SX32 R15, R25, R13.reuse, 0x1, P2 ;  /* 0x0000000d190f7211 */ /* 0x080fe200010f0eff */
[----:B------:R-:W-:Y:S01]  /*6460*/  IMAD.MOV.U32 R25, RZ, RZ, R29 ;  /* 0x000000ffff197224 */ /* 0x000fe200078e001d */
[----:B------:R-:W-:Y:S01]  /*6470*/  LEA.HI.X.SX32 R29, R26, R13, 0x1, P0 ;  /* 0x0000000d1a1d7211 */ /* 0x000fe200000f0eff */
[----:B------:R-:W-:Y:S04]  /*6480*/  STL.64 [R1+0x5e0], R22 ;  /* 0x0005e01601007387 */ /* 0x000fe80000100a00 */
[----:B------:R-:W-:Y:S04]  /*6490*/  STL.64 [R1+0x5d8], R18 ;  /* 0x0005d81201007387 */ /* 0x000fe80000100a00 */
[----:B------:R-:W-:Y:S04]  /*64a0*/  STL.64 [R1+0x5d0], R14 ;  /* 0x0005d00e01007387 */ /* 0x000fe80000100a00 */
[----:B------:R0:W-:Y:S04]  /*64b0*/  STL.64 [R1+0x5c8], R28 ;  /* 0x0005c81c01007387 */ /* 0x0001e80000100a00 */
[----:B0-----:R-:W2:Y:S01]  /*64c0*/  LDL.LU.64 R28, [R1+0xbe8] ;  /* 0x000be800011c7983 */ /* 0x001ea20000300a00 */
[----:B------:R-:W-:-:S05]  /*64d0*/  IMAD R0, R24, 0x4, R2 ;  /* 0x0000000418007824 */ /* 0x000fca00078e0202 */
[----:B------:R-:W-:-:S05]  /*64e0*/  LEA R3, R24, R0, 0x2 ;  /* 0x0000000018037211 */ /* 0x000fca00078e10ff */
[----:B------:R-:W-:-:S05]  /*64f0*/  IMAD R4, R24, 0x4, R3 ;  /* 0x0000000418047824 */ /* 0x000fca00078e0203 */
[----:B------:R-:W-:-:S05]  /*6500*/  LEA R6, R24, R4, 0x2 ;  /* 0x0000000418067211 */ /* 0x000fca00078e10ff */
[----:B------:R-:W-:-:S05]  /*6510*/  IMAD R5, R24, 0x4, R6 ;  /* 0x0000000418057824 */ /* 0x000fca00078e0206 */
[----:B------:R-:W-:-:S05]  /*6520*/  LEA R8, R24, R5, 0x2 ;  /* 0x0000000518087211 */ /* 0x000fca00078e10ff */
[----:B------:R-:W-:Y:S01]  /*6530*/  IMAD R7, R24, 0x4, R8 ;  /* 0x0000000418077824 */ /* 0x000fe200078e0208 */
[----:B------:R-:W-:-:S03]  /*6540*/  LEA R22, P1, R27, R12, 0x1 ;  /* 0x0000000c1b167211 */ /* 0x000fc600078208ff */
[----:B------:R-:W-:Y:S01]  /*6550*/  IMAD R9, R24, 0x4, R7 ;  /* 0x0000000418097824 */ /* 0x000fe200078e0207 */
[----:B------:R-:W-:Y:S02]  /*6560*/  LEA R18, P2, R16, R12, 0x1 ;  /* 0x0000000c10127211 */ /* 0x000fe400078408ff */
[----:B------:R-:W-:Y:S02]  /*6570*/  LEA.HI.X.SX32 R23, R27, R13, 0x1, P1 ;  /* 0x0000000d1b177211 */ /* 0x000fe400008f0eff */
[----:B------:R-:W-:Y:S02]  /*6580*/  LEA R10, R24, R9, 0x2 ;  /* 0x00000009180a7211 */ /* 0x000fe400078e10ff */
[----:B------:R-:W-:Y:S02]  /*6590*/  LEA.HI.X.SX32 R19, R16, R13, 0x1, P2 ;  /* 0x0000000d10137211 */ /* 0x000fe400010f0eff */
[----:B------:R-:W-:Y:S01]  /*65a0*/  LEA R14, R24, R10, 0x2 ;  /* 0x0000000a180e7211 */ /* 0x000fe200078e10ff */
[----:B------:R0:W-:Y:S01]  /*65b0*/  STL.64 [R1+0x5c0], R22 ;  /* 0x0005c01601007387 */ /* 0x0001e20000100a00 */
[----:B------:R-:W-:Y:S01]  /*65c0*/  IMAD.MOV.U32 R27, RZ, RZ, R17 ;  /* 0x000000ffff1b7224 */ /* 0x000fe200078e0011 */
[----:B------:R-:W-:-:S02]  /*65d0*/  LEA R26, P0, R17, R12, 0x1 ;  /* 0x0000000c111a7211 */ /* 0x000fc400078008ff */
[----:B------:R1:W-:Y:S01]  /*65e0*/  STL.64 [R1+0x5b8], R18 ;  /* 0x0005b81201007387 */ /* 0x0003e20000100a00 */
[----:B------:R-:W-:Y:S01]  /*65f0*/  IMAD R15, R24, 0x4, R14 ;  /* 0x00000004180f7824 */ /* 0x000fe200078e020e */
[----:B------:R-:W-:Y:S02]  /*6600*/  LEA.HI.X.SX32 R27, R27, R13, 0x1, P0 ;  /* 0x0000000d1b1b7211 */ /* 0x000fe400000f0eff */
[-C--:B0-----:R-:W-:Y:S02]  /*6610*/  LEA R22, P1, R21, R12.reuse, 0x1 ;  /* 0x0000000c15167211 */ /* 0x081fe400078208ff */
[----:B-1----:R-:W-:Y:S02]  /*6620*/  LEA R18, P2, R20, R12, 0x1 ;  /* 0x0000000c14127211 */ /* 0x002fe400078408ff */
[----:B------:R-:W-:Y:S02]  /*6630*/  LEA R16, R24, R15, 0x2 ;  /* 0x0000000f18107211 */ /* 0x000fe400078e10ff */
[----:B------:R-:W-:-:S02]  /*6640*/  LEA.HI.X.SX32 R19, R20, R13, 0x1, P2 ;  /* 0x0000000d14137211 */ /* 0x000fc400010f0eff */
[----:B------:R-:W-:Y:S02]  /*6650*/  LEA.HI.X.SX32 R23, R21, R13, 0x1, P1 ;  /* 0x0000000d15177211 */ /* 0x000fe400008f0eff */
[C---:B------:R-:W-:Y:S01]  /*6660*/  LEA R17, R24.reuse, R16, 0x2 ;  /* 0x0000001018117211 */ /* 0x040fe200078e10ff */
[----:B------:R0:W-:Y:S04]  /*6670*/  STL.64 [R1+0x5a0], R18 ;  /* 0x0005a01201007387 */ /* 0x0001e80000100a00 */
[----:B------:R1:W-:Y:S04]  /*6680*/  STL.64 [R1+0x5b0], R26 ;  /* 0x0005b01a01007387 */ /* 0x0003e80000100a00 */
[----:B------:R3:W-:Y:S01]  /*6690*/  STL.64 [R1+0x5a8], R22 ;  /* 0x0005a81601007387 */ /* 0x0007e20000100a00 */
[----:B0-----:R-:W-:Y:S01]  /*66a0*/  IMAD R18, R24, 0x4, R17 ;  /* 0x0000000418127824 */ /* 0x001fe200078e0211 */
[----:B-1----:R-:W-:-:S04]  /*66b0*/  LEA R26, P0, R25, R12, 0x1 ;  /* 0x0000000c191a7211 */ /* 0x002fc800078008ff */
[-C--:B------:R-:W-:Y:S02]  /*66c0*/  LEA.HI.X.SX32 R27, R25, R13.reuse, 0x1, P0 ;  /* 0x0000000d191b7211 */ /* 0x080fe400000f0eff */
[----:B------:R-:W-:Y:S02]  /*66d0*/  LEA R19, R24, R18, 0x2 ;  /* 0x0000001218137211 */ /* 0x000fe400078e10ff */
[CC--:B--2---:R-:W-:Y:S02]  /*66e0*/  LEA R20, P2, R28.reuse, R12.reuse, 0x1 ;  /* 0x0000000c1c147211 */ /* 0x0c4fe400078408ff */
[C---:B---3--:R-:W-:Y:S02]  /*66f0*/  LEA R22, P1, R29.reuse, R12, 0x1 ;  /* 0x0000000c1d167211 */ /* 0x048fe400078208ff */
[-C--:B------:R-:W-:Y:S02]  /*6700*/  LEA.HI.X.SX32 R21, R28, R13.reuse, 0x1, P2 ;  /* 0x0000000d1c157211 */ /* 0x080fe400010f0eff */
[----:B------:R-:W-:-:S02]  /*6710*/  LEA.HI.X.SX32 R23, R29, R13, 0x1, P1 ;  /* 0x0000000d1d177211 */ /* 0x000fc400008f0eff */
[C---:B------:R-:W-:Y:S01]  /*6720*/  LEA R28, P0, R2.reuse, R12, 0x1 ;  /* 0x0000000c021c7211 */ /* 0x040fe200078008ff */
[----:B------:R0:W-:Y:S04]  /*6730*/  STL.64 [R1+0x588], R20 ;  /* 0x0005881401007387 */ /* 0x0001e80000100a00 */
[----:B------:R1:W-:Y:S01]  /*6740*/  STL.64 [R1+0x598], R26 ;  /* 0x0005981a01007387 */ /* 0x0003e20000100a00 */
[----:B------:R-:W-:-:S03]  /*6750*/  LEA.HI.X.SX32 R29, R2, R13, 0x1, P0 ;  /* 0x0000000d021d7211 */ /* 0x000fc600000f0eff */
[----:B------:R2:W-:Y:S01]  /*6760*/  STL.64 [R1+0x590], R22 ;  /* 0x0005901601007387 */ /* 0x0005e20000100a00 */
[----:B0-----:R-:W-:Y:S01]  /*6770*/  IMAD R20, R24, 0x4, R19 ;  /* 0x0000000418147824 */ /* 0x001fe200078e0213 */
[CC--:B-1----:R-:W-:Y:S02]  /*6780*/  LEA R26, P1, R0.reuse, R12.reuse, 0x1 ;  /* 0x0000000c001a7211 */ /* 0x0c2fe400078208ff */
[C---:B--2---:R-:W-:Y:S02]  /*6790*/  LEA R22, P2, R3.reuse, R12, 0x1 ;  /* 0x0000000c03167211 */ /* 0x044fe400078408ff */
[-C--:B------:R-:W-:Y:S02]  /*67a0*/  LEA.HI.X.SX32 R27, R0, R13.reuse, 0x1, P1 ;  /* 0x0000000d001b7211 */ /* 0x080fe400008f0eff */
[----:B------:R-:W-:Y:S01]  /*67b0*/  LEA.HI.X.SX32 R23, R3, R13, 0x1, P2 ;  /* 0x0000000d03177211 */ /* 0x000fe200010f0eff */
[----:B------:R0:W-:Y:S01]  /*67c0*/  STL.64 [R1+0x580], R28 ;  /* 0x0005801c01007387 */ /* 0x0001e20000100a00 */
[----:B------:R-:W-:-:S03]  /*67d0*/  LEA R21, R24, R20, 0x2 ;  /* 0x0000001418157211 */ /* 0x000fc600078e10ff */
[----:B------:R1:W-:Y:S04]  /*67e0*/  STL.64 [R1+0x578], R26 ;  /* 0x0005781a01007387 */ /* 0x0003e80000100a00 */
[----:B------:R2:W-:Y:S01]  /*67f0*/  STL.64 [R1+0x570], R22 ;  /* 0x0005701601007387 */ /* 0x0005e20000100a00 */
[-C--:B0-----:R-:W-:Y:S02]  /*6800*/  LEA R28, P0, R4, R12.reuse, 0x1 ;  /* 0x0000000c041c7211 */ /* 0x081fe400078008ff */
[-C--:B-1----:R-:W-:Y:S01]  /*6810*/  LEA R26, P1, R6, R12.reuse, 0x1 ;  /* 0x0000000c061a7211 */ /* 0x082fe200078208ff */
[----:B------:R-:W-:Y:S01]  /*6820*/  IMAD R0, R24, 0x4, R21 ;  /* 0x0000000418007824 */ /* 0x000fe200078e0215 */
[----:B------:R-:W-:Y:S02]  /*6830*/  LEA.HI.X.SX32 R29, R4, R13, 0x1, P0 ;  /* 0x0000000d041d7211 */ /* 0x000fe400000f0eff */
[----:B--2---:R-:W-:-:S02]  /*6840*/  LEA R22, P2, R5, R12, 0x1 ;  /* 0x0000000c05167211 */ /* 0x004fc400078408ff */
        /* <DEDUP_REMOVED lines=26> */
[----:B------:R-:W-:Y:S04]  /*69f0*/  STL.64 [R1+0x530], R26 ;  /* 0x0005301a01007387 */ /* 0x000fe80000100a00 */
[----:B------:R1:W-:Y:S01]  /*6a00*/  STL.64 [R1+0x528], R22 ;  /* 0x0005281601007387 */ /* 0x0003e20000100a00 */
[----:B0-----:R-:W-:Y:S01]  /*6a10*/  LEA R28, P0, R16, R12, 0x1 ;  /* 0x0000000c101c7211 */ /* 0x001fe200078008ff */
[----:B------:R-:W-:-:S03]  /*6a20*/  IMAD R7, R24, 0x4, R6 ;  /* 0x0000000418077824 */ /* 0x000fc600078e0206 */
[----:B------:R-:W-:Y:S02]  /*6a30*/  LEA.HI.X.SX32 R29, R16, R13, 0x1, P0 ;  /* 0x0000000d101d7211 */ /* 0x000fe400000f0eff */
[----:B-1----:R-:W-:-:S04]  /*6a40*/  LEA R22, P2, R18, R12, 0x1 ;  /* 0x0000000c12167211 */ /* 0x002fc800078408ff */
[----:B------:R-:W-:Y:S01]  /*6a50*/  LEA.HI.X.SX32 R23, R18, R13, 0x1, P2 ;  /* 0x0000000d12177211 */ /* 0x000fe200010f0eff */
[----:B------:R-:W-:Y:S01]  /*6a60*/  STL.64 [R1+0x520], R28 ;  /* 0x0005201c01007387 */ /* 0x000fe20000100a00 */
[-C--:B------:R-:W-:Y:S02]  /*6a70*/  LEA R26, P1, R17, R12.reuse, 0x1 ;  /* 0x0000000c111a7211 */ /* 0x080fe400078208ff */
[C---:B------:R-:W-:Y:S01]  /*6a80*/  LEA R8, R24.reuse, R7, 0x2 ;  /* 0x0000000718087211 */ /* 0x040fe200078e10ff */
[----:B------:R0:W-:Y:S01]  /*6a90*/  STL.64 [R1+0x510], R22 ;  /* 0x0005101601007387 */ /* 0x0001e20000100a00 */
[-C--:B------:R-:W-:Y:S02]  /*6aa0*/  LEA R14, P2, R21, R12.reuse, 0x1 ;  /* 0x0000000c150e7211 */ /* 0x080fe400078408ff */
[----:B------:R-:W-:Y:S01]  /*6ab0*/  LEA.HI.X.SX32 R27, R17, R13, 0x1, P1 ;  /* 0x0000000d111b7211 */ /* 0x000fe200008f0eff */
[----:B------:R-:W-:Y:S01]  /*6ac0*/  IMAD R9, R24, 0x4, R8 ;  /* 0x0000000418097824 */ /* 0x000fe200078e0208 */
[----:B------:R-:W-:-:S02]  /*6ad0*/  LEA R16, P1, R20, R12, 0x1 ;  /* 0x0000000c14107211 */ /* 0x000fc400078208ff */
[-C--:B------:R-:W-:Y:S02]  /*6ae0*/  LEA.HI.X.SX32 R15, R21, R13.reuse, 0x1, P2 ;  /* 0x0000000d150f7211 */ /* 0x080fe400010f0eff */
[C---:B0-----:R-:W-:Y:S01]  /*6af0*/  LEA R22, P0, R19.reuse, R12, 0x1 ;  /* 0x0000000c13167211 */ /* 0x041fe200078008ff */
[----:B------:R-:W-:Y:S01]  /*6b00*/  STL.64 [R1+0x518], R26 ;  /* 0x0005181a01007387 */ /* 0x000fe20000100a00 */
[-C--:B------:R-:W-:Y:S02]  /*6b10*/  LEA.HI.X.SX32 R17, R20, R13.reuse, 0x1, P1 ;  /* 0x0000000d14117211 */ /* 0x080fe400008f0eff */
[----:B------:R-:W-:Y:S01]  /*6b20*/  LEA.HI.X.SX32 R23, R19, R13, 0x1, P0 ;  /* 0x0000000d13177211 */ /* 0x000fe200000f0eff */
[----:B------:R0:W-:Y:S01]  /*6b30*/  STL.64 [R1+0x4f8], R14 ;  /* 0x0004f80e01007387 */ /* 0x0001e20000100a00 */
[----:B------:R-:W-:-:S03]  /*6b40*/  LEA R10, R24, R9, 0x2 ;  /* 0x00000009180a7211 */ /* 0x000fc600078e10ff */
[----:B------:R1:W-:Y:S01]  /*6b50*/  STL.64 [R1+0x508], R22 ;  /* 0x0005081601007387 */ /* 0x0003e20000100a00 */
[----:B------:R-:W-:-:S03]  /*6b60*/  LEA R18, P1, R2, R12, 0x1 ;  /* 0x0000000c02127211 */ /* 0x000fc600078208ff */
[----:B------:R2:W-:Y:S01]  /*6b70*/  STL.64 [R1+0x500], R16 ;  /* 0x0005001001007387 */ /* 0x0005e20000100a00 */
[-C--:B------:R-:W-:Y:S01]  /*6b80*/  LEA.HI.X.SX32 R19, R2, R13.reuse, 0x1, P1 ;  /* 0x0000000d02137211 */ /* 0x080fe200008f0eff */
[----:B0-----:R-:W-:Y:S01]  /*6b90*/  IMAD R15, R24, 0x4, R10 ;  /* 0x00000004180f7824 */ /* 0x001fe200078e020a */
[CC--:B-1----:R-:W-:Y:S02]  /*6ba0*/  LEA R22, P0, R0.reuse, R12.reuse, 0x1 ;  /* 0x0000000c00167211 */ /* 0x0c2fe400078008ff */
[CC--:B--2---:R-:W-:Y:S02]  /*6bb0*/  LEA R16, P2, R3.reuse, R12.reuse, 0x1 ;  /* 0x0000000c03107211 */ /* 0x0c4fe400078408ff */
[-C--:B------:R-:W-:Y:S02]  /*6bc0*/  LEA.HI.X.SX32 R23, R0, R13.reuse, 0x1, P0 ;  /* 0x0000000d00177211 */ /* 0x080fe400000f0eff */
[----:B------:R-:W-:Y:S02]  /*6bd0*/  LEA.HI.X.SX32 R17, R3, R13, 0x1, P2 ;  /* 0x0000000d03117211 */ /* 0x000fe400010f0eff */
[----:B------:R-:W-:Y:S01]  /*6be0*/  LEA R14, R24, R15, 0x2 ;  /* 0x0000000f180e7211 */ /* 0x000fe200078e10ff */
[----:B------:R-:W-:Y:S01]  /*6bf0*/  STL.64 [R1+0x4f0], R22 ;  /* 0x0004f01601007387 */ /* 0x000fe20000100a00 */
[----:B------:R-:W-:-:S03]  /*6c00*/  LEA R20, P0, R4, R12, 0x1 ;  /* 0x0000000c04147211 */ /* 0x000fc600078008ff */
[----:B------:R0:W-:Y:S01]  /*6c10*/  STL.64 [R1+0x4e8], R18 ;  /* 0x0004e81201007387 */ /* 0x0001e20000100a00 */
[----:B------:R-:W-:-:S03]  /*6c20*/  IMAD R2, R24, 0x4, R14 ;  /* 0x0000000418027824 */ /* 0x000fc600078e020e */
[----:B------:R1:W-:Y:S01]  /*6c30*/  STL.64 [R1+0x4e0], R16 ;  /* 0x0004e01001007387 */ /* 0x0003e20000100a00 */
[-C--:B------:R-:W-:Y:S02]  /*6c40*/  LEA.HI.X.SX32 R21, R4, R13.reuse, 0x1, P0 ;  /* 0x0000000d04157211 */ /* 0x080fe400000f0eff */
[CC--:B0-----:R-:W-:Y:S02]  /*6c50*/  LEA R18, P1, R5.reuse, R12.reuse, 0x1 ;  /* 0x0000000c05127211 */ /* 0x0c1fe400078208ff */
[C---:B-1----:R-:W-:Y:S02]  /*6c60*/  LEA R16, P2, R6.reuse, R12, 0x1 ;  /* 0x0000000c06107211 */ /* 0x042fe400078408ff */
[-C--:B------:R-:W-:Y:S02]  /*6c70*/  LEA.HI.X.SX32 R19, R5, R13.reuse, 0x1, P1 ;  /* 0x0000000d05137211 */ /* 0x080fe400008f0eff */
[----:B------:R-:W-:Y:S01]  /*6c80*/  LEA.HI.X.SX32 R17, R6, R13, 0x1, P2 ;  /* 0x0000000d06117211 */ /* 0x000fe200010f0eff */
[----:B------:R-:W-:Y:S01]  /*6c90*/  STL.64 [R1+0x4d8], R20 ;  /* 0x0004d81401007387 */ /* 0x000fe20000100a00 */
[----:B------:R-:W-:-:S03]  /*6ca0*/  LEA R0, R24, R2, 0x2 ;  /* 0x0000000218007211 */ /* 0x000fc600078e10ff */
[----:B------:R0:W-:Y:S01]  /*6cb0*/  STL.64 [R1+0x4d0], R18 ;  /* 0x0004d01201007387 */ /* 0x0001e20000100a00 */
[CC--:B------:R-:W-:Y:S01]  /*6cc0*/  LEA R4, P2, R9.reuse, R12.reuse, 0x1 ;  /* 0x0000000c09047211 */ /* 0x0c0fe200078408ff */
[----:B------:R-:W-:Y:S02]  /*6cd0*/  IMAD R6, R24, 0x4, R0 ;  /* 0x0000000418067824 */ /* 0x000fe400078e0200 */
[----:B------:R1:W-:Y:S01]  /*6ce0*/  STL.64 [R1+0x4c8], R16 ;  /* 0x0004c81001007387 */ /* 0x0003e20000100a00 */
[-C--:B------:R-:W-:Y:S02]  /*6cf0*/  LEA.HI.X.SX32 R5, R9, R13.reuse, 0x1, P2 ;  /* 0x0000000d09057211 */ /* 0x080fe400010f0eff */
[CC--:B0-----:R-:W-:Y:S02]  /*6d00*/  LEA R18, P0, R7.reuse, R12.reuse, 0x1 ;  /* 0x0000000c07127211 */ /* 0x0c1fe400078008ff */
[----:B-1----:R-:W-:Y:S02]  /*6d10*/  LEA R16, P1, R8, R12, 0x1 ;  /* 0x0000000c08107211 */ /* 0x002fe400078208ff */
[----:B------:R-:W-:-:S02]  /*6d20*/  LEA.HI.X.SX32 R19, R7, R13, 0x1, P0 ;  /* 0x0000000d07137211 */ /* 0x000fc400000f0eff */
[----:B------:R-:W-:Y:S02]  /*6d30*/  LEA.HI.X.SX32 R17, R8, R13, 0x1, P1 ;  /* 0x0000000d08117211 */ /* 0x000fe400008f0eff */
[C---:B------:R-:W-:Y:S01]  /*6d40*/  LEA R3, R24.reuse, R6, 0x2 ;  /* 0x0000000618037211 */ /* 0x040fe200078e10ff */
[----:B------:R0:W-:Y:S04]  /*6d50*/  STL.64 [R1+0x4c0], R18 ;  /* 0x0004c01201007387 */ /* 0x0001e80000100a00 */
[----:B------:R1:W-:Y:S01]  /*6d60*/  STL.64 [R1+0x4b8], R16 ;  /* 0x0004b81001007387 */ /* 0x0003e20000100a00 */
[----:B------:R-:W-:-:S03]  /*6d70*/  IMAD R7, R24, 0x4, R3 ;  /* 0x0000000418077824 */ /* 0x000fc600078e0203 */
[----:B------:R2:W-:Y:S01]  /*6d80*/  STL.64 [R1+0x4b0], R4 ;  /* 0x0004b00401007387 */ /* 0x0005e20000100a00 */
[-C--:B0-----:R-:W-:Y:S02]  /*6d90*/  LEA R18, P0, R10, R12.reuse, 0x1 ;  /* 0x0000000c0a127211 */ /* 0x081fe400078008ff */
[-C--:B-1----:R-:W-:Y:S02]  /*6da0*/  LEA R16, P1, R15, R12.reuse, 0x1 ;  /* 0x0000000c0f107211 */ /* 0x082fe400078208ff */
[----:B--2---:R-:W-:Y:S02]  /*6db0*/  LEA R4, P2, R14, R12, 0x1 ;  /* 0x0000000c0e047211 */ /* 0x004fe400078408ff */
[----:B------:R-:W-:Y:S02]  /*6dc0*/  LEA R8, R24, R7, 0x2 ;  /* 0x0000000718087211 */ /* 0x000fe400078e10ff */
[-C--:B------:R-:W-:Y:S02]  /*6dd0*/  LEA.HI.X.SX32 R5, R14, R13.reuse, 0x1, P2 ;  /* 0x0000000d0e057211 */ /* 0x080fe400010f0eff */
[----:B------:R-:W-:-:S02]  /*6de0*/  LEA.HI.X.SX32 R19, R10, R13, 0x1, P0 ;  /* 0x0000000d0a137211 */ /* 0x000fc400000f0eff */
[----:B------:R-:W-:Y:S01]  /*6df0*/  LEA.HI.X.SX32 R17, R15, R13, 0x1, P1 ;  /* 0x0000000d0f117211 */ /* 0x000fe200008f0eff */
[----:B------:R0:W-:Y:S01]  /*6e00*/  STL.64 [R1+0x498], R4 ;  /* 0x0004980401007387 */ /* 0x0001e20000100a00 */
[----:B------:R-:W-:-:S03]  /*6e10*/  LEA R20, P0, R2, R12, 0x1 ;  /* 0x0000000c02147211 */ /* 0x000fc600078008ff */
[----:B------:R1:W-:Y:S01]  /*6e20*/  STL.64 [R1+0x4a8], R18 ;  /* 0x0004a81201007387 */ /* 0x0003e20000100a00 */
[----:B------:R-:W-:-:S03]  /*6e30*/  LEA.HI.X.SX32 R21, R2, R13, 0x1, P0 ;  /* 0x0000000d02157211 */ /* 0x000fc600000f0eff */
[----:B------:R2:W-:Y:S01]  /*6e40*/  STL.64 [R1+0x4a0], R16 ;  /* 0x0004a01001007387 */ /* 0x0005e20000100a00 */
[----:B0-----:R-:W-:Y:S01]  /*6e50*/  IMAD R4, R24, 0x4, R8 ;  /* 0x0000000418047824 */ /* 0x001fe200078e0208 */
[-C--:B-1----:R-:W-:Y:S02]  /*6e60*/  LEA R18, P1, R0, R12.reuse, 0x1 ;  /* 0x0000000c00127211 */ /* 0x082fe400078208ff */
[----:B--2---:R-:W-:Y:S02]  /*6e70*/  LEA R16, P2, R6, R12, 0x1 ;  /* 0x0000000c06107211 */ /* 0x004fe400078408ff */
[----:B------:R-:W-:Y:S02]  /*6e80*/  LEA R5, R24, R4, 0x2 ;  /* 0x0000000418057211 */ /* 0x000fe400078e10ff */
[-C--:B------:R-:W-:Y:S02]  /*6e90*/  LEA.HI.X.SX32 R19, R0, R13.reuse, 0x1, P1 ;  /* 0x0000000d00137211 */ /* 0x080fe400008f0eff */
[----:B------:R-:W-:Y:S01]  /*6ea0*/  LEA.HI.X.SX32 R17, R6, R13, 0x1, P2 ;  /* 0x0000000d06117211 */ /* 0x000fe200010f0eff */
[----:B------:R-:W-:Y:S01]  /*6eb0*/  STL.64 [R1+0x490], R20 ;  /* 0x0004901401007387 */ /* 0x000fe20000100a00 */
[----:B------:R-:W-:-:S03]  /*6ec0*/  IMAD R6, R24, 0x4, R5 ;  /* 0x0000000418067824 */ /* 0x000fc600078e0205 */
[----:B------:R0:W-:Y:S01]  /*6ed0*/  STL.64 [R1+0x488], R18 ;  /* 0x0004881201007387 */ /* 0x0001e20000100a00 */
[----:B------:R-:W-:-:S03]  /*6ee0*/  LEA R14, P2, R8, R12, 0x1 ;  /* 0x0000000c080e7211 */ /* 0x000fc600078408ff */
[----:B------:R1:W-:Y:S01]  /*6ef0*/  STL.64 [R1+0x480], R16 ;  /* 0x0004801001007387 */ /* 0x0003e20000100a00 */
[----:B------:R-:W-:Y:S02]  /*6f00*/  LEA R0, R24, R6, 0x2 ;  /* 0x0000000618007211 */ /* 0x000fe400078e10ff */
[-C--:B0-----:R-:W-:Y:S02]  /*6f10*/  LEA R18, P0, R3, R12.reuse, 0x1 ;  /* 0x0000000c03127211 */ /* 0x081fe400078008ff */
[----:B-1----:R-:W-:Y:S02]  /*6f20*/  LEA R16, P1, R7, R12, 0x1 ;  /* 0x0000000c07107211 */ /* 0x002fe400078208ff */
[-C--:B------:R-:W-:Y:S02]  /*6f30*/  LEA.HI.X.SX32 R19, R3, R13.reuse, 0x1, P0 ;  /* 0x0000000d03137211 */ /* 0x080fe400000f0eff */
[-C--:B------:R-:W-:Y:S02]  /*6f40*/  LEA.HI.X.SX32 R17, R7, R13.reuse, 0x1, P1 ;  /* 0x0000000d07117211 */ /* 0x080fe400008f0eff */
[----:B------:R-:W-:Y:S01]  /*6f50*/  LEA.HI.X.SX32 R15, R8, R13, 0x1, P2 ;  /* 0x0000000d080f7211 */ /* 0x000fe200010f0eff */
[C---:B------:R-:W-:Y:S01]  /*6f60*/  IMAD R2, R24.reuse, 0x4, R0 ;  /* 0x0000000418027824 */ /* 0x040fe200078e0200 */
[----:B------:R0:W-:Y:S04]  /*6f70*/  STL.64 [R1+0x478], R18 ;  /* 0x0004781201007387 */ /* 0x0001e80000100a00 */
[----:B------:R1:W-:Y:S01]  /*6f80*/  STL.64 [R1+0x470], R16 ;  /* 0x0004701001007387 */ /* 0x0003e20000100a00 */
[----:B------:R-:W-:-:S03]  /*6f90*/  LEA R3, R24, R2, 0x2 ;  /* 0x0000000218037211 */ /* 0x000fc600078e10ff */
[----:B------:R2:W-:Y:S01]  /*6fa0*/  STL.64 [R1+0x468], R14 ;  /* 0x0004680e01007387 */ /* 0x0005e20000100a00 */
[CC--:B0-----:R-:W-:Y:S02]  /*6fb0*/  LEA R18, P0, R4.reuse, R12.reuse, 0x1 ;  /* 0x0000000c04127211 */ /* 0x0c1fe400078008ff */
[CC--:B-1----:R-:W-:Y:S02]  /*6fc0*/  LEA R16, P1, R5.reuse, R12.reuse, 0x1 ;  /* 0x0000000c05107211 */ /* 0x0c2fe400078208ff */
[-C--:B------:R-:W-:Y:S02]  /*6fd0*/  LEA.HI.X.SX32 R19, R4, R13.reuse, 0x1, P0 ;  /* 0x0000000d04137211 */ /* 0x080fe400000f0eff */
[CC--:B--2---:R-:W-:Y:S02]  /*6fe0*/  LEA R14, P2, R6.reuse, R12.reuse, 0x1 ;  /* 0x0000000c060e7211 */ /* 0x0c4fe400078408ff */
[-C--:B------:R-:W-:Y:S02]  /*6ff0*/  LEA.HI.X.SX32 R17, R5, R13.reuse, 0x1, P1 ;  /* 0x0000000d05117211 */ /* 0x080fe400008f0eff */
[----:B------:R-:W-:Y:S01]  /*7000*/  LEA.HI.X.SX32 R15, R6, R13, 0x1, P2 ;  /* 0x0000000d060f7211 */ /* 0x000fe200010f0eff */
[----:B------:R-:W-:Y:S01]  /*7010*/  IMAD R24, R24, 0x4, R3 ;  /* 0x0000000418187824 */ /* 0x000fe200078e0203 */
[----:B------:R-:W-:Y:S01]  /*7020*/  STL.64 [R1+0x460], R18 ;  /* 0x0004601201007387 */ /* 0x000fe20000100a00 */
[----:B------:R-:W-:-:S03]  /*7030*/  LEA R8, P2, R3, R12, 0x1 ;  /* 0x0000000c03087211 */ /* 0x000fc600078408ff */
[----:B------:R0:W-:Y:S01]  /*7040*/  STL.64 [R1+0x458], R16 ;  /* 0x0004581001007387 */ /* 0x0001e20000100a00 */
[----:B------:R-:W-:-:S03]  /*7050*/  LEA R4, P3, R24, R12, 0x1 ;  /* 0x0000000c18047211 */ /* 0x000fc600078608ff */
[----:B------:R1:W-:Y:S01]  /*7060*/  STL.64 [R1+0x450], R14 ;  /* 0x0004500e01007387 */ /* 0x0003e20000100a00 */
[-C--:B------:R-:W-:Y:S02]  /*7070*/  LEA.HI.X.SX32 R9, R3, R13.reuse, 0x1, P2 ;  /* 0x0000000d03097211 */ /* 0x080fe400010f0eff */
[-C--:B0-----:R-:W-:Y:S02]  /*7080*/  LEA R16, P0, R0, R12.reuse, 0x1 ;  /* 0x0000000c00107211 */ /* 0x081fe400078008ff */
[----:B-1----:R-:W-:Y:S02]  /*7090*/  LEA R14, P1, R2, R12, 0x1 ;  /* 0x0000000c020e7211 */ /* 0x002fe400078208ff */
[-C--:B------:R-:W-:Y:S02]  /*70a0*/  LEA.HI.X.SX32 R17, R0, R13.reuse, 0x1, P0 ;  /* 0x0000000d00117211 */ /* 0x080fe400000f0eff */
[-C--:B------:R-:W-:Y:S02]  /*70b0*/  LEA.HI.X.SX32 R15, R2, R13.reuse, 0x1, P1 ;  /* 0x0000000d020f7211 */ /* 0x080fe400008f0eff */
[----:B------:R-:W-:Y:S01]  /*70c0*/  LEA.HI.X.SX32 R5, R24, R13, 0x1, P3 ;  /* 0x0000000d18057211 */ /* 0x000fe200018f0eff */
[----:B------:R-:W-:Y:S01]  /*70d0*/  STL.64 [R1+0x448], R16 ;  /* 0x0004481001007387 */ /* 0x000fe20000100a00 */
[C---:B------:R-:W-:Y:S01]  /*70e0*/  SHF.L.U32 R0, R11.reuse, 0x2, RZ ;  /* 0x000000020b007819 */ /* 0x040fe200000006ff */
[----:B------:R-:W-:-:S02]  /*70f0*/  IMAD R26, R11, 0x1b, RZ ;  /* 0x0000001b0b1a7824 */ /* 0x000fc400078e02ff */
[C---:B------:R-:W-:Y:S01]  /*7100*/  IMAD R27, R11.reuse, 0x1c, RZ ;  /* 0x0000001c0b1b7824 */ /* 0x040fe200078e02ff */
[----:B------:R-:W-:Y:S01]  /*7110*/  STL.64 [R1+0x440], R14 ;  /* 0x0004400e01007387 */ /* 0x000fe20000100a00 */
[C---:B------:R-:W-:Y:S02]  /*7120*/  IMAD R28, R11.reuse, 0x1d, RZ ;  /* 0x0000001d0b1c7824 */ /* 0x040fe400078e02ff */
[----:B------:R-:W-:Y:S01]  /*7130*/  IMAD R29, R11, 0x1e, RZ ;  /* 0x0000001e0b1d7824 */ /* 0x000fe200078e02ff */
[----:B------:R-:W-:Y:S04]  /*7140*/  STL.64 [R1+0x438], R8 ;  /* 0x0004380801007387 */ /* 0x000fe80000100a00 */
[----:B------:R-:W-:Y:S04]  /*7150*/  STL.64 [R1+0x430], R4 ;  /* 0x0004300401007387 */ /* 0x000fe80000100a00 */
[----:B------:R-:W-:Y:S04]  /*7160*/  STL [R1], R0 ;  /* 0x0000000001007387 */ /* 0x000fe80000100800 */
[----:B------:R0:W-:Y:S04]  /*7170*/  STL.64 [R1+0xbd8], R26 ;  /* 0x000bd81a01007387 */ /* 0x0001e80000100a00 */
[----:B------:R1:W-:Y:S01]  /*7180*/  STL.64 [R1+0xbb0], R28 ;  /* 0x000bb01c01007387 */ /* 0x0003e20000100a00 */
[----:B0-----:R-:W-:-:S02]  /*7190*/  IMAD.MOV.U32 R26, RZ, RZ, -0x800000 ;  /* 0xff800000ff1a7424 */ /* 0x001fc400078e00ff */
[----:B------:R-:W-:Y:S01]  /*71a0*/  IMAD.MOV.U32 R27, RZ, RZ, -0x800000 ;  /* 0xff800000ff1b7424 */ /* 0x000fe200078e00ff */
[----:B-1----:R-:W-:Y:S02]  /*71b0*/  MOV R28, 0xff800000 ;  /* 0xff800000001c7802 */ /* 0x002fe40000000f00 */
[----:B------:R-:W-:Y:S04]  /*71c0*/  STL [R1+0x418], R26 ;  /* 0x0004181a01007387 */ /* 0x000fe80000100800 */
[----:B------:R0:W-:Y:S04]  /*71d0*/  STL [R1+0x41c], R28 ;  /* 0x00041c1c01007387 */ /* 0x0001e80000100800 */
[----:B------:R-:W-:Y:S04]  /*71e0*/  STL [R1+0x2e0], R27 ;  /* 0x0002e01b01007387 */ /* 0x000fe80000100800 */
[----:B------:R-:W-:Y:S04]  /*71f0*/  STL [R1+0x2d0], RZ ;  /* 0x0002d0ff01007387 */ /* 0x000fe80000100800 */
[----:B------:R1:W-:Y:S04]  /*7200*/  STL [R1+0x2e4], R26 ;  /* 0x0002e41a01007387 */ /* 0x0003e80000100800 */
[----:B------:R-:W-:Y:S04]  /*7210*/  STL [R1+0x2d4], RZ ;  /* 0x0002d4ff01007387 */ /* 0x000fe80000100800 */
        /* <DEDUP_REMOVED lines=94> */
[----:B0-----:R-:W2:Y:S04]  /*7800*/  LDL.64 R28, [R1+0x2f8] ;  /* 0x0002f800011c7983 */ /* 0x001ea80000100a00 */
[----:B-1----:R-:W3:Y:S04]  /*7810*/  LDL.64 R26, [R1+0x2f0] ;  /* 0x0002f000011a7983 */ /* 0x002ee80000100a00 */
        /* <DEDUP_REMOVED lines=19> */
[----:B------:R-:W-:Y:S01]  /*7950*/  STL [R1+0x39c], RZ ;  /* 0x00039cff01007387 */ /* 0x000fe20000100800 */
[----:B------:R-:W-:-:S03]  /*7960*/  IMAD R3, R11, 0x5, RZ ;  /* 0x000000050b037824 */ /* 0x000fc600078e02ff */
[----:B------:R-:W-:Y:S04]  /*7970*/  STL [R1+0x3a0], RZ ;  /* 0x0003a0ff01007387 */ /* 0x000fe80000100800 */
[----:B------:R-:W-:Y:S04]  /*7980*/  STL [R1+0x3a4], RZ ;  /* 0x0003a4ff01007387 */ /* 0x000fe80000100800 */
[----:B------:R-:W-:Y:S04]  /*7990*/  STL [R1+0x3a8], RZ ;  /* 0x0003a8ff01007387 */ /* 0x000fe80000100800 */
[----:B------:R-:W-:Y:S04]  /*79a0*/  STL [R1+0x3ac], RZ ;  /* 0x0003acff01007387 */ /* 0x000fe80000100800 */
[----:B------:R-:W-:Y:S01]  /*79b0*/  STL [R1+0x3b0], RZ ;  /* 0x0003b0ff01007387 */ /* 0x000fe20000100800 */
[----:B------:R-:W-:-:S03]  /*79c0*/  MOV R2, RZ ;  /* 0x000000ff00027202 */ /* 0x000fc60000000f00 */
[----:B------:R-:W-:Y:S04]  /*79d0*/  STL [R1+0x3b4], RZ ;  /* 0x0003b4ff01007387 */ /* 0x000fe80000100800 */
[----:B------:R-:W-:Y:S04]  /*79e0*/  STL [R1+0x3b8], RZ ;  /* 0x0003b8ff01007387 */ /* 0x000fe80000100800 */
[----:B------:R-:W-:Y:S04]  /*79f0*/  STL [R1+0x3bc], RZ ;  /* 0x0003bcff01007387 */ /* 0x000fe80000100800 */
[----:B------:R-:W-:Y:S04]  /*7a00*/  STL [R1+0x3c0], RZ ;  /* 0x0003c0ff01007387 */ /* 0x000fe80000100800 */
[----:B------:R-:W-:Y:S04]  /*7a10*/  STL [R1+0x3c4], RZ ;  /* 0x0003c4ff01007387 */ /* 0x000fe80000100800 */
[----:B------:R-:W-:Y:S04]  /*7a20*/  STL [R1+0x3c8], RZ ;  /* 0x0003c8ff01007387 */ /* 0x000fe80000100800 */
[----:B------:R-:W-:Y:S01]  /*7a30*/  STL [R1+0x3cc], RZ ;  /* 0x0003ccff01007387 */ /* 0x000fe20000100800 */
[----:B--2---:R-:W-:-:S05]  /*7a40*/  IMAD.WIDE R28, R3, 0x2, R28 ;  /* 0x00000002031c7825 */ /* 0x004fca00078e021c */
[----:B------:R3:W-:Y:S04]  /*7a50*/  STL.64 [R1+0xa00], R28 ;  /* 0x000a001c01007387 */ /* 0x0007e80000100a00 */
[----:B------:R0:W-:Y:S01]  /*7a60*/  STL.64 [R1+0xbd0], R2 ;  /* 0x000bd00201007387 */ /* 0x0001e20000100a00 */
[----:B---3--:R-:W-:-:S03]  /*7a70*/  IMAD.WIDE R28, R3, 0x2, R26 ;  /* 0x00000002031c7825 */ /* 0x008fc600078e021a */
[----:B0-----:R-:W2:Y:S01]  /*7a80*/  LDL.64 R2, [R1+0x2f8] ;  /* 0x0002f80001027983 */ /* 0x001ea20000100a00 */
[----:B------:R-:W-:-:S03]  /*7a90*/  IMAD R4, R11, 0x6, RZ ;  /* 0x000000060b047824 */ /* 0x000fc600078e02ff */
[----:B------:R2:W-:Y:S01]  /*7aa0*/  STL.64 [R1+0x9f8], R28 ;  /* 0x0009f81c01007387 */ /* 0x0005e20000100a00 */
[C---:B------:R-:W-:Y:S02]  /*7ab0*/  IMAD R5, R11.reuse, 0x7, RZ ;  /* 0x000000070b057824 */ /* 0x040fe400078e02ff */
[C---:B------:R-:W-:Y:S02]  /*7ac0*/  IMAD.SHL.U32 R6, R11.reuse, 0x8, RZ ;  /* 0x000000080b067824 */ /* 0x040fe400078e00ff */
[C---:B------:R-:W-:Y:S02]  /*7ad0*/  IMAD R7, R11.reuse, 0x9, RZ ;  /* 0x000000090b077824 */ /* 0x040fe400078e02ff */
[C---:B------:R-:W-:Y:S02]  /*7ae0*/  IMAD R8, R11.reuse, 0xa, RZ ;  /* 0x0000000a0b087824 */ /* 0x040fe400078e02ff */
[C---:B------:R-:W-:Y:S02]  /*7af0*/  IMAD R9, R11.reuse, 0xb, RZ ;  /* 0x0000000b0b097824 */ /* 0x040fe400078e02ff */
[----:B------:R-:W-:-:S02]  /*7b00*/  IMAD R10, R11, 0xc, RZ ;  /* 0x0000000c0b0a7824 */ /* 0x000fc400078e02ff */
[C---:B------:R-:W-:Y:S02]  /*7b10*/  IMAD R12, R11.reuse, 0xd, RZ ;  /* 0x0000000d0b0c7824 */ /* 0x040fe400078e02ff */
[C---:B------:R-:W-:Y:S02]  /*7b20*/  IMAD R13, R11.reuse, 0xe, RZ ;  /* 0x0000000e0b0d7824 */ /* 0x040fe400078e02ff */
[C---:B------:R-:W-:Y:S01]  /*7b30*/  IMAD R14, R11.reuse, 0xf, RZ ;  /* 0x0000000f0b0e7824 */ /* 0x040fe200078e02ff */
[C---:B------:R-:W-:Y:S01]  /*7b40*/  SHF.L.U32 R15, R11.reuse, 0x4, RZ ;  /* 0x000000040b0f7819 */ /* 0x040fe200000006ff */
[C---:B------:R-:W-:Y:S02]  /*7b50*/  IMAD R16, R11.reuse, 0x11, RZ ;  /* 0x000000110b107824 */ /* 0x040fe400078e02ff */
[C---:B------:R-:W-:Y:S02]  /*7b60*/  IMAD R17, R11.reuse, 0x12, RZ ;  /* 0x000000120b117824 */ /* 0x040fe400078e02ff */
[----:B------:R-:W-:-:S02]  /*7b70*/  IMAD R18, R11, 0x13, RZ ;  /* 0x000000130b127824 */ /* 0x000fc400078e02ff */
[C---:B------:R-:W-:Y:S02]  /*7b80*/  IMAD R19, R11.reuse, 0x14, RZ ;  /* 0x000000140b137824 */ /* 0x040fe400078e02ff */
[C---:B------:R-:W-:Y:S02]  /*7b90*/  IMAD R20, R11.reuse, 0x15, RZ ;  /* 0x000000150b147824 */ /* 0x040fe400078e02ff */
[----:B------:R-:W-:Y:S02]  /*7ba0*/  IMAD R21, R11, 0x16, RZ ;  /* 0x000000160b157824 */ /* 0x000fe400078e02ff */
[----:B--2---:R-:W-:-:S05]  /*7bb0*/  IMAD.WIDE R28, R4, 0x2, R2 ;  /* 0x00000002041c7825 */ /* 0x004fca00078e0202 */
[----:B------:R0:W-:Y:S02]  /*7bc0*/  STL.64 [R1+0x9e0], R28 ;  /* 0x0009e01c01007387 */ /* 0x0001e40000100a00 */
[----:B0-----:R-:W-:-:S05]  /*7bd0*/  IMAD.WIDE R28, R4, 0x2, R26 ;  /* 0x00000002041c7825 */ /* 0x001fca00078e021a */
[----:B------:R0:W-:Y:S02]  /*7be0*/  STL.64 [R1+0x9d8], R28 ;  /* 0x0009d81c01007387 */ /* 0x0001e40000100a00 */
[----:B0-----:R-:W-:-:S05]  /*7bf0*/  IMAD.WIDE R28, R5, 0x2, R2 ;  /* 0x00000002051c7825 */ /* 0x001fca00078e0202 */
[----:B------:R0:W-:Y:S04]  /*7c00*/  STL.64 [R1+0x9c0], R28 ;  /* 0x0009c01c01007387 */ /* 0x0001e80000100a00 */
[----:B------:R1:W-:Y:S01]  /*7c10*/  STL.64 [R1+0xbe0], R4 ;  /* 0x000be00401007387 */ /* 0x0003e20000100a00 */
[----:B0-----:R-:W-:-:S04]  /*7c20*/  IMAD.WIDE R28, R5, 0x2, R26 ;  /* 0x00000002051c7825 */ /* 0x001fc800078e021a */
[C---:B-1----:R-:W-:Y:S01]  /*7c30*/  IMAD.WIDE R4, R6.reuse, 0x2, R2 ;  /* 0x0000000206047825 */ /* 0x042fe200078e0202 */
        /* <DEDUP_REMOVED lines=57> */
[----:B------:R-:W-:Y:S01]  /*7fd0*/  STL.64 [R1+0x7b0], R4 ;  /* 0x0007b00401007387 */ /* 0x000fe20000100a00 */
[----:B0-----:R-:W-:-:S05]  /*7fe0*/  IMAD.WIDE R28, R21, 0x2, R26 ;  /* 0x00000002151c7825 */ /* 0x001fca00078e021a */
[----:B------:R0:W-:Y:S04]  /*7ff0*/  STL.64 [R1+0x7a8], R28 ;  /* 0x0007a81c01007387 */ /* 0x0001e80000100a00 */
[----:B0-----:R-:W2:Y:S01]  /*8000*/  LDL.64 R28, [R1+0x300] ;  /* 0x00030000011c7983 */ /* 0x001ea20000100a00 */
[----:B------:R-:W-:-:S04]  /*8010*/  IMAD R22, R11, 0x17, RZ ;  /* 0x000000170b167824 */ /* 0x000fc800078e02ff */
[----:B------:R-:W-:-:S04]  /*8020*/  IMAD.WIDE R4, R22, 0x2, R2 ;  /* 0x0000000216047825 */ /* 0x000fc800078e0202 */
[C---:B------:R-:W-:Y:S02]  /*8030*/  IMAD R23, R11.reuse, 0x18, RZ ;  /* 0x000000180b177824 */ /* 0x040fe400078e02ff */
[C---:B------:R-:W-:Y:S02]  /*8040*/  IMAD R24, R11.reuse, 0x19, RZ ;  /* 0x000000190b187824 */ /* 0x040fe400078e02ff */
[----:B------:R-:W-:Y:S01]  /*8050*/  IMAD R25, R11, 0x1a, RZ ;  /* 0x0000001a0b197824 */ /* 0x000fe200078e02ff */
[----:B--2---:R0:W-:Y:S04]  /*8060*/  STL.64 [R1+0xbc0], R28 ;  /* 0x000bc01c01007387 */ /* 0x0041e80000100a00 */
[----:B------:R1:W-:Y:S04]  /*8070*/  STL.64 [R1+0x790], R4 ;  /* 0x0007900401007387 */ /* 0x0003e80000100a00 */
[----:B0-----:R-:W2:Y:S01]  /*8080*/  LDL.64 R28, [R1+0x2e8] ;  /* 0x0002e800011c7983 */ /* 0x001ea20000100a00 */
[----:B-1----:R-:W-:-:S05]  /*8090*/  IMAD.WIDE R4, R22, 0x2, R26 ;  /* 0x0000000216047825 */ /* 0x002fca00078e021a */
[----:B------:R0:W-:Y:S02]  /*80a0*/  STL.64 [R1+0x788], R4 ;  /* 0x0007880401007387 */ /* 0x0001e40000100a00 */
[----:B0-----:R-:W-:-:S05]  /*80b0*/  IMAD.WIDE R4, R23, 0x2, R2 ;  /* 0x0000000217047825 */ /* 0x001fca00078e0202 */
[----:B------:R0:W-:Y:S02]  /*80c0*/  STL.64 [R1+0x770], R4 ;  /* 0x0007700401007387 */ /* 0x0001e40000100a00 */
[----:B0-----:R-:W-:-:S05]  /*80d0*/  IMAD.WIDE R4, R23, 0x2, R26 ;  /* 0x0000000217047825 */ /* 0x001fca00078e021a */
[----:B------:R0:W-:Y:S02]  /*80e0*/  STL.64 [R1+0x768], R4 ;  /* 0x0007680401007387 */ /* 0x0001e40000100a00 */
[----:B0-----:R-:W-:-:S05]  /*80f0*/  IMAD.WIDE R4, R24, 0x2, R2 ;  /* 0x0000000218047825 */ /* 0x001fca00078e0202 */
[----:B------:R0:W-:Y:S02]  /*8100*/  STL.64 [R1+0x750], R4 ;  /* 0x0007500401007387 */ /* 0x0001e40000100a00 */
[----:B0-----:R-:W-:-:S05]  /*8110*/  IMAD.WIDE R4, R24, 0x2, R26 ;  /* 0x0000000218047825 */ /* 0x001fca00078e021a */
[----:B------:R0:W-:Y:S01]  /*8120*/  STL.64 [R1+0x748], R4 ;  /* 0x0007480401007387 */ /* 0x0001e20000100a00 */
[----:B------:R-:W-:-:S04]  /*8130*/  IMAD.WIDE R26, R25, 0x2, R26 ;  /* 0x00000002191a7825 */ /* 0x000fc800078e021a */
[----:B0-----:R-:W-:-:S05]  /*8140*/  IMAD.WIDE R4, R25, 0x2, R2 ;  /* 0x0000000219047825 */ /* 0x001fca00078e0202 */
[----:B------:R0:W-:Y:S04]  /*8150*/  STL.64 [R1+0x730], R4 ;  /* 0x0007300401007387 */ /* 0x0001e80000100a00 */
[----:B0-----:R-:W3:Y:S04]  /*8160*/  LDL.LU.64 R4, [R1+0xbe0] ;  /* 0x000be00001047983 */ /* 0x001ee80000300a00 */
[----:B------:R0:W-:Y:S04]  /*8170*/  STL.64 [R1+0x728], R26 ;  /* 0x0007281a01007387 */ /* 0x0001e80000100a00 */
[----:B0-----:R-:W4:Y:S02]  /*8180*/  LDL.LU.64 R26, [R1+0xbd8] ;  /* 0x000bd800011a7983 */ /* 0x001f240000300a00 */
[----:B----4-:R-:W-:-:S05]  /*8190*/  IMAD.WIDE R2, R26, 0x2, R2 ;  /* 0x000000021a027825 */ /* 0x010fca00078e0202 */
[----:B------:R0:W-:Y:S04]  /*81a0*/  STL.64 [R1+0x710], R2 ;  /* 0x0007100201007387 */ /* 0x0001e80000100a00 */
[----:B0-----:R-:W2:Y:S04]  /*81b0*/  LDL.LU.64 R2, [R1+0xbd0] ;  /* 0x000bd00001027983 */ /* 0x001ea80000300a00 */
[----:B------:R0:W-:Y:S04]  /*81c0*/  STL.64 [R1+0xbb8], R26 ;  /* 0x000bb81a01007387 */ /* 0x0001e80000100a00 */
[----:B0-----:R-:W4:Y:S04]  /*81d0*/  LDL.LU R27, [R1] ;  /* 0x00000000011b7983 */ /* 0x001f280000300800 */
[----:B----4-:R2:W-:Y:S02]  /*81e0*/  STL [R1+0xbc8], R27 ;  /* 0x000bc81b01007387 */ /* 0x0105e40000100800 */
[----:B--2---:R-:W-:-:S05]  /*81f0*/  IMAD.WIDE R26, R3, 0x2, R28 ;  /* 0x00000002031a7825 */ /* 0x004fca00078e021c */
[----:B------:R3:W-:Y:S02]  /*8200*/  STL.64 [R1+0x9f0], R26 ;  /* 0x0009f01a01007387 */ /* 0x0007e40000100a00 */
[----:B---3--:R-:W-:-:S05]  /*8210*/  IMAD.WIDE R26, R4, 0x2, R28 ;  /* 0x00000002041a7825 */ /* 0x008fca00078e021c */
        /* <DEDUP_REMOVED lines=37> */
[----:B0-----:R-:W-:-:S04]  /*8470*/  IMAD.WIDE R26, R24, 0x2, R28 ;  /* 0x00000002181a7825 */ /* 0x001fc800078e021c */
[----:B------:R-:W-:Y:S01]  /*8480*/  IMAD.WIDE R28, R25, 0x2, R28 ;  /* 0x00000002191c7825 */ /* 0x000fe200078e021c */
[----:B------:R0:W-:Y:S04]  /*8490*/  STL.64 [R1+0x740], R26 ;  /* 0x0007401a01007387 */ /* 0x0001e80000100a00 */
[----:B0-----:R-:W2:Y:S04]  /*84a0*/  LDL.LU R27, [R1+0xbc8] ;  /* 0x000bc800011b7983 */ /* 0x001ea80000300800 */
[----:B------:R0:W-:Y:S04]  /*84b0*/  STL.64 [R1+0x720], R28 ;  /* 0x0007201c01007387 */ /* 0x0001e80000100a00 */
[----:B0-----:R-:W2:Y:S02]  /*84c0*/  LDL.LU.64 R28, [R1+0xbc0] ;  /* 0x000bc000011c7983 */ /* 0x001ea40000300a00 */
[----:B--2---:R-:W-:-:S05]  /*84d0*/  IMAD.WIDE R26, R27, 0x2, R28 ;  /* 0x000000021b1a7825 */ /* 0x004fca00078e021c */
[----:B------:R0:W-:Y:S01]  /*84e0*/  STL.64 [R1+0xa08], R26 ;  /* 0x000a081a01007387 */ /* 0x0001e20000100a00 */
[----:B------:R-:W-:-:S03]  /*84f0*/  IMAD.WIDE R28, R3, 0x2, R28 ;  /* 0x00000002031c7825 */ /* 0x000fc600078e021c */
[----:B0-----:R-:W2:Y:S04]  /*8500*/  LDL.LU.64 R26, [R1+0xbb8] ;  /* 0x000bb800011a7983 */ /* 0x001ea80000300a00 */
[----:B------:R0:W-:Y:S04]  /*8510*/  STL [R1+0xba8], R2 ;  /* 0x000ba80201007387 */ /* 0x0001e80000100800 */
[----:B0-----:R-:W3:Y:S04]  /*8520*/  LDL.64 R2, [R1+0x300] ;  /* 0x0003000001027983 */ /* 0x001ee80000100a00 */
[----:B------:R3:W-:Y:S02]  /*8530*/  STL.64 [R1+0x9e8], R28 ;  /* 0x0009e81c01007387 */ /* 0x0007e40000100a00 */
[----:B---3--:R-:W-:-:S05]  /*8540*/  IMAD.WIDE R28, R4, 0x2, R2 ;  /* 0x00000002041c7825 */ /* 0x008fca00078e0202 */
[----:B------:R0:W-:Y:S02]  /*8550*/  STL.64 [R1+0x9c8], R28 ;  /* 0x0009c81c01007387 */ /* 0x0001e40000100a00 */
[--C-:B0-----:R-:W-:Y:S02]  /*8560*/  IMAD.WIDE R28, R5, 0x2, R2.reuse ;  /* 0x00000002051c7825 */ /* 0x101fe400078e0202 */
[----:B------:R-:W3:Y:S04]  /*8570*/  LDL.64 R4, [R1+0x2e8] ;  /* 0x0002e80001047983 */ /* 0x000ee80000100a00 */
[----:B------:R0:W-:Y:S02]  /*8580*/  STL.64 [R1+0x9a8], R28 ;  /* 0x0009a81c01007387 */ /* 0x0001e40000100a00 */
[----:B0-----:R-:W-:-:S05]  /*8590*/  IMAD.WIDE R28, R6, 0x2, R2 ;  /* 0x00000002061c7825 */ /* 0x001fca00078e0202 */
[----:B------:R0:W-:Y:S02]  /*85a0*/  STL.64 [R1+0x970], R28 ;  /* 0x0009701c01007387 */ /* 0x0001e40000100a00 */
[--C-:B0-----:R-:W-:Y:S02]  /*85b0*/  IMAD.WIDE R28, R7, 0x2, R2.reuse ;  /* 0x00000002071c7825 */ /* 0x101fe400078e0202 */
[----:B------:R-:W4:Y:S04]  /*85c0*/  LDL.64 R6, [R1+0x2f0] ;  /* 0x0002f00001067983 */ /* 0x000f280000100a00 */
        /* <DEDUP_REMOVED lines=8> */
[----:B0-----:R-:W-:-:S05]  /*8650*/  IMAD.WIDE R28, R12, 0x2, R2 ;  /* 0x000000020c1c7825 */ /* 0x001fca00078e0202 */
[----:B------:R0:W-:Y:S04]  /*8660*/  STL.64 [R1+0x8d0], R28 ;  /* 0x0008d01c01007387 */ /* 0x0001e80000100a00 */
[----:B0-----:R-:W4:Y:S01]  /*8670*/  LDL.LU.64 R28, [R1+0xbb0] ;  /* 0x000bb000011c7983 */ /* 0x001f220000300a00 */
[----:B------:R-:W-:-:S05]  /*8680*/  IMAD.WIDE R12, R13, 0x2, R2 ;  /* 0x000000020d0c7825 */ /* 0x000fca00078e0202 */
[----:B------:R0:W-:Y:S02]  /*8690*/  STL.64 [R1+0x8b0], R12 ;  /* 0x0008b00c01007387 */ /* 0x0001e40000100a00 */
[----:B0-----:R-:W-:-:S04]  /*86a0*/  IMAD.WIDE R12, R14, 0x2, R2 ;  /* 0x000000020e0c7825 */ /* 0x001fc800078e0202 */
[--C-:B------:R-:W-:Y:S01]  /*86b0*/  IMAD.WIDE R14, R15, 0x2, R2.reuse ;  /* 0x000000020f0e7825 */ /* 0x100fe200078e0202 */
[----:B------:R0:W-:Y:S04]  /*86c0*/  STL.64 [R1+0x890], R12 ;  /* 0x0008900c01007387 */ /* 0x0001e80000100a00 */
[----:B------:R1:W-:Y:S01]  /*86d0*/  STL.64 [R1+0x870], R14 ;  /* 0x0008700e01007387 */ /* 0x0003e20000100a00 */
[----:B0-----:R-:W-:-:S04]  /*86e0*/  IMAD.WIDE R12, R16, 0x2, R2 ;  /* 0x00000002100c7825 */ /* 0x001fc800078e0202 */
[--C-:B------:R-:W-:Y:S01]  /*86f0*/  IMAD.WIDE R16, R17, 0x2, R2.reuse ;  /* 0x0000000211107825 */ /* 0x100fe200078e0202 */
[----:B------:R0:W-:Y:S03]  /*8700*/  STL.64 [R1+0x850], R12 ;  /* 0x0008500c01007387 */ /* 0x0001e60000100a00 */
[--C-:B-1----:R-:W-:Y:S01]  /*8710*/  IMAD.WIDE R14, R18, 0x2, R2.reuse ;  /* 0x00000002120e7825 */ /* 0x102fe200078e0202 */
[----:B------:R1:W-:Y:S04]  /*8720*/  STL.64 [R1+0x830], R16 ;  /* 0x0008301001007387 */ /* 0x0003e80000100a00 */
[----:B------:R2:W-:Y:S01]  /*8730*/  STL.64 [R1+0x800], R14 ;  /* 0x0008000e01007387 */ /* 0x0005e20000100a00 */
[----:B0-----:R-:W-:-:S04]  /*8740*/  IMAD.WIDE R12, R19, 0x2, R2 ;  /* 0x00000002130c7825 */ /* 0x001fc800078e0202 */
[--C-:B-1----:R-:W-:Y:S01]  /*8750*/  IMAD.WIDE R16, R20, 0x2, R2.reuse ;  /* 0x0000000214107825 */ /* 0x102fe200078e0202 */
[----:B------:R0:W-:Y:S03]  /*8760*/  STL.64 [R1+0x7d8], R12 ;  /* 0x0007d80c01007387 */ /* 0x0001e60000100a00 */
[--C-:B--2---:R-:W-:Y:S01]  /*8770*/  IMAD.WIDE R14, R21, 0x2, R2.reuse ;  /* 0x00000002150e7825 */ /* 0x104fe200078e0202 */
[----:B------:R1:W-:Y:S04]  /*8780*/  STL.64 [R1+0x7b8], R16 ;  /* 0x0007b81001007387 */ /* 0x0003e80000100a00 */
[----:B------:R2:W-:Y:S01]  /*8790*/  STL.64 [R1+0x798], R14 ;  /* 0x0007980e01007387 */ /* 0x0005e20000100a00 */
[----:B0-----:R-:W-:-:S04]  /*87a0*/  IMAD.WIDE R12, R22, 0x2, R2 ;  /* 0x00000002160c7825 */ /* 0x001fc800078e0202 */
[--C-:B-1----:R-:W-:Y:S01]  /*87b0*/  IMAD.WIDE R16, R23, 0x2, R2.reuse ;  /* 0x0000000217107825 */ /* 0x102fe200078e0202 */
[----:B------:R0:W-:Y:S03]  /*87c0*/  STL.64 [R1+0x778], R12 ;  /* 0x0007780c01007387 */ /* 0x0001e60000100a00 */
[--C-:B--2---:R-:W-:Y:S01]  /*87d0*/  IMAD.WIDE R14, R24, 0x2, R2.reuse ;  /* 0x00000002180e7825 */ /* 0x104fe200078e0202 */
[----:B------:R-:W-:Y:S04]  /*87e0*/  STL.64 [R1+0x758], R16 ;  /* 0x0007581001007387 */ /* 0x000fe80000100a00 */
[----:B------:R-:W-:Y:S01]  /*87f0*/  STL.64 [R1+0x738], R14 ;  /* 0x0007380e01007387 */ /* 0x000fe20000100a00 */
[----:B0-----:R-:W-:-:S05]  /*8800*/  IMAD.WIDE R12, R25, 0x2, R2 ;  /* 0x00000002190c7825 */ /* 0x001fca00078e0202 */
[----:B------:R0:W-:Y:S02]  /*8810*/  STL.64 [R1+0x718], R12 ;  /* 0x0007180c01007387 */ /* 0x0001e40000100a00 */
[----:B0-----:R-:W-:-:S04]  /*8820*/  IMAD.WIDE R12, R26, 0x2, R2 ;  /* 0x000000021a0c7825 */ /* 0x001fc800078e0202 */
[----:B------:R-:W-:Y:S01]  /*8830*/  IMAD R11, R11, 0x1f, RZ ;  /* 0x0000001f0b0b7824 */ /* 0x000fe200078e02ff */
[----:B------:R-:W0:Y:S01]  /*8840*/  S2R R0, SR_TID.X ;  /* 0x0000000000007919 */ /* 0x000e220000002100 */
[----:B------:R-:W-:Y:S01]  /*8850*/  UMOV UR4, URZ ;  /* 0x000000ff00047c82 */ /* 0x000fe20008000000 */
[----:B------:R-:W-:Y:S01]  /*8860*/  UMOV UR5, URZ ;  /* 0x000000ff00057c82 */ /* 0x000fe20008000000 */
[----:B---3--:R-:W-:-:S04]  /*8870*/  IMAD.WIDE R14, R26, 0x2, R4 ;  /* 0x000000021a0e7825 */ /* 0x008fc800078e0204 */
[----:B----4-:R-:W-:-:S05]  /*8880*/  IMAD.WIDE R16, R26, 0x2, R6 ;  /* 0x000000021a107825 */ /* 0x010fca00078e0206 */
[----:B------:R-:W-:Y:S04]  /*8890*/  STL.64 [R1+0x708], R16 ;  /* 0x0007081001007387 */ /* 0x000fe80000100a00 */
[----:B------:R1:W-:Y:S04]  /*88a0*/  STL.64 [R1+0x700], R14 ;  /* 0x0007000e01007387 */ /* 0x0003e80000100a00 */
[----:B------:R2:W-:Y:S01]  /*88b0*/  STL.64 [R1+0x6f8], R12 ;  /* 0x0006f80c01007387 */ /* 0x0005e20000100a00 */
[----:B-1----:R-:W-:-:S04]  /*88c0*/  IMAD.WIDE R14, R27, 0x2, R6 ;  /* 0x000000021b0e7825 */ /* 0x002fc800078e0206 */
[----:B--2---:R-:W-:-:S04]  /*88d0*/  IMAD.WIDE R12, R27, 0x2, R4 ;  /* 0x000000021b0c7825 */ /* 0x004fc800078e0204 */
[----:B------:R-:W-:-:S05]  /*88e0*/  IMAD.WIDE R16, R27, 0x2, R8 ;  /* 0x000000021b107825 */ /* 0x000fca00078e0208 */
[----:B------:R1:W-:Y:S04]  /*88f0*/  STL.64 [R1+0x6f0], R16 ;  /* 0x0006f01001007387 */ /* 0x0003e80000100a00 */
[----:B------:R2:W-:Y:S04]  /*8900*/  STL.64 [R1+0x6e8], R14 ;  /* 0x0006e80e01007387 */ /* 0x0005e80000100a00 */
[----:B------:R3:W-:Y:S01]  /*8910*/  STL.64 [R1+0x6e0], R12 ;  /* 0x0006e00c01007387 */ /* 0x0007e20000100a00 */
[----:B-1----:R-:W-:-:S05]  /*8920*/  IMAD.WIDE R16, R27, 0x2, R2 ;  /* 0x000000021b107825 */ /* 0x002fca00078e0202 */
[----:B------:R1:W-:Y:S01]  /*8930*/  STL.64 [R1+0x6d8], R16 ;  /* 0x0006d81001007387 */ /* 0x0003e20000100a00 */
[----:B--2---:R-:W-:-:S04]  /*8940*/  IMAD.WIDE R14, R28, 0x2, R8 ;  /* 0x000000021c0e7825 */ /* 0x004fc800078e0208 */
[C---:B---3--:R-:W-:Y:S01]  /*8950*/  IMAD.WIDE R12, R28.reuse, 0x2, R6 ;  /* 0x000000021c0c7825 */ /* 0x048fe200078e0206 */
[----:B------:R2:W-:Y:S03]  /*8960*/  STL.64 [R1+0x6d0], R14 ;  /* 0x0006d00e01007387 */ /* 0x0005e60000100a00 */
[C---:B-1----:R-:W-:Y:S01]  /*8970*/  IMAD.WIDE R16, R28.reuse, 0x2, R4 ;  /* 0x000000021c107825 */ /* 0x042fe200078e0204 */
[----:B------:R1:W-:Y:S04]  /*8980*/  STL.64 [R1+0x6c8], R12 ;  /* 0x0006c80c01007387 */ /* 0x0003e80000100a00 */
[----:B------:R3:W-:Y:S01]  /*8990*/  STL.64 [R1+0x6c0], R16 ;  /* 0x0006c01001007387 */ /* 0x0007e20000100a00 */
[----:B--2---:R-:W-:-:S04]  /*89a0*/  IMAD.WIDE R14, R28, 0x2, R2 ;  /* 0x000000021c0e7825 */ /* 0x004fc800078e0202 */
[C---:B-1----:R-:W-:Y:S01]  /*89b0*/  IMAD.WIDE R12, R29.reuse, 0x2, R8 ;  /* 0x000000021d0c7825 */ /* 0x042fe200078e0208 */
[----:B------:R1:W-:Y:S03]  /*89c0*/  STL.64 [R1+0x6b8], R14 ;  /* 0x0006b80e01007387 */ /* 0x0003e60000100a00 */
[----:B---3--:R-:W-:Y:S01]  /*89d0*/  IMAD.WIDE R16, R29, 0x2, R6 ;  /* 0x000000021d107825 */ /* 0x008fe200078e0206 */
[----:B------:R2:W-:Y:S03]  /*89e0*/  STL.64 [R1+0x6b0], R12 ;  /* 0x0006b00c01007387 */ /* 0x0005e60000100a00 */
[----:B------:R-:W-:Y:S01]  /*89f0*/  IMAD.WIDE R8, R11, 0x2, R8 ;  /* 0x000000020b087825 */ /* 0x000fe200078e0208 */
[----:B------:R-:W-:Y:S03]  /*8a00*/  STL.64 [R1+0x6a8], R16 ;  /* 0x0006a81001007387 */ /* 0x000fe60000100a00 */
[----:B-1----:R-:W-:-:S04]  /*8a10*/  IMAD.WIDE R14, R29, 0x2, R4 ;  /* 0x000000021d0e7825 */ /* 0x002fc800078e0204 */
[----:B--2---:R-:W-:Y:S01]  /*8a20*/  IMAD.WIDE R12, R29, 0x2, R2 ;  /* 0x000000021d0c7825 */ /* 0x004fe200078e0202 */
[----:B------:R-:W-:Y:S03]  /*8a30*/  STL.64 [R1+0x6a0], R14 ;  /* 0x0006a00e01007387 */ /* 0x000fe60000100a00 */
[C---:B------:R-:W-:Y:S01]  /*8a40*/  IMAD.WIDE R6, R11.reuse, 0x2, R6 ;  /* 0x000000020b067825 */ /* 0x040fe200078e0206 */
[----:B------:R-:W-:Y:S03]  /*8a50*/  STL.64 [R1+0x698], R12 ;  /* 0x0006980c01007387 */ /* 0x000fe60000100a00 */
[C---:B------:R-:W-:Y:S01]  /*8a60*/  IMAD.WIDE R4, R11.reuse, 0x2, R4 ;  /* 0x000000020b047825 */ /* 0x040fe200078e0204 */
[----:B------:R1:W-:Y:S04]  /*8a70*/  STL.64 [R1+0x690], R8 ;  /* 0x0006900801007387 */ /* 0x0003e80000100a00 */
[----:B------:R2:W-:Y:S01]  /*8a80*/  STL.64 [R1+0x688], R6 ;  /* 0x0006880601007387 */ /* 0x0005e20000100a00 */
[----:B-1----:R-:W-:-:S03]  /*8a90*/  IMAD.WIDE R8, R11, 0x2, R2 ;  /* 0x000000020b087825 */ /* 0x002fc600078e0202 */
[----:B------:R1:W5:Y:S01]  /*8aa0*/  LDL.LU R2, [R1+0xba8] ;  /* 0x000ba80001027983 */ /* 0x0003620000300800 */
[----:B--2---:R-:W-:-:S03]  /*8ab0*/  MOV R6, 0x3f800000 ;  /* 0x3f80000000067802 */ /* 0x004fc60000000f00 */
[----:B------:R2:W-:Y:S01]  /*8ac0*/  STL.64 [R1+0x680], R4 ;  /* 0x0006800401007387 */ /* 0x0005e20000100a00 */
[----:B------:R-:W-:-:S03]  /*8ad0*/  IMAD.MOV.U32 R7, RZ, RZ, 0x3f800000 ;  /* 0x3f800000ff077424 */ /* 0x000fc600078e00ff */
[----:B------:R1:W-:Y:S01]  /*8ae0*/  STL.64 [R1+0x678], R8 ;  /* 0x0006780801007387 */ /* 0x0003e20000100a00 */
[----:B--2---:R-:W-:Y:S01]  /*8af0*/  MOV R4, 0x3f800000 ;  /* 0x3f80000000047802 */ /* 0x004fe20000000f00 */
[----:B------:R-:W-:-:S05]  /*8b00*/  IMAD.MOV.U32 R5, RZ, RZ, 0x3f800000 ;  /* 0x3f800000ff057424 */ /* 0x000fca00078e00ff */
[----:B------:R1:W-:Y:S04]  /*8b10*/  STL.64 [R1+0x198], R4 ;  /* 0x0001980401007387 */ /* 0x0003e80000100a00 */
[----:B------:R1:W-:Y:S01]  /*8b20*/  STL.64 [R1+0x410], R6 ;  /* 0x0004100601007387 */ /* 0x0003e20000100a00 */
[----:B0-----:R-:W-:Y:S01]  /*8b30*/  LOP3.LUT P6, RZ, R0, 0x3, RZ, 0xc0, !PT ;  /* 0x0000000300ff7812 */ /* 0x001fe200078cc0ff */
[----:B------:R-:W-:-:S12]  /*8b40*/  IMAD.MOV.U32 R0, RZ, RZ, RZ ;  /* 0x000000ffff007224 */ /* 0x000fd800078e00ff */
.L_x_1:
[----:B------:R-:W2:Y:S04]  /*8b50*/  LDL.64 R22, [R1+0x2e8] ;  /* 0x0002e80001167983 */ /* 0x000ea80000100a00 */
[----:B------:R-:W3:Y:S04]  /*8b60*/  LDL.64 R26, [R1+0x2f8] ;  /* 0x0002f800011a7983 */ /* 0x000ee80000100a00 */
[----:B------:R-:W4:Y:S04]  /*8b70*/  LDL.64 R20, [R1+0x300] ;  /* 0x0003000001147983 */ /* 0x000f280000100a00 */
[----:B------:R-:W4:Y:S04]  /*8b80*/  LDL.64 R24, [R1+0x2f0] ;  /* 0x0002f00001187983 */ /* 0x000f280000100a00 */
[----:B------:R-:W4:Y:S04]  /*8b90*/  LDL.64 R10, [R1+0xa08] ;  /* 0x000a0800010a7983 */ /* 0x000f280000100a00 */
[----:B------:R-:W4:Y:S04]  /*8ba0*/  LDL.64 R16, [R1+0xa00] ;  /* 0x000a000001107983 */ /* 0x000f280000100a00 */
[----:B------:R-:W4:Y:S04]  /*8bb0*/  LDL.64 R12, [R1+0x9f8] ;  /* 0x0009f800010c7983 */ /* 0x000f280000100a00 */
[----:B0-----:R0:W-:Y:S04]  /*8bc0*/  STL [R1+0x1068], R0 ;  /* 0x0010680001007387 */ /* 0x0011e80000100800 */
[----:B------:R-:W4:Y:S01]  /*8bd0*/  LDL.64 R14, [R1+0x9d8] ;  /* 0x0009d800010e7983 */ /* 0x000f220000100a00 */
[----:B-12--5:R-:W-:-:S04]  /*8be0*/  IMAD.WIDE R8, R2, 0x2, R22 ;  /* 0x0000000202087825 */ /* 0x026fc800078e0216 */
[C---:B---3--:R-:W-:Y:S01]  /*8bf0*/  IMAD.WIDE R4, R2.reuse, 0x2, R26 ;  /* 0x0000000202047825 */ /* 0x048fe200078e021a */
[----:B------:R1:W2:Y:S03]  /*8c00*/  LDG.E.U16 R29, desc[UR10][R8.64] ;  /* 0x0000000a081d7981 */ /* 0x0002a6000c1e1500 */
[C---:B----4-:R-:W-:Y:S01]  /*8c10*/  IMAD.WIDE R6, R2.reuse, 0x2, R20 ;  /* 0x0000000202067825 */ /* 0x050fe200078e0214 */
[----:B------:R-:W3:Y:S04]  /*8c20*/  LDG.E.U16 R19, desc[UR10][R4.64] ;  /* 0x0000000a04137981 */ /* 0x000ee8000c1e1500 */
[----:B------:R4:W3:Y:S01]  /*8c30*/  LDG.E.U16 R18, desc[UR10][R6.64] ;  /* 0x0000000a06127981 */ /* 0x0008e2000c1e1500 */
[----:B-1----:R-:W-:-:S05]  /*8c40*/  IMAD.WIDE R8, R2, 0x2, R24 ;  /* 0x0000000202087825 */ /* 0x002fca00078e0218 */
[----:B0-----:R-:W3:Y:S01]  /*8c50*/  LDG.E.U16 R0, desc[UR10][R8.64] ;  /* 0x0000000a08007981 */ /* 0x001ee2000c1e1500 */
[----:B------:R-:W-:-:S05]  /*8c60*/  IMAD.WIDE R10, R2, 0x2, R10 ;  /* 0x00000002020a7825 */ /* 0x000fca00078e020a */
[----:B------:R-:W3:Y:S01]  /*8c70*/  LDG.E.U16 R3, desc[UR10][R10.64] ;  /* 0x0000000a0a037981 */ /* 0x000ee2000c1e1500 */
[----:B----4-:R-:W-:-:S03]  /*8c80*/  IMAD.WIDE R6, R2, 0x2, R16 ;  /* 0x0000000202067825 */ /* 0x010fc600078e0210 */
[----:B------:R-:W4:Y:S04]  /*8c90*/  LDL.64 R8, [R1+0x9e8] ;  /* 0x0009e80001087983 */ /* 0x000f280000100a00 */
[----:B------:R-:W4:Y:S04]  /*8ca0*/  LDL.64 R10, [R1+0x9e0] ;  /* 0x0009e000010a7983 */ /* 0x000f280000100a00 */
[----:B--2---:R0:W-:Y:S04]  /*8cb0*/  STL [R1+0x18c], R29 ;  /* 0x00018c1d01007387 */ /* 0x0041e80000100800 */
[----:B------:R-:W2:Y:S04]  /*8cc0*/  LDL.64 R16, [R1+0x9c0] ;  /* 0x0009c00001107983 */ /* 0x000ea80000100a00 */
[----:B0-----:R-:W2:Y:S04]  /*8cd0*/  LDL.64 R28, [R1+0x9c8] ;  /* 0x0009c800011c7983 */ /* 0x001ea80000100a00 */
[----:B---3--:R-:W-:Y:S04]  /*8ce0*/  STL [R1+0x17c], R19 ;  /* 0x00017c1301007387 */ /* 0x008fe80000100800 */
[----:B------:R0:W-:Y:S04]  /*8cf0*/  STL [R1+0x184], R18 ;  /* 0x0001841201007387 */ /* 0x0001e80000100800 */
[----:B0-----:R-:W3:Y:S04]  /*8d00*/  LDL.64 R18, [R1+0x9b8] ;  /* 0x0009b80001127983 */ /* 0x001ee80000100a00 */
[----:B------:R0:W-:Y:S04]  /*8d10*/  STL [R1+0x170], R0 ;  /* 0x0001700001007387 */ /* 0x0001e80000100800 */
[----:B0-----:R-:W2:Y:S04]  /*8d20*/  LDG.E.U16 R0, desc[UR10][R6.64] ;  /* 0x0000000a06007981 */ /* 0x001ea8000c1e1500 */
[----:B------:R-:W3:Y:S01]  /*8d30*/  LDL.64 R6, [R1+0x9f0] ;  /* 0x0009f00001067983 */ /* 0x000ee20000100a00 */
[----:B------:R-:W-:-:S03]  /*8d40*/  IMAD.WIDE R4, R2, 0x2, R12 ;  /* 0x0000000202047825 */ /* 0x000fc600078e020c */
[----:B------:R-:W4:Y:S04]  /*8d50*/  LDL.64 R12, [R1+0x9b0] ;  /* 0x0009b000010c7983 */ /* 0x000f280000100a00 */
[----:B------:R0:W-:Y:S04]  /*8d60*/  STL [R1+0x194], R3 ;  /* 0x0001940301007387 */ /* 0x0001e80000100800 */
[----:B0-----:R0:W4:Y:S04]  /*8d70*/  LDG.E.U16 R3, desc[UR10][R4.64] ;  /* 0x0000000a04037981 */ /* 0x001128000c1e1500 */
[----:B--2---:R1:W-:Y:S01]  /*8d80*/  STL [R1+0x190], R0 ;  /* 0x0001900001007387 */ /* 0x0043e20000100800 */
[----:B---3--:R-:W-:-:S05]  /*8d90*/  IMAD.WIDE R6, R2, 0x2, R6 ;  /* 0x0000000202067825 */ /* 0x008fca00078e0206 */
[----:B-1----:R-:W2:Y:S01]  /*8da0*/  LDG.E.U16 R0, desc[UR10][R6.64] ;  /* 0x0000000a06007981 */ /* 0x002ea2000c1e1500 */
[----:B----4-:R-:W-:-:S04]  /*8db0*/  IMAD.WIDE R8, R2, 0x2, R8 ;  /* 0x0000000202087825 */ /* 0x010fc800078e0208 */
[C---:B------:R-:W-:Y:S02]  /*8dc0*/  IMAD.WIDE R10, R2.reuse, 0x2, R10 ;  /* 0x00000002020a7825 */ /* 0x040fe400078e020a */
[----:B------:R-:W3:Y:S04]  /*8dd0*/  LDG.E.U16 R9, desc[UR10][R8.64] ;  /* 0x0000000a08097981 */ /* 0x000ee8000c1e1500 */
[----:B------:R-:W4:Y:S01]  /*8de0*/  LDL.64 R6, [R1+0x9d0] ;  /* 0x0009d00001067983 */ /* 0x000f220000100a00 */
[----:B0-----:R-:W-:-:S03]  /*8df0*/  IMAD.WIDE R4, R2, 0x2, R14 ;  /* 0x0000000202047825 */ /* 0x001fc600078e020e */
[----:B------:R-:W3:Y:S04]  /*8e00*/  LDL.64 R14, [R1+0x9a8] ;  /* 0x0009a800010e7983 */ /* 0x000ee80000100a00 */
[----:B------:R0:W-:Y:S04]  /*8e10*/  STL [R1+0x188], R3 ;  /* 0x0001880301007387 */ /* 0x0001e80000100800 */
[----:B0-----:R0:W3:Y:S04]  /*8e20*/  LDG.E.U16 R3, desc[UR10][R10.64] ;  /* 0x0000000a0a037981 */ /* 0x0010e8000c1e1500 */
[----:B--2---:R1:W-:Y:S04]  /*8e30*/  STL [R1+0x180], R0 ;  /* 0x0001800001007387 */ /* 0x0043e80000100800 */
[----:B-1----:R1:W2:Y:S01]  /*8e40*/  LDG.E.U16 R0, desc[UR10][R4.64] ;  /* 0x0000000a04007981 */ /* 0x0022a2000c1e1500 */
[----:B----4-:R-:W-:-:S03]  /*8e50*/  IMAD.WIDE R6, R2, 0x2, R6 ;  /* 0x0000000202067825 */ /* 0x010fc600078e0206 */
[----:B---3--:R3:W-:Y:S01]  /*8e60*/  STL [R1+0x178], R9 ;  /* 0x0001780901007387 */ /* 0x0087e20000100800 */
[----:B0-----:R-:W-:-:S03]  /*8e70*/  IMAD.WIDE R10, R2, 0x2, R18 ;  /* 0x00000002020a7825 */ /* 0x001fc600078e0212 */
[----:B------:R0:W4:Y:S01]  /*8e80*/  LDG.E.U16 R18, desc[UR10][R6.64] ;  /* 0x0000000a06127981 */ /* 0x000122000c1e1500 */
[----:B-1----:R-:W-:-:S04]  /*8e90*/  IMAD.WIDE R4, R2, 0x2, R28 ;  /* 0x0000000202047825 */ /* 0x002fc800078e021c */
[C---:B---3--:R-:W-:Y:S01]  /*8ea0*/  IMAD.WIDE R8, R2.reuse, 0x2, R16 ;  /* 0x0000000202087825 */ /* 0x048fe200078e0210 */
[----:B------:R-:W3:Y:S04]  /*8eb0*/  LDG.E.U16 R19, desc[UR10][R4.64] ;  /* 0x0000000a04137981 */ /* 0x000ee8000c1e1500 */
[----:B------:R-:W3:Y:S04]  /*8ec0*/  LDL.64 R16, [R1+0x970] ;  /* 0x0009700001107983 */ /* 0x000ee80000100a00 */
[----:B------:R1:W-:Y:S04]  /*8ed0*/  STL [R1+0x174], R3 ;  /* 0x0001740301007387 */ /* 0x0003e80000100800 */
[----:B-1----:R-:W4:Y:S04]  /*8ee0*/  LDG.E.U16 R3, desc[UR10][R8.64] ;  /* 0x0000000a08037981 */ /* 0x002f28000c1e1500 */
[----:B------:R-:W4:Y:S04]  /*8ef0*/  LDL.64 R8, [R1+0x998] ;  /* 0x0009980001087983 */ /* 0x000f280000100a00 */
[----:B--2---:R1:W-:Y:S01]  /*8f00*/  STL [R1+0x16c], R0 ;  /* 0x00016c0001007387 */ /* 0x0043e20000100800 */
[----:B0-----:R-:W-:-:S03]  /*8f10*/  IMAD.WIDE R6, R2, 0x2, R12 ;  /* 0x0000000202067825 */ /* 0x001fc600078e020c */
[----:B------:R-:W2:Y:S04]  /*8f20*/  LDL.64 R28, [R1+0x960] ;  /* 0x00096000011c7983 */ /* 0x000ea80000100a00 */
[----:B------:R-:W2:Y:S04]  /*8f30*/  LDL.64 R12, [R1+0x958] ;  /* 0x00095800010c7983 */ /* 0x000ea80000100a00 */
[----:B-1----:R-:W2:Y:S04]  /*8f40*/  LDG.E.U16 R0, desc[UR10][R10.64] ;  /* 0x0000000a0a007981 */ /* 0x002ea8000c1e1500 */
[----:B------:R-:W2:Y:S04]  /*8f50*/  LDL.64 R10, [R1+0x990] ;  /* 0x00099000010a7983 */ /* 0x000ea80000100a00 */
[----:B---3--:R-:W-:Y:S04]  /*8f60*/  STL [R1+0x164], R19 ;  /* 0x0001641301007387 */ /* 0x008fe80000100800 */
[----:B----4-:R0:W-:Y:S04]  /*8f70*/  STL [R1+0x168], R18 ;  /* 0x0001681201007387 */ /* 0x0101e80000100800 */
[----:B0-----:R-:W3:Y:S04]  /*8f80*/  LDL.64 R18, [R1+0x950] ;  /* 0x0009500001127983 */ /* 0x001ee80000100a00 */
[----:B------:R0:W-:Y:S01]  /*8f90*/  STL [R1+0x160], R3 ;  /* 0x0001600301007387 */ /* 0x0001e20000100800 */
[----:B------:R-:W-:-:S03]  /*8fa0*/  IMAD.WIDE R4, R2, 0x2, R14 ;  /* 0x0000000202047825 */ /* 0x000fc600078e020e */
[----:B------:R-:W4:Y:S04]  /*8fb0*/  LDL.64 R14, [R1+0x948] ;  /* 0x00094800010e7983 */ /* 0x000f280000100a00 */
[----:B0-----:R-:W3:Y:S04]  /*8fc0*/  LDG.E.U16 R3, desc[UR10][R6.64] ;  /* 0x0000000a06037981 */ /* 0x001ee8000c1e1500 */
[----:B------:R-:W4:Y:S04]  /*8fd0*/  LDL.64 R6, [R1+0x9a0] ;  /* 0x0009a00001067983 */ /* 0x000f280000100a00 */
[----:B--2---:R0:W-:Y:S04]  /*8fe0*/  STL [R1+0x15c], R0 ;  /* 0x00015c0001007387 */ /* 0x0041e80000100800 */
[----:B0-----:R0:W2:Y:S01]  /*8ff0*/  LDG.E.U16 R0, desc[UR10][R4.64] ;  /* 0x0000000a04007981 */ /* 0x0010a2000c1e1500 */
[----:B------:R-:W-:-:S04]  /*9000*/  IMAD.WIDE R8, R2, 0x2, R8 ;  /* 0x0000000202087825 */ /* 0x000fc800078e0208 */
[C---:B------:R-:W-:Y:S02]  /*9010*/  IMAD.WIDE R10, R2.reuse, 0x2, R10 ;  /* 0x00000002020a7825 */ /* 0x040fe400078e020a */
[----:B------:R-:W2:Y:S02]  /*9020*/  LDG.E.U16 R9, desc[UR10][R8.64] ;  /* 0x0000000a08097981 */ /* 0x000ea4000c1e1500 */
[C---:B0-----:R-:W-:Y:S02]  /*9030*/  IMAD.WIDE R4, R2.reuse, 0x2, R16 ;  /* 0x0000000202047825 */ /* 0x041fe400078e0210 */
[----:B---3--:R0:W-:Y:S04]  /*9040*/  STL [R1+0x158], R3 ;  /* 0x0001580301007387 */ /* 0x0081e80000100800 */
[----:B------:R-:W3:Y:S01]  /*9050*/  LDL.64 R16, [R1+0x940] ;  /* 0x0009400001107983 */ /* 0x000ee20000100a00 */
[----:B----4-:R-:W-:-:S05]  /*9060*/  IMAD.WIDE R6, R2, 0x2, R6 ;  /* 0x0000000202067825 */ /* 0x010fca00078e0206 */
[----:B0-----:R-:W4:Y:S04]  /*9070*/  LDG.E.U16 R3, desc[UR10][R6.64] ;  /* 0x0000000a06037981 */ /* 0x001f28000c1e1500 */
[----:B------:R-:W3:Y:S04]  /*9080*/  LDL.64 R6, [R1+0x968] ;  /* 0x0009680001067983 */ /* 0x000ee80000100a00 */
[----:B--2---:R0:W-:Y:S04]  /*9090*/  STL [R1+0x154], R0 ;  /* 0x0001540001007387 */ /* 0x0041e80000100800 */
[----:B0-----:R0:W2:Y:S02]  /*90a0*/  LDG.E.U16 R0, desc[UR10][R10.64] ;  /* 0x0000000a0a007981 */ /* 0x0010a4000c1e1500 */
[----:B0-----:R-:W-:-:S02]  /*90b0*/  IMAD.WIDE R10, R2, 0x2, R18 ;  /* 0x00000002020a7825 */ /* 0x001fc400078e0212 */
[----:B----4-:R0:W-:Y:S04]  /*90c0*/  STL [R1+0x150], R3 ;  /* 0x0001500301007387 */ /* 0x0101e80000100800 */
[----:B------:R1:W-:Y:S04]  /*90d0*/  STL [R1+0x14c], R9 ;  /* 0x00014c0901007387 */ /* 0x0003e80000100800 */
[----:B0-----:R0:W4:Y:S01]  /*90e0*/  LDG.E.U16 R3, desc[UR10][R4.64] ;  /* 0x0000000a04037981 */ /* 0x001122000c1e1500 */
[----:B---3--:R-:W-:-:S04]  /*90f0*/  IMAD.WIDE R6, R2, 0x2, R6 ;  /* 0x0000000202067825 */ /* 0x008fc800078e0206 */
[C---:B-1----:R-:W-:Y:S01]  /*9100*/  IMAD.WIDE R8, R2.reuse, 0x2, R12 ;  /* 0x0000000202087825 */ /* 0x042fe200078e020c */
[----:B------:R1:W3:Y:S03]  /*9110*/  LDG.E.U16 R18, desc[UR10][R6.64] ;  /* 0x0000000a06127981 */ /* 0x0002e6000c1e1500 */
[C---:B0-----:R-:W-:Y:S01]  /*9120*/  IMAD.WIDE R4, R2.reuse, 0x2, R28 ;  /* 0x0000000202047825 */ /* 0x041fe200078e021c */
[----:B------:R-:W3:Y:S04]  /*9130*/  LDL.64 R12, [R1+0x920] ;  /* 0x00092000010c7983 */ /* 0x000ee80000100a00 */
[----:B------:R-:W3:Y:S04]  /*9140*/  LDG.E.U16 R19, desc[UR10][R4.64] ;  /* 0x0000000a04137981 */ /* 0x000ee8000c1e1500 */
[----:B--2---:R0:W-:Y:S04]  /*9150*/  STL [R1+0x148], R0 ;  /* 0x0001480001007387 */ /* 0x0041e80000100800 */
[----:B0-----:R-:W2:Y:S01]  /*9160*/  LDG.E.U16 R0, desc[UR10][R8.64] ;  /* 0x0000000a08007981 */ /* 0x001ea2000c1e1500 */
[----:B-1----:R-:W-:-:S03]  /*9170*/  IMAD.WIDE R6, R2, 0x2, R14 ;  /* 0x0000000202067825 */ /* 0x002fc600078e020e */
[----:B------:R-:W2:Y:S04]  /*9180*/  LDL.64 R8, [R1+0x930] ;  /* 0x0009300001087983 */ /* 0x000ea80000100a00 */
[----:B----4-:R0:W-:Y:S04]  /*9190*/  STL [R1+0x144], R3 ;  /* 0x0001440301007387 */ /* 0x0101e80000100800 */
[----:B------:R-:W4:Y:S04]  /*91a0*/  LDL.64 R28, [R1+0x910] ;  /* 0x00091000011c7983 */ /* 0x000f280000100a00 */
[----:B------:R-:W4:Y:S04]  /*91b0*/  LDL.64 R14, [R1+0x908] ;  /* 0x00090800010e7983 */ /* 0x000f280000100a00 */
[----:B0-----:R-:W4:Y:S04]  /*91c0*/  LDG.E.U16 R3, desc[UR10][R10.64] ;  /* 0x0000000a0a037981 */ /* 0x001f28000c1e1500 */
[----:B------:R-:W4:Y:S04]  /*91d0*/  LDL.64 R10, [R1+0x928] ;  /* 0x00092800010a7983 */ /* 0x000f280000100a00 */
[----:B---3--:R-:W-:Y:S04]  /*91e0*/  STL [R1+0x13c], R19 ;  /* 0x00013c1301007387 */ /* 0x008fe80000100800 */
[----:B------:R0:W-:Y:S04]  /*91f0*/  STL [R1+0x140], R18 ;  /* 0x0001401201007387 */ /* 0x0001e80000100800 */
[----:B0-----:R-:W3:Y:S04]  /*9200*/  LDL.64 R18, [R1+0x900] ;  /* 0x0009000001127983 */ /* 0x001ee80000100a00 */
[----:B--2---:R0:W-:Y:S04]  /*9210*/  STL [R1+0x134], R0 ;  /* 0x0001340001007387 */ /* 0x0041e80000100800 */
[----:B0-----:R-:W2:Y:S04]  /*9220*/  LDG.E.U16 R0, desc[UR10][R6.64] ;  /* 0x0000000a06007981 */ /* 0x001ea8000c1e1500 */
[----:B------:R-:W3:Y:S01]  /*9230*/  LDL.64 R6, [R1+0x938] ;  /* 0x0009380001067983 */ /* 0x000ee20000100a00 */
[----:B------:R-:W-:-:S03]  /*9240*/  IMAD.WIDE R4, R2, 0x2, R16 ;  /* 0x0000000202047825 */ /* 0x000fc600078e0210 */
[----:B------:R-:W3:Y:S04]  /*9250*/  LDL.64 R16, [R1+0x8f8] ;  /* 0x0008f80001107983 */ /* 0x000ee80000100a00 */
[----:B----4-:R0:W-:Y:S04]  /*9260*/  STL [R1+0x128], R3 ;  /* 0x0001280301007387 */ /* 0x0101e80000100800 */
[----:B0-----:R0:W4:Y:S04]  /*9270*/  LDG.E.U16 R3, desc[UR10][R4.64] ;  /* 0x0000000a04037981 */ /* 0x001128000c1e1500 */
[----:B--2---:R1:W-:Y:S01]  /*9280*/  STL [R1+0x138], R0 ;  /* 0x0001380001007387 */ /* 0x0043e20000100800 */
[----:B---3--:R-:W-:-:S05]  /*9290*/  IMAD.WIDE R6, R2, 0x2, R6 ;  /* 0x0000000202067825 */ /* 0x008fca00078e0206 */
[----:B-1----:R-:W2:Y:S01]  /*92a0*/  LDG.E.U16 R0, desc[UR10][R6.64] ;  /* 0x0000000a06007981 */ /* 0x002ea2000c1e1500 */
[----:B------:R-:W-:-:S04]  /*92b0*/  IMAD.WIDE R8, R2, 0x2, R8 ;  /* 0x0000000202087825 */ /* 0x000fc800078e0208 */
[C---:B------:R-:W-:Y:S02]  /*92c0*/  IMAD.WIDE R10, R2.reuse, 0x2, R10 ;  /* 0x00000002020a7825 */ /* 0x040fe400078e020a */
[----:B------:R-:W3:Y:S04]  /*92d0*/  LDG.E.U16 R9, desc[UR10][R8.64] ;  /* 0x0000000a08097981 */ /* 0x000ee8000c1e1500 */
[----:B------:R-:W3:Y:S01]  /*92e0*/  LDL.64 R6, [R1+0x918] ;  /* 0x0009180001067983 */ /* 0x000ee20000100a00 */
[----:B0-----:R-:W-:-:S03]  /*92f0*/  IMAD.WIDE R4, R2, 0x2, R12 ;  /* 0x0000000202047825 */ /* 0x001fc600078e020c */
[----:B------:R-:W3:Y:S04]  /*9300*/  LDL.64 R12, [R1+0x8f0] ;  /* 0x0008f000010c7983 */ /* 0x000ee80000100a00 */
[----:B----4-:R0:W-:Y:S04]  /*9310*/  STL [R1+0x130], R3 ;  /* 0x0001300301007387 */ /* 0x0101e80000100800 */
[----:B0-----:R0:W4:Y:S04]  /*9320*/  LDG.E.U16 R3, desc[UR10][R10.64] ;  /* 0x0000000a0a037981 */ /* 0x001128000c1e1500 */
[----:B--2---:R1:W-:Y:S04]  /*9330*/  STL [R1+0x12c], R0 ;  /* 0x00012c0001007387 */ /* 0x0043e80000100800 */
[----:B-1----:R1:W2:Y:S01]  /*9340*/  LDG.E.U16 R0, desc[UR10][R4.64] ;  /* 0x0000000a04007981 */ /* 0x0022a2000c1e1500 */
[----:B---3--:R-:W-:-:S03]  /*9350*/  IMAD.WIDE R6, R2, 0x2, R6 ;  /* 0x0000000202067825 */ /* 0x008fc600078e0206 */
[----:B------:R3:W-:Y:S01]  /*9360*/  STL [R1+0x124], R9 ;  /* 0x0001240901007387 */ /* 0x0007e20000100800 */
[----:B0-----:R-:W-:-:S03]  /*9370*/  IMAD.WIDE R10, R2, 0x2, R18 ;  /* 0x00000002020a7825 */ /* 0x001fc600078e0212 */
[----:B------:R0:W2:Y:S01]  /*9380*/  LDG.E.U16 R19, desc[UR10][R6.64] ;  /* 0x0000000a06137981 */ /* 0x0000a2000c1e1500 */
[----:B-1----:R-:W-:-:S04]  /*9390*/  IMAD.WIDE R4, R2, 0x2, R28 ;  /* 0x0000000202047825 */ /* 0x002fc800078e021c */
[C---:B---3--:R-:W-:Y:S02]  /*93a0*/  IMAD.WIDE R8, R2.reuse, 0x2, R14 ;  /* 0x0000000202087825 */ /* 0x048fe400078e020e */
[----:B------:R-:W3:Y:S02]  /*93b0*/  LDL.64 R14, [R1+0x8d0] ;  /* 0x0008d000010e7983 */ /* 0x000ee40000100a00 */
[C---:B0-----:R-:W-:Y:S02]  /*93c0*/  IMAD.WIDE R6, R2.reuse, 0x2, R16 ;  /* 0x0000000202067825 */ /* 0x041fe400078e0210 */
[----:B------:R-:W3:Y:S04]  /*93d0*/  LDG.E.U16 R17, desc[UR10][R4.64] ;  /* 0x0000000a04117981 */ /* 0x000ee8000c1e1500 */
[----:B----4-:R0:W-:Y:S04]  /*93e0*/  STL [R1+0x120], R3 ;  /* 0x0001200301007387 */ /* 0x0101e80000100800 */
[----:B0-----:R-:W4:Y:S04]  /*93f0*/  LDG.E.U16 R3, desc[UR10][R8.64] ;  /* 0x0000000a08037981 */ /* 0x001f28000c1e1500 */
[----:B------:R-:W4:Y:S04]  /*9400*/  LDL.64 R8, [R1+0x8e0] ;  /* 0x0008e00001087983 */ /* 0x000f280000100a00 */
[----:B--2---:R0:W-:Y:S04]  /*9410*/  STL [R1+0x11c], R0 ;  /* 0x00011c0001007387 */ /* 0x0041e80000100800 */
[----:B------:R-:W2:Y:S04]  /*9420*/  LDL.64 R28, [R1+0x8c0] ;  /* 0x0008c000011c7983 */ /* 0x000ea80000100a00 */
[----:B0-----:R-:W2:Y:S04]  /*9430*/  LDG.E.U16 R0, desc[UR10][R10.64] ;  /* 0x0000000a0a007981 */ /* 0x001ea8000c1e1500 */
[----:B------:R-:W2:Y:S04]  /*9440*/  LDL.64 R10, [R1+0x8d8] ;  /* 0x0008d800010a7983 */ /* 0x000ea80000100a00 */
[----:B------:R0:W-:Y:S04]  /*9450*/  STL [R1+0x118], R19 ;  /* 0x0001181301007387 */ /* 0x0001e80000100800 */
[----:B0-----:R-:W2:Y:S04]  /*9460*/  LDL.64 R18, [R1+0x8b8] ;  /* 0x0008b80001127983 */ /* 0x001ea80000100a00 */
[----:B---3--:R0:W-:Y:S04]  /*9470*/  STL [R1+0x114], R17 ;  /* 0x0001141101007387 */ /* 0x0081e80000100800 */
[----:B0-----:R-:W3:Y:S04]  /*9480*/  LDL.64 R16, [R1+0x8b0] ;  /* 0x0008b00001107983 */ /* 0x001ee80000100a00 */
[----:B----4-:R0:W-:Y:S01]  /*9490*/  STL [R1+0x110], R3 ;  /* 0x0001100301007387 */ /* 0x0101e20000100800 */
[----:B------:R-:W-:-:S03]  /*94a0*/  IMAD.WIDE R4, R2, 0x2, R12 ;  /* 0x0000000202047825 */ /* 0x000fc600078e020c */
[----:B------:R-:W4:Y:S04]  /*94b0*/  LDL.64 R12, [R1+0x8a8] ;  /* 0x0008a800010c7983 */ /* 0x000f280000100a00 */
[----:B0-----:R-:W3:Y:S04]  /*94c0*/  LDG.E.U16 R3, desc[UR10][R6.64] ;  /* 0x0000000a06037981 */ /* 0x001ee8000c1e1500 */
[----:B------:R-:W4:Y:S04]  /*94d0*/  LDL.64 R6, [R1+0x8e8] ;  /* 0x0008e80001067983 */ /* 0x000f280000100a00 */
[----:B--2---:R0:W-:Y:S04]  /*94e0*/  STL [R1+0x10c], R0 ;  /* 0x00010c0001007387 */ /* 0x0041e80000100800 */
[----:B0-----:R-:W2:Y:S01]  /*94f0*/  LDG.E.U16 R0, desc[UR10][R4.64] ;  /* 0x0000000a04007981 */ /* 0x001ea2000c1e1500 */
[----:B------:R-:W-:-:S04]  /*9500*/  IMAD.WIDE R8, R2, 0x2, R8 ;  /* 0x0000000202087825 */ /* 0x000fc800078e0208 */
[C---:B------:R-:W-:Y:S02]  /*9510*/  IMAD.WIDE R10, R2.reuse, 0x2, R10 ;  /* 0x00000002020a7825 */ /* 0x040fe400078e020a */
[----:B------:R-:W2:Y:S04]  /*9520*/  LDG.E.U16 R9, desc[UR10][R8.64] ;  /* 0x0000000a08097981 */ /* 0x000ea8000c1e1500 */
[----:B---3--:R0:W-:Y:S01]  /*9530*/  STL [R1+0x108], R3 ;  /* 0x0001080301007387 */ /* 0x0081e20000100800 */
[----:B----4-:R-:W-:-:S05]  /*9540*/  IMAD.WIDE R6, R2, 0x2, R6 ;  /* 0x0000000202067825 */ /* 0x010fca00078e0206 */
[----:B0-----:R-:W3:Y:S04]  /*9550*/  LDG.E.U16 R3, desc[UR10][R6.64] ;  /* 0x0000000a06037981 */ /* 0x001ee8000c1e1500 */
[----:B------:R-:W4:Y:S04]  /*9560*/  LDL.64 R6, [R1+0x8c8] ;  /* 0x0008c80001067983 */ /* 0x000f280000100a00 */
[----:B--2---:R0:W-:Y:S04]  /*9570*/  STL [R1+0x104], R0 ;  /* 0x0001040001007387 */ /* 0x0041e80000100800 */
[----:B0-----:R0:W2:Y:S01]  /*9580*/  LDG.E.U16 R0, desc[UR10][R10.64] ;  /* 0x0000000a0a007981 */ /* 0x0010a2000c1e1500 */
[----:B------:R-:W-:-:S03]  /*9590*/  IMAD.WIDE R4, R2, 0x2, R14 ;  /* 0x0000000202047825 */ /* 0x000fc600078e020e */
[----:B------:R-:W2:Y:S01]  /*95a0*/  LDL.64 R14, [R1+0x8a0] ;  /* 0x0008a000010e7983 */ /* 0x000ea20000100a00 */
[----:B0-----:R-:W-:-:S03]  /*95b0*/  IMAD.WIDE R10, R2, 0x2, R16 ;  /* 0x00000002020a7825 */ /* 0x001fc600078e0210 */
[----:B---3--:R0:W-:Y:S04]  /*95c0*/  STL [R1+0x100], R3 ;  /* 0x0001000301007387 */ /* 0x0081e80000100800 */
[----:B------:R1:W-:Y:S01]  /*95d0*/  STL [R1+0xfc], R9 ;  /* 0x0000fc0901007387 */ /* 0x0003e20000100800 */
[----:B----4-:R-:W-:-:S03]  /*95e0*/  IMAD.WIDE R6, R2, 0x2, R6 ;  /* 0x0000000202067825 */ /* 0x010fc600078e0206 */
[----:B0-----:R0:W3:Y:S01]  /*95f0*/  LDG.E.U16 R3, desc[UR10][R4.64] ;  /* 0x0000000a04037981 */ /* 0x0010e2000c1e1500 */
[----:B-1----:R-:W-:-:S03]  /*9600*/  IMAD.WIDE R8, R2, 0x2, R18 ;  /* 0x0000000202087825 */ /* 0x002fc600078e0212 */
[----:B------:R1:W4:Y:S04]  /*9610*/  LDG.E.U16 R17, desc[UR10][R6.64] ;  /* 0x0000000a06117981 */ /* 0x000328000c1e1500 */
[----:B------:R-:W4:Y:S01]  /*9620*/  LDL.64 R18, [R1+0x880] ;  /* 0x0008800001127983 */ /* 0x000f220000100a00 */
[----:B0-----:R-:W-:-:S06]  /*9630*/  IMAD.WIDE R4, R2, 0x2, R28 ;  /* 0x0000000202047825 */ /* 0x001fcc00078e021c */
[----:B------:R-:W4:Y:S04]  /*9640*/  LDG.E.U16 R5, desc[UR10][R4.64] ;  /* 0x0000000a04057981 */ /* 0x000f28000c1e1500 */
[----:B--2---:R0:W-:Y:S04]  /*9650*/  STL [R1+0xf8], R0 ;  /* 0x0000f80001007387 */ /* 0x0041e80000100800 */
[----:B0-----:R-:W2:Y:S01]  /*9660*/  LDG.E.U16 R0, desc[UR10][R8.64] ;  /* 0x0000000a08007981 */ /* 0x001ea2000c1e1500 */
[----:B-1----:R-:W-:-:S03]  /*9670*/  IMAD.WIDE R6, R2, 0x2, R12 ;  /* 0x0000000202067825 */ /* 0x002fc600078e020c */
[----:B------:R-:W2:Y:S04]  /*9680*/  LDL.64 R8, [R1+0x890] ;  /* 0x0008900001087983 */ /* 0x000ea80000100a00 */
[----:B---3--:R0:W-:Y:S04]  /*9690*/  STL [R1+0xf4], R3 ;  /* 0x0000f40301007387 */ /* 0x0081e80000100800 */
[----:B------:R-:W3:Y:S04]  /*96a0*/  LDL.64 R28, [R1+0x870] ;  /* 0x00087000011c7983 */ /* 0x000ee80000100a00 */
[----:B0-----:R-:W3:Y:S04]  /*96b0*/  LDG.E.U16 R3, desc[UR10][R10.64] ;  /* 0x0000000a0a037981 */ /* 0x001ee8000c1e1500 */
[----:B------:R-:W3:Y:S04]  /*96c0*/  LDL.64 R10, [R1+0x888] ;  /* 0x00088800010a7983 */ /* 0x000ee80000100a00 */
[----:B----4-:R0:W-:Y:S04]  /*96d0*/  STL [R1+0xf0], R17 ;  /* 0x0000f01101007387 */ /* 0x0101e80000100800 */
[----:B------:R-:W4:Y:S04]  /*96e0*/  LDL.64 R12, [R1+0x860] ;  /* 0x00086000010c7983 */ /* 0x000f280000100a00 */
[----:B0-----:R-:W4:Y:S04]  /*96f0*/  LDL.64 R16, [R1+0x868] ;  /* 0x0008680001107983 */ /* 0x001f280000100a00 */
[----:B------:R-:W-:Y:S04]  /*9700*/  STL [R1+0xec], R5 ;  /* 0x0000ec0501007387 */ /* 0x000fe80000100800 */
[----:B--2---:R0:W-:Y:S04]  /*9710*/  STL [R1+0xe8], R0 ;  /* 0x0000e80001007387 */ /* 0x0041e80000100800 */
[----:B0-----:R-:W2:Y:S04]  /*9720*/  LDG.E.U16 R0, desc[UR10][R6.64] ;  /* 0x0000000a06007981 */ /* 0x001ea8000c1e1500 */
[----:B------:R-:W4:Y:S01]  /*9730*/  LDL.64 R6, [R1+0x898] ;  /* 0x0008980001067983 */ /* 0x000f220000100a00 */
[----:B------:R-:W-:-:S03]  /*9740*/  IMAD.WIDE R4, R2, 0x2, R14 ;  /* 0x0000000202047825 */ /* 0x000fc600078e020e */
[----:B------:R-:W4:Y:S01]  /*9750*/  LDL.64 R14, [R1+0x858] ;  /* 0x00085800010e7983 */ /* 0x000f220000100a00 */
[----:B------:R-:W-:-:S06]  /*9760*/  IMAD.WIDE R8, R2, 0x2, R8 ;  /* 0x0000000202087825 */ /* 0x000fcc00078e0208 */
[----:B------:R-:W4:Y:S04]  /*9770*/  LDG.E.U16 R9, desc[UR10][R8.64] ;  /* 0x0000000a08097981 */ /* 0x000f28000c1e1500 */
[----:B---3--:R0:W-:Y:S04]  /*9780*/  STL [R1+0xe4], R3 ;  /* 0x0000e40301007387 */ /* 0x0081e80000100800 */
[----:B0-----:R0:W3:Y:S04]  /*9790*/  LDG.E.U16 R3, desc[UR10][R4.64] ;  /* 0x0000000a04037981 */ /* 0x0010e8000c1e1500 */
[----:B--2---:R1:W-:Y:S01]  /*97a0*/  STL [R1+0xe0], R0 ;  /* 0x0000e00001007387 */ /* 0x0043e20000100800 */
[----:B----4-:R-:W-:-:S05]  /*97b0*/  IMAD.WIDE R6, R2, 0x2, R6 ;  /* 0x0000000202067825 */ /* 0x010fca00078e0206 */
[----:B-1----:R-:W2:Y:S01]  /*97c0*/  LDG.E.U16 R0, desc[UR10][R6.64] ;  /* 0x0000000a06007981 */ /* 0x002ea2000c1e1500 */
[----:B------:R-:W-:-:S04]  /*97d0*/  IMAD.WIDE R10, R2, 0x2, R10 ;  /* 0x00000002020a7825 */ /* 0x000fc800078e020a */
[C---:B0-----:R-:W-:Y:S02]  /*97e0*/  IMAD.WIDE R4, R2.reuse, 0x2, R18 ;  /* 0x0000000202047825 */ /* 0x041fe400078e0212 */
[----:B------:R-:W4:Y:S04]  /*97f0*/  LDL.64 R18, [R1+0x850] ;  /* 0x0008500001127983 */ /* 0x000f280000100a00 */
[----:B------:R-:W4:Y:S04]  /*9800*/  LDL.64 R6, [R1+0x878] ;  /* 0x0008780001067983 */ /* 0x000f280000100a00 */
[----:B---3--:R0:W-:Y:S04]  /*9810*/  STL [R1+0xdc], R3 ;  /* 0x0000dc0301007387 */ /* 0x0081e80000100800 */
[----:B0-----:R0:W3:Y:S02]  /*9820*/  LDG.E.U16 R3, desc[UR10][R10.64] ;  /* 0x0000000a0a037981 */ /* 0x0010e4000c1e1500 */
[----:B0-----:R-:W-:-:S02]  /*9830*/  IMAD.WIDE R10, R2, 0x2, R28 ;  /* 0x00000002020a7825 */ /* 0x001fc400078e021c */
[----:B--2---:R0:W-:Y:S04]  /*9840*/  STL [R1+0xd8], R0 ;  /* 0x0000d80001007387 */ /* 0x0041e80000100800 */
[----:B------:R1:W-:Y:S04]  /*9850*/  STL [R1+0xd4], R9 ;  /* 0x0000d40901007387 */ /* 0x0003e80000100800 */
[----:B0-----:R0:W2:Y:S01]  /*9860*/  LDG.E.U16 R0, desc[UR10][R4.64] ;  /* 0x0000000a04007981 */ /* 0x0010a2000c1e1500 */
[----:B-1----:R-:W-:-:S03]  /*9870*/  IMAD.WIDE R8, R2, 0x2, R16 ;  /* 0x0000000202087825 */ /* 0x002fc600078e0210 */
[----:B------:R-:W2:Y:S01]  /*9880*/  LDG.E.U16 R16, desc[UR10][R10.64] ;  /* 0x0000000a0a107981 */ /* 0x000ea2000c1e1500 */
[----:B----4-:R-:W-:-:S04]  /*9890*/  IMAD.WIDE R6, R2, 0x2, R6 ;  /* 0x0000000202067825 */ /* 0x010fc800078e0206 */
[C---:B0-----:R-:W-:Y:S01]  /*98a0*/  IMAD.WIDE R4, R2.reuse, 0x2, R12 ;  /* 0x0000000202047825 */ /* 0x041fe200078e020c */
[----:B------:R0:W4:Y:S04]  /*98b0*/  LDG.E.U16 R17, desc[UR10][R6.64] ;  /* 0x0000000a06117981 */ /* 0x000128000c1e1500 */
[----:B------:R-:W4:Y:S04]  /*98c0*/  LDL.64 R12, [R1+0x848] ;  /* 0x00084800010c7983 */ /* 0x000f280000100a00 */
[----:B------:R-:W4:Y:S01]  /*98d0*/  LDL.64 R10, [R1+0x840] ;  /* 0x00084000010a7983 */ /* 0x000f220000100a00 */
[----:B0-----:R-:W-:-:S03]  /*98e0*/  IMAD.WIDE R6, R2, 0x2, R14 ;  /* 0x0000000202067825 */ /* 0x001fc600078e020e */
[----:B--2---:R-:W-:Y:S04]  /*98f0*/  STL [R1+0x12d4], R16 ;  /* 0x0012d41001007387 */ /* 0x004fe80000100800 */
[----:B---3--:R0:W-:Y:S04]  /*9900*/  STL [R1+0xd0], R3 ;  /* 0x0000d00301007387 */ /* 0x0081e80000100800 */
[----:B------:R-:W2:Y:S04]  /*9910*/  LDL.64 R14, [R1+0x828] ;  /* 0x00082800010e7983 */ /* 0x000ea80000100a00 */
[----:B------:R1:W-:Y:S04]  /*9920*/  STL [R1+0xcc], R0 ;  /* 0x0000cc0001007387 */ /* 0x0003e80000100800 */
[----:B0-----:R-:W3:Y:S04]  /*9930*/  LDG.E.U16 R3, desc[UR10][R8.64] ;  /* 0x0000000a08037981 */ /* 0x001ee8000c1e1500 */
[----:B-1----:R0:W2:Y:S04]  /*9940*/  LDG.E.U16 R0, desc[UR10][R4.64] ;  /* 0x0000000a04007981 */ /* 0x0020a8000c1e1500 */
[----:B------:R-:W3:Y:S01]  /*9950*/  LDG.E.U16 R9, desc[UR10][R6.64] ;  /* 0x0000000a06097981 */ /* 0x000ee2000c1e1500 */
[----:B----4-:R-:W-:-:S04]  /*9960*/  IMAD.WIDE R12, R2, 0x2, R12 ;  /* 0x00000002020c7825 */ /* 0x010fc800078e020c */
[----:B0-----:R-:W-:-:S05]  /*9970*/  IMAD.WIDE R4, R2, 0x2, R18 ;  /* 0x0000000202047825 */ /* 0x001fca00078e0212 */
[----:B------:R-:W4:Y:S04]  /*9980*/  LDG.E.U16 R8, desc[UR10][R4.64] ;  /* 0x0000000a04087981 */ /* 0x000f28000c1e1500 */
[----:B--2---:R0:W-:Y:S04]  /*9990*/  STL [R1+0x12d0], R0 ;  /* 0x0012d00001007387 */ /* 0x0041e80000100800 */
[----:B------:R-:W2:Y:S04]  /*99a0*/  LDL.64 R28, [R1+0x820] ;  /* 0x00082000011c7983 */ /* 0x000ea80000100a00 */
[----:B------:R-:W2:Y:S04]  /*99b0*/  LDL.64 R18, [R1+0x810] ;  /* 0x0008100001127983 */ /* 0x000ea80000100a00 */
[----:B------:R1:W-:Y:S04]  /*99c0*/  STL [R1+0xc8], R17 ;  /* 0x0000c81101007387 */ /* 0x0003e80000100800 */
[----:B------:R-:W2:Y:S04]  /*99d0*/  LDL.64 R6, [R1+0x838] ;  /* 0x0008380001067983 */ /* 0x000ea80000100a00 */
[----:B0-----:R0:W2:Y:S04]  /*99e0*/  LDG.E.U16 R0, desc[UR10][R12.64] ;  /* 0x0000000a0c007981 */ /* 0x0010a8000c1e1500 */
[----:B-1----:R-:W2:Y:S04]  /*99f0*/  LDL.64 R16, [R1+0x800] ;  /* 0x0008000001107983 */ /* 0x002ea80000100a00 */
[----:B---3--:R-:W-:Y:S04]  /*9a00*/  STL [R1+0x12c8], R9 ;  /* 0x0012c80901007387 */ /* 0x008fe80000100800 */
[----:B------:R-:W3:Y:S01]  /*9a10*/  LDL.64 R4, [R1+0x830] ;  /* 0x0008300001047983 */ /* 0x000ee20000100a00 */
[----:B------:R-:W-:-:S06]  /*9a20*/  IMAD.WIDE R10, R2, 0x2, R10 ;  /* 0x00000002020a7825 */ /* 0x000fcc00078e020a */
[----:B------:R-:W3:Y:S01]  /*9a30*/  LDG.E.U16 R11, desc[UR10][R10.64] ;  /* 0x0000000a0a0b7981 */ /* 0x000ee2000c1e1500 */
[----:B0-----:R-:W-:-:S03]  /*9a40*/  IMAD.WIDE R12, R2, 0x2, R14 ;  /* 0x00000002020c7825 */ /* 0x001fc600078e020e */
[----:B----4-:R0:W-:Y:S04]  /*9a50*/  STL [R1+0x12cc], R8 ;  /* 0x0012cc0801007387 */ /* 0x0101e80000100800 */
[----:B------:R1:W-:Y:S04]  /*9a60*/  STL [R1+0x90], R3 ;  /* 0x0000900301007387 */ /* 0x0003e80000100800 */
[----:B------:R-:W4:Y:S04]  /*9a70*/  LDL.64 R14, [R1+0x7d8] ;  /* 0x0007d800010e7983 */ /* 0x000f280000100a00 */
[----:B0-----:R-:W4:Y:S01]  /*9a80*/  LDL.64 R8, [R1+0x7d0] ;  /* 0x0007d00001087983 */ /* 0x001f220000100a00 */
[----:B--2---:R-:W-:-:S03]  /*9a90*/  IMAD.WIDE R6, R2, 0x2, R6 ;  /* 0x0000000202067825 */ /* 0x004fc600078e0206 */
[----:B------:R0:W-:Y:S04]  /*9aa0*/  STL [R1+0xc4], R0 ;  /* 0x0000c40001007387 */ /* 0x0001e80000100800 */
[----:B-1----:R1:W2:Y:S01]  /*9ab0*/  LDG.E.U16 R3, desc[UR10][R6.64] ;  /* 0x0000000a06037981 */ /* 0x0022a2000c1e1500 */
[----:B---3--:R-:W-:-:S05]  /*9ac0*/  IMAD.WIDE R4, R2, 0x2, R4 ;  /* 0x0000000202047825 */ /* 0x008fca00078e0204 */
[----:B0-----:R0:W3:Y:S04]  /*9ad0*/  LDG.E.U16 R0, desc[UR10][R4.64] ;  /* 0x0000000a04007981 */ /* 0x0010e8000c1e1500 */
[----:B------:R0:W-:Y:S01]  /*9ae0*/  STL [R1+0xc0], R11 ;  /* 0x0000c00b01007387 */ /* 0x0001e20000100800 */
[----:B-1----:R-:W-:-:S04]  /*9af0*/  IMAD.WIDE R6, R2, 0x2, R18 ;  /* 0x0000000202067825 */ /* 0x002fc800078e0212 */
[C---:B0-----:R-:W-:Y:S02]  /*9b00*/  IMAD.WIDE R4, R2.reuse, 0x2, R16 ;  /* 0x0000000202047825 */ /* 0x041fe400078e0210 */
[----:B------:R-:W4:Y:S02]  /*9b10*/  LDG.E.U16 R16, desc[UR10][R12.64] ;  /* 0x0000000a0c107981 */ /* 0x000f24000c1e1500 */
[----:B------:R-:W-:-:S05]  /*9b20*/  IMAD.WIDE R10, R2, 0x2, R28 ;  /* 0x00000002020a7825 */ /* 0x000fca00078e021c */
[----:B------:R-:W4:Y:S04]  /*9b30*/  LDG.E.U16 R17, desc[UR10][R10.64] ;  /* 0x0000000a0a117981 */ /* 0x000f28000c1e1500 */
[----:B------:R-:W4:Y:S04]  /*9b40*/  LDL.64 R12, [R1+0x7e0] ;  /* 0x0007e000010c7983 */ /* 0x000f280000100a00 */
[----:B--2---:R0:W-:Y:S04]  /*9b50*/  STL [R1+0xbc], R3 ;  /* 0x0000bc0301007387 */ /* 0x0041e80000100800 */
[----:B------:R-:W2:Y:S01]  /*9b60*/  LDL.64 R10, [R1+0x7e8] ;  /* 0x0007e800010a7983 */ /* 0x000ea20000100a00 */
[----:B0-----:R-:W0:Y:S03]  /*9b70*/  LDC R3, c[0x0][0x3c4] ;  /* 0x0000f100ff037b82 */ /* 0x001e260000000800 */
[----:B---3--:R1:W-:Y:S04]  /*9b80*/  STL [R1+0xb8], R0 ;  /* 0x0000b80001007387 */ /* 0x0083e80000100800 */
[----:B------:R-:W3:Y:S04]  /*9b90*/  LDL.64 R28, [R1+0x7b8] ;  /* 0x0007b800011c7983 */ /* 0x000ee80000100a00 */
[----:B------:R-:W2:Y:S04]  /*9ba0*/  LDL.64 R18, [R1+0x7b0] ;  /* 0x0007b00001127983 */ /* 0x000ea80000100a00 */
[----:B-1----:R-:W2:Y:S04]  /*9bb0*/  LDG.E.U16 R0, desc[UR10][R6.64] ;  /* 0x0000000a06007981 */ /* 0x002ea8000c1e1500 */
[----:B------:R-:W3:Y:S04]  /*9bc0*/  LDL.64 R6, [R1+0x7f0] ;  /* 0x0007f00001067983 */ /* 0x000ee80000100a00 */
[----:B----4-:R-:W-:Y:S04]  /*9bd0*/  STL [R1+0xb0], R17 ;  /* 0x0000b01101007387 */ /* 0x010fe80000100800 */
[----:B------:R1:W-:Y:S04]  /*9be0*/  STL [R1+0xb4], R16 ;  /* 0x0000b41001007387 */ /* 0x0003e80000100800 */
[----:B-1----:R-:W4:Y:S04]  /*9bf0*/  LDL.64 R16, [R1+0x7a8] ;  /* 0x0007a80001107983 */ /* 0x002f280000100a00 */
[----:B--2---:R1:W-:Y:S04]  /*9c00*/  STL [R1+0xac], R0 ;  /* 0x0000ac0001007387 */ /* 0x0043e80000100800 */
[----:B-1----:R3:W2:Y:S02]  /*9c10*/  LDG.E.U16 R0, desc[UR10][R4.64] ;  /* 0x0000000a04007981 */ /* 0x0026a4000c1e1500 */
[----:B---3--:R-:W-:-:S04]  /*9c20*/  IMAD.WIDE R4, R2, 0x2, R6 ;  /* 0x0000000202047825 */ /* 0x008fc800078e0206 */
[----:B------:R-:W-:-:S04]  /*9c30*/  IMAD.WIDE R6, R2, 0x2, R10 ;  /* 0x0000000202067825 */ /* 0x000fc800078e020a */
[----:B------:R-:W-:-:S04]  /*9c40*/  IMAD.WIDE R10, R2, 0x2, R12 ;  /* 0x00000002020a7825 */ /* 0x000fc800078e020c */
[C---:B------:R-:W-:Y:S02]  /*9c50*/  IMAD.WIDE R12, R2.reuse, 0x2, R14 ;  /* 0x00000002020c7825 */ /* 0x040fe400078e020e */
[----:B------:R-:W3:Y:S02]  /*9c60*/  LDG.E.U16 R10, desc[UR10][R10.64] ;  /* 0x0000000a0a0a7981 */ /* 0x000ee4000c1e1500 */
[C---:B------:R-:W-:Y:S02]  /*9c70*/  IMAD.WIDE R14, R2.reuse, 0x2, R8 ;  /* 0x00000002020e7825 */ /* 0x040fe400078e0208 */
[----:B------:R-:W3:Y:S04]  /*9c80*/  LDL.64 R8, [R1+0x7a0] ;  /* 0x0007a00001087983 */ /* 0x000ee80000100a00 */
[----:B------:R-:W3:Y:S04]  /*9c90*/  LDG.E.U16 R11, desc[UR10][R12.64] ;  /* 0x0000000a0c0b7981 */ /* 0x000ee8000c1e1500 */
[----:B--2---:R1:W-:Y:S04]  /*9ca0*/  STL [R1+0xa8], R0 ;  /* 0x0000a80001007387 */ /* 0x0043e80000100800 */
[----:B-1----:R-:W2:Y:S04]  /*9cb0*/  LDG.E.U16 R0, desc[UR10][R4.64] ;  /* 0x0000000a04007981 */ /* 0x002ea8000c1e1500 */
[----:B------:R-:W3:Y:S04]  /*9cc0*/  LDL.64 R4, [R1+0x7c0] ;  /* 0x0007c00001047983 */ /* 0x000ee80000100a00 */
[----:B--2---:R1:W-:Y:S04]  /*9cd0*/  STL [R1+0xa4], R0 ;  /* 0x0000a40001007387 */ /* 0x0043e80000100800 */
[----:B-1----:R-:W2:Y:S04]  /*9ce0*/  LDG.E.U16 R0, desc[UR10][R6.64] ;  /* 0x0000000a06007981 */ /* 0x002ea8000c1e1500 */
[----:B------:R-:W3:Y:S04]  /*9cf0*/  LDL.64 R6, [R1+0x7c8] ;  /* 0x0007c80001067983 */ /* 0x000ee80000100a00 */
[----:B--2---:R1:W-:Y:S04]  /*9d00*/  STL [R1+0xa0], R0 ;  /* 0x0000a00001007387 */ /* 0x0043e80000100800 */
[----:B-1----:R1:W2:Y:S04]  /*9d10*/  LDG.E.U16 R0, desc[UR10][R14.64] ;  /* 0x0000000a0e007981 */ /* 0x0022a8000c1e1500 */
[----:B---3--:R-:W-:Y:S01]  /*9d20*/  STL [R1+0x98], R11 ;  /* 0x0000980b01007387 */ /* 0x008fe20000100800 */
[----:B-1----:R-:W-:-:S03]  /*9d30*/  IMAD.WIDE R14, R2, 0x2, R6 ;  /* 0x00000002020e7825 */ /* 0x002fc600078e0206 */
[----:B------:R-:W-:Y:S04]  /*9d40*/  STL [R1+0x9c], R10 ;  /* 0x00009c0a01007387 */ /* 0x000fe80000100800 */
[----:B--2---:R1:W-:Y:S04]  /*9d50*/  STL [R1+0x94], R0 ;  /* 0x0000940001007387 */ /* 0x0043e80000100800 */
[----:B-1----:R0:W2:Y:S02]  /*9d60*/  LDG.E.U16 R0, desc[UR10][R14.64] ;  /* 0x0000000a0e007981 */ /* 0x0020a4000c1e1500 */
[----:B0-----:R-:W-:-:S04]  /*9d70*/  IMAD.WIDE R14, R3, 0x2, R26 ;  /* 0x00000002030e7825 */ /* 0x001fc800078e021a */
[----:B------:R-:W-:-:S04]  /*9d80*/  IMAD.WIDE R14, R2, 0x2, R14 ;  /* 0x00000002020e7825 */ /* 0x000fc800078e020e */
[----:B------:R-:W-:-:S04]  /*9d90*/  IMAD.WIDE R12, R2, 0x2, R4 ;  /* 0x00000002020c7825 */ /* 0x000fc800078e0204 */
[C---:B----4-:R-:W-:Y:S02]  /*9da0*/  IMAD.WIDE R4, R2.reuse, 0x2, R16 ;  /* 0x0000000202047825 */ /* 0x050fe400078e0210 */
[----:B------:R0:W3:Y:S04]  /*9db0*/  LDG.E.U16 R16, desc[UR10][R12.64] ;  /* 0x0000000a0c107981 */ /* 0x0000e8000c1e1500 */
[----:B--2---:R1:W-:Y:S04]  /*9dc0*/  STL [R1+0x84], R0 ;  /* 0x0000840001007387 */ /* 0x0043e80000100800 */
[----:B-1----:R-:W2:Y:S01]  /*9dd0*/  LDG.E.U16 R0, desc[UR10][R14.64] ;  /* 0x0000000a0e007981 */ /* 0x002ea2000c1e1500 */
[----:B------:R-:W-:-:S04]  /*9de0*/  IMAD.WIDE R10, R2, 0x2, R28 ;  /* 0x00000002020a7825 */ /* 0x000fc800078e021c */
[C---:B------:R-:W-:Y:S01]  /*9df0*/  IMAD.WIDE R6, R2.reuse, 0x2, R18 ;  /* 0x0000000202067825 */ /* 0x040fe200078e0212 */
[----:B------:R1:W4:Y:S03]  /*9e00*/  LDG.E.U16 R28, desc[UR10][R10.64] ;  /* 0x0000000a0a1c7981 */ /* 0x000326000c1e1500 */
[----:B0-----:R-:W-:Y:S01]  /*9e10*/  IMAD.WIDE R12, R2, 0x2, R8 ;  /* 0x00000002020c7825 */ /* 0x001fe200078e0208 */
[----:B------:R0:W3:Y:S01]  /*9e20*/  LDG.E.U16 R29, desc[UR10][R6.64] ;  /* 0x0000000a061d7981 */ /* 0x0000e2000c1e1500 */
[----:B------:R-:W-:-:S03]  /*9e30*/  SHF.L.U32 R17, R3, 0x2, RZ ;  /* 0x0000000203117819 */ /* 0x000fc600000006ff */
[----:B------:R0:W3:Y:S01]  /*9e40*/  LDG.E.U16 R19, desc[UR10][R12.64] ;  /* 0x0000000a0c137981 */ /* 0x0000e2000c1e1500 */
[----:B-1----:R-:W-:-:S03]  /*9e50*/  IMAD.WIDE R10, R3, 0x2, R24 ;  /* 0x00000002030a7825 */ /* 0x002fc600078e0218 */
[----:B------:R-:W4:Y:S01]  /*9e60*/  LDG.E.U16 R18, desc[UR10][R4.64] ;  /* 0x0000000a04127981 */ /* 0x000f22000c1e1500 */
[----:B0-----:R-:W-:-:S04]  /*9e70*/  IMAD.WIDE R6, R3, 0x2, R22 ;  /* 0x0000000203067825 */ /* 0x001fc800078e0216 */
[----:B------:R-:W-:-:S04]  /*9e80*/  IMAD.WIDE R12, R2, 0x2, R10 ;  /* 0x00000002020c7825 */ /* 0x000fc800078e020a */
[----:B------:R-:W-:-:S04]  /*9e90*/  IMAD.WIDE R10, R2, 0x2, R6 ;  /* 0x00000002020a7825 */ /* 0x000fc800078e0206 */
[----:B------:R-:W-:Y:S01]  /*9ea0*/  IMAD.WIDE R6, R17, 0x2, R22 ;  /* 0x0000000211067825 */ /* 0x000fe200078e0216 */
[----:B------:R0:W4:Y:S03]  /*9eb0*/  LDG.E.U16 R8, desc[UR10][R10.64] ;  /* 0x0000000a0a087981 */ /* 0x000126000c1e1500 */
[----:B0-----:R-:W-:Y:S01]  /*9ec0*/  IMAD.WIDE R10, R2, 0x2, R6 ;  /* 0x00000002020a7825 */ /* 0x001fe200078e0206 */
[----:B--2---:R0:W-:Y:S04]  /*9ed0*/  STL [R1+0x12d8], R0 ;  /* 0x0012d80001007387 */ /* 0x0041e80000100800 */
[----:B0-----:R0:W2:Y:S04]  /*9ee0*/  LDG.E.U16 R0, desc[UR10][R12.64] ;  /* 0x0000000a0c007981 */ /* 0x0010a8000c1e1500 */
[----:B---3--:R1:W-:Y:S04]  /*9ef0*/  STL [R1+0x80], R16 ;  /* 0x0000801001007387 */ /* 0x0083e80000100800 */
[----:B-1----:R-:W3:Y:S01]  /*9f00*/  LDG.E.U16 R16, desc[UR10][R10.64] ;  /* 0x0000000a0a107981 */ /* 0x002ee2000c1e1500 */
[----:B------:R-:W-:-:S04]  /*9f10*/  IMAD.WIDE R4, R3, 0x2, R20 ;  /* 0x0000000203047825 */ /* 0x000fc800078e0214 */
[----:B------:R-:W-:Y:S02]  /*9f20*/  IMAD.SHL.U32 R14, R3, 0x2, RZ ;  /* 0x00000002030e7824 */ /* 0x000fe400078e00ff */
[----:B------:R-:W-:-:S04]  /*9f30*/  IMAD.WIDE R4, R2, 0x2, R4 ;  /* 0x0000000202047825 */ /* 0x000fc800078e0204 */
[C---:B0-----:R-:W-:Y:S01]  /*9f40*/  IMAD.WIDE R12, R14.reuse, 0x2, R26 ;  /* 0x000000020e0c7825 */ /* 0x041fe200078e021a */
[----:B------:R0:W3:Y:S03]  /*9f50*/  LDG.E.U16 R9, desc[UR10][R4.64] ;  /* 0x0000000a04097981 */ /* 0x0000e6000c1e1500 */
[----:B------:R-:W-:Y:S01]  /*9f60*/  IMAD.WIDE R6, R14, 0x2, R24 ;  /* 0x000000020e067825 */ /* 0x000fe200078e0218 */
[----:B------:R-:W-:Y:S03]  /*9f70*/  STL [R1+0x8c], R29 ;  /* 0x00008c1d01007387 */ /* 0x000fe60000100800 */
[----:B------:R-:W-:Y:S01]  /*9f80*/  IMAD.WIDE R12, R2, 0x2, R12 ;  /* 0x00000002020c7825 */ /* 0x000fe200078e020c */
[----:B----4-:R1:W-:Y:S03]  /*9f90*/  STL [R1+0x7c], R28 ;  /* 0x00007c1c01007387 */ /* 0x0103e60000100800 */
[----:B0-----:R-:W-:-:S02]  /*9fa0*/  IMAD.WIDE R4, R14, 0x2, R22 ;  /* 0x000000020e047825 */ /* 0x001fc400078e0216 */
[----:B------:R-:W4:Y:S02]  /*9fb0*/  LDG.E.U16 R13, desc[UR10][R12.64] ;  /* 0x0000000a0c0d7981 */ /* 0x000f24000c1e1500 */
[----:B------:R-:W-:Y:S02]  /*9fc0*/  IMAD.WIDE R10, R14, 0x2, R20 ;  /* 0x000000020e0a7825 */ /* 0x000fe400078e0214 */
[----:B-1----:R-:W4:Y:S02]  /*9fd0*/  LDL.64 R28, [R1+0x798] ;  /* 0x00079800011c7983 */ /* 0x002f240000100a00 */
[C---:B------:R-:W-:Y:S02]  /*9fe0*/  IMAD.WIDE R14, R2.reuse, 0x2, R6 ;  /* 0x00000002020e7825 */ /* 0x040fe400078e0206 */
[----:B------:R-:W-:Y:S04]  /*9ff0*/  STL [R1+0x78], R19 ;  /* 0x0000781301007387 */ /* 0x000fe80000100800 */
[----:B------:R0:W-:Y:S02]  /*a000*/  STL [R1+0x88], R18 ;  /* 0x0000881201007387 */ /* 0x0001e40000100800 */
[----:B0-----:R-:W-:-:S02]  /*a010*/  IMAD.WIDE R18, R2, 0x2, R4 ;  /* 0x0000000202127825 */ /* 0x001fc400078e0204 */
[----:B--2---:R0:W-:Y:S04]  /*a020*/  STL [R1+0x30], R0 ;  /* 0x0000300001007387 */ /* 0x0041e80000100800 */
[----:B0-----:R0:W2:Y:S04]  /*a030*/  LDG.E.U16 R0, desc[UR10][R14.64] ;  /* 0x0000000a0e007981 */ /* 0x0010a8000c1e1500 */
[----:B---3--:R1:W-:Y:S04]  /*a040*/  STL [R1+0x74], R16 ;  /* 0x0000741001007387 */ /* 0x0083e80000100800 */
[----:B-1----:R1:W3:Y:S01]  /*a050*/  LDG.E.U16 R16, desc[UR10][R18.64] ;  /* 0x0000000a12107981 */ /* 0x0022e2000c1e1500 */
[----:B------:R-:W-:-:S02]  /*a060*/  IMAD R3, R3, 0x3, RZ ;  /* 0x0000000303037824 */ /* 0x000fc400078e02ff */
[----:B0-----:R-:W-:-:S04]  /*a070*/  IMAD.WIDE R14, R2, 0x2, R10 ;  /* 0x00000002020e7825 */ /* 0x001fc800078e020a */
[----:B------:R-:W-:Y:S01]  /*a080*/  IMAD.WIDE R6, R3, 0x2, R26 ;  /* 0x0000000203067825 */ /* 0x000fe200078e021a */
[----:B-1----:R-:W-:-:S03]  /*a090*/  MOV R18, R22 ;  /* 0x0000001600127202 */ /* 0x002fc60000000f00 */
[----:B------:R-:W-:Y:S02]  /*a0a0*/  IMAD.MOV.U32 R19, RZ, RZ, R23 ;  /* 0x000000ffff137224 */ /* 0x000fe400078e0017 */
[----:B------:R-:W3:Y:S04]  /*a0b0*/  LDL.64 R22, [R1+0x790] ;  /* 0x0007900001167983 */ /* 0x000ee80000100a00 */
[----:B----4-:R0:W-:Y:S02]  /*a0c0*/  STL [R1+0x70], R13 ;  /* 0x0000700d01007387 */ /* 0x0101e40000100800 */
[----:B0-----:R-:W-:-:S04]  /*a0d0*/  IMAD.WIDE R12, R2, 0x2, R6 ;  /* 0x00000002020c7825 */ /* 0x001fc800078e0206 */
[----:B------:R-:W-:-:S04]  /*a0e0*/  IMAD.WIDE R4, R3, 0x2, R24 ;  /* 0x0000000203047825 */ /* 0x000fc800078e0218 */
[----:B------:R-:W-:-:S04]  /*a0f0*/  IMAD.WIDE R10, R2, 0x2, R4 ;  /* 0x00000002020a7825 */ /* 0x000fc800078e0204 */
[----:B------:R-:W-:-:S04]  /*a100*/  IMAD.WIDE R6, R3, 0x2, R18 ;  /* 0x0000000203067825 */ /* 0x000fc800078e0212 */
[----:B------:R-:W-:Y:S02]  /*a110*/  IMAD.WIDE R4, R3, 0x2, R20 ;  /* 0x0000000203047825 */ /* 0x000fe400078e0214 */
[----:B------:R0:W4:Y:S04]  /*a120*/  LDG.E.U16 R3, desc[UR10][R10.64] ;  /* 0x0000000a0a037981 */ /* 0x000128000c1e1500 */
[----:B--2---:R1:W-:Y:S04]  /*a130*/  STL [R1+0x6c], R0 ;  /* 0x00006c0001007387 */ /* 0x0043e80000100800 */
[----:B-1----:R1:W2:Y:S04]  /*a140*/  LDG.E.U16 R0, desc[UR10][R14.64] ;  /* 0x0000000a0e007981 */ /* 0x0022a8000c1e1500 */
[----:B---3--:R3:W-:Y:S04]  /*a150*/  STL [R1+0x58], R16 ;  /* 0x0000581001007387 */ /* 0x0087e80000100800 */
[----:B------:R-:W4:Y:S01]  /*a160*/  LDL.64 R20, [R1+0x788] ;  /* 0x0007880001147983 */ /* 0x000f220000100a00 */
[----:B0-----:R-:W-:-:S03]  /*a170*/  IMAD.WIDE R10, R2, 0x2, R4 ;  /* 0x00000002020a7825 */ /* 0x001fc600078e0204 */
[----:B------:R-:W4:Y:S04]  /*a180*/  LDL.64 R18, [R1+0x780] ;  /* 0x0007800001127983 */ /* 0x000f280000100a00 */
[----:B---3--:R0:W3:Y:S01]  /*a190*/  LDG.E.U16 R16, desc[UR10][R12.64] ;  /* 0x0000000a0c107981 */ /* 0x0080e2000c1e1500 */
[----:B-1----:R-:W-:-:S04]  /*a1a0*/  IMAD.WIDE R14, R2, 0x2, R6 ;  /* 0x00000002020e7825 */ /* 0x002fc800078e0206 */
[----:B0-----:R-:W-:-:S04]  /*a1b0*/  IMAD.WIDE R12, R2, 0x2, R28 ;  /* 0x00000002020c7825 */ /* 0x001fc800078e021c */
[----:B------:R-:W-:-:S04]  /*a1c0*/  IMAD.WIDE R4, R17, 0x2, R24 ;  /* 0x0000000211047825 */ /* 0x000fc800078e0218 */
[----:B------:R-:W-:Y:S02]  /*a1d0*/  IMAD.WIDE R6, R17, 0x2, R26 ;  /* 0x0000000211067825 */ /* 0x000fe400078e021a */
[----:B------:R-:W4:Y:S04]  /*a1e0*/  LDG.E.U16 R26, desc[UR10][R14.64] ;  /* 0x0000000a0e1a7981 */ /* 0x000f28000c1e1500 */
[----:B------:R-:W4:Y:S04]  /*a1f0*/  LDG.E.U16 R27, desc[UR10][R10.64] ;  /* 0x0000000a0a1b7981 */ /* 0x000f28000c1e1500 */
[----:B--2---:R0:W-:Y:S04]  /*a200*/  STL [R1+0x34], R0 ;  /* 0x0000340001007387 */ /* 0x0041e80000100800 */
[----:B------:R-:W2:Y:S04]  /*a210*/  LDL.64 R24, [R1+0x778] ;  /* 0x0007780001187983 */ /* 0x000ea80000100a00 */
[----:B0-----:R0:W2:Y:S04]  /*a220*/  LDG.E.U16 R0, desc[UR10][R12.64] ;  /* 0x0000000a0c007981 */ /* 0x0010a8000c1e1500 */
[----:B---3--:R1:W-:Y:S04]  /*a230*/  STL [R1+0x64], R16 ;  /* 0x0000641001007387 */ /* 0x0083e80000100800 */
[----:B------:R-:W3:Y:S04]  /*a240*/  LDL.64 R14, [R1+0x768] ;  /* 0x00076800010e7983 */ /* 0x000ee80000100a00 */
[----:B-1----:R-:W3:Y:S01]  /*a250*/  LDL.64 R16, [R1+0x770] ;  /* 0x0007700001107983 */ /* 0x002ee20000100a00 */
[----:B0-----:R-:W-:-:S03]  /*a260*/  IMAD.WIDE R12, R2, 0x2, R22 ;  /* 0x00000002020c7825 */ /* 0x001fc600078e0216 */
[----:B------:R-:W3:Y:S01]  /*a270*/  LDL.64 R22, [R1+0x760] ;  /* 0x0007600001167983 */ /* 0x000ee20000100a00 */
[----:B----4-:R-:W-:-:S03]  /*a280*/  IMAD.WIDE R10, R2, 0x2, R20 ;  /* 0x00000002020a7825 */ /* 0x010fc600078e0214 */
[----:B------:R0:W-:Y:S04]  /*a290*/  STL [R1+0x60], R3 ;  /* 0x0000600301007387 */ /* 0x0001e80000100800 */
[----:B------:R-:W4:Y:S01]  /*a2a0*/  LDL.64 R20, [R1+0x758] ;  /* 0x0007580001147983 */ /* 0x000f220000100a00 */
[----:B------:R-:W-:-:S03]  /*a2b0*/  IMAD.WIDE R6, R2, 0x2, R6 ;  /* 0x0000000202067825 */ /* 0x000fc600078e0206 */
[----:B------:R-:W3:Y:S01]  /*a2c0*/  LDG.E.U16 R28, desc[UR10][R12.64] ;  /* 0x0000000a0c1c7981 */ /* 0x000ee2000c1e1500 */
[----:B------:R-:W-:-:S03]  /*a2d0*/  IMAD.WIDE R4, R2, 0x2, R4 ;  /* 0x0000000202047825 */ /* 0x000fc600078e0204 */
[----:B0-----:R0:W3:Y:S04]  /*a2e0*/  LDG.E.U16 R3, desc[UR10][R6.64] ;  /* 0x0000000a06037981 */ /* 0x0010e8000c1e1500 */
[----:B------:R-:W3:Y:S01]  /*a2f0*/  LDG.E.U16 R29, desc[UR10][R10.64] ;  /* 0x0000000a0a1d7981 */ /* 0x000ee2000c1e1500 */
[----:B0-----:R-:W-:-:S03]  /*a300*/  IMAD.WIDE R6, R2, 0x2, R18 ;  /* 0x0000000202067825 */ /* 0x001fc600078e0212 */
[----:B--2---:R0:W-:Y:S04]  /*a310*/  STL [R1+0x5c], R0 ;  /* 0x00005c0001007387 */ /* 0x0041e80000100800 */
[----:B------:R-:W2:Y:S04]  /*a320*/  LDL.64 R18, [R1+0x750] ;  /* 0x0007500001127983 */ /* 0x000ea80000100a00 */
[----:B0-----:R0:W2:Y:S04]  /*a330*/  LDG.E.U16 R0, desc[UR10][R4.64] ;  /* 0x0000000a04007981 */ /* 0x0010a8000c1e1500 */
[----:B------:R1:W-:Y:S01]  /*a340*/  STL [R1+0x54], R26 ;  /* 0x0000541a01007387 */ /* 0x0003e20000100800 */
[----:B0-----:R-:W-:-:S03]  /*a350*/  IMAD.WIDE R4, R2, 0x2, R24 ;  /* 0x0000000202047825 */ /* 0x001fc600078e0218 */
[----:B------:R-:W2:Y:S04]  /*a360*/  LDL.64 R24, [R1+0x748] ;  /* 0x0007480001187983 */ /* 0x000ea80000100a00 */
[----:B------:R0:W-:Y:S04]  /*a370*/  STL [R1+0x40], R27 ;  /* 0x0000401b01007387 */ /* 0x0001e80000100800 */
[----:B-1----:R-:W2:Y:S04]  /*a380*/  LDG.E.U16 R26, desc[UR10][R6.64] ;  /* 0x0000000a061a7981 */ /* 0x002ea8000c1e1500 */
[----:B0-----:R3:W2:Y:S02]  /*a390*/  LDG.E.U16 R27, desc[UR10][R4.64] ;  /* 0x0000000a041b7981 */ /* 0x0016a4000c1e1500 */
[----:B---3--:R-:W-:-:S02]  /*a3a0*/  IMAD.WIDE R4, R2, 0x2, R16 ;  /* 0x0000000202047825 */ /* 0x008fc400078e0210 */
[----:B------:R-:W3:Y:S04]  /*a3b0*/  LDL.64 R16, [R1+0x740] ;  /* 0x0007400001107983 */ /* 0x000ee80000100a00 */
[----:B------:R0:W3:Y:S02]  /*a3c0*/  LDG.E.U16 R13, desc[UR10][R4.64] ;  /* 0x0000000a040d7981 */ /* 0x0000e4000c1e1500 */
[C---:B0-----:R-:W-:Y:S02]  /*a3d0*/  IMAD.WIDE R4, R2.reuse, 0x2, R14 ;  /* 0x0000000202047825 */ /* 0x041fe400078e020e */
[----:B------:R-:W3:Y:S04]  /*a3e0*/  LDL.64 R14, [R1+0x738] ;  /* 0x00073800010e7983 */ /* 0x000ee80000100a00 */
[----:B------:R0:W3:Y:S02]  /*a3f0*/  LDG.E.U16 R12, desc[UR10][R4.64] ;  /* 0x0000000a040c7981 */ /* 0x0000e4000c1e1500 */
[----:B0-----:R-:W-:-:S02]  /*a400*/  IMAD.WIDE R4, R2, 0x2, R22 ;  /* 0x0000000202047825 */ /* 0x001fc400078e0216 */
[----:B------:R-:W3:Y:S04]  /*a410*/  LDL.64 R22, [R1+0x730] ;  /* 0x0007300001167983 */ /* 0x000ee80000100a00 */
[----:B------:R4:W3:Y:S02]  /*a420*/  LDG.E.U16 R11, desc[UR10][R4.64] ;  /* 0x0000000a040b7981 */ /* 0x0008e4000c1e1500 */
[C---:B----4-:R-:W-:Y:S02]  /*a430*/  IMAD.WIDE R4, R2.reuse, 0x2, R20 ;  /* 0x0000000202047825 */ /* 0x050fe400078e0214 */
[----:B------:R-:W4:Y:S04]  /*a440*/  LDL.64 R20, [R1+0x728] ;  /* 0x0007280001147983 */ /* 0x000f280000100a00 */
[----:B------:R2:W4:Y:S02]  /*a450*/  LDG.E.U16 R10, desc[UR10][R4.64] ;  /* 0x0000000a040a7981 */ /* 0x000524000c1e1500 */
[----:B--2---:R-:W-:-:S02]  /*a460*/  IMAD.WIDE R4, R2, 0x2, R18 ;  /* 0x0000000202047825 */ /* 0x004fc400078e0212 */
[----:B------:R-:W2:Y:S04]  /*a470*/  LDL.64 R18, [R1+0x720] ;  /* 0x0007200001127983 */ /* 0x000ea80000100a00 */
[----:B------:R0:W2:Y:S04]  /*a480*/  LDG.E.U16 R7, desc[UR10][R4.64] ;  /* 0x0000000a04077981 */ /* 0x0000a8000c1e1500 */
[----:B------:R-:W-:Y:S01]  /*a490*/  STL [R1+0x44], R29 ;  /* 0x0000441d01007387 */ /* 0x000fe20000100800 */
[----:B0-----:R-:W-:-:S03]  /*a4a0*/  IMAD.WIDE R4, R2, 0x2, R24 ;  /* 0x0000000202047825 */ /* 0x001fc600078e0218 */
[----:B------:R0:W-:Y:S04]  /*a4b0*/  STL [R1+0x48], R28 ;  /* 0x0000481c01007387 */ /* 0x0001e80000100800 */
[----:B------:R3:W2:Y:S04]  /*a4c0*/  LDG.E.U16 R6, desc[UR10][R4.64] ;  /* 0x0000000a04067981 */ /* 0x0006a8000c1e1500 */
[----:B0-----:R-:W2:Y:S01]  /*a4d0*/  LDL.64 R28, [R1+0x718] ;  /* 0x00071800011c7983 */ /* 0x001ea20000100a00 */
[----:B---3--:R-:W-:-:S03]  /*a4e0*/  IMAD.WIDE R4, R2, 0x2, R16 ;  /* 0x0000000202047825 */ /* 0x008fc600078e0210 */
[----:B------:R-:W3:Y:S04]  /*a4f0*/  LDL.64 R16, [R1+0x710] ;  /* 0x0007100001107983 */ /* 0x000ee80000100a00 */
[----:B------:R0:W-:Y:S04]  /*a500*/  STL [R1+0x50], R3 ;  /* 0x0000500301007387 */ /* 0x0001e80000100800 */
[----:B------:R-:W3:Y:S01]  /*a510*/  LDL.64 R24, [R1+0x708] ;  /* 0x0007080001187983 */ /* 0x000ee20000100a00 */
[----:B------:R-:W-:-:S03]  /*a520*/  IMAD.WIDE R14, R2, 0x2, R14 ;  /* 0x00000002020e7825 */ /* 0x000fc600078e020e */
[----:B------:R-:W3:Y:S04]  /*a530*/  LDG.E.U16 R5, desc[UR10][R4.64] ;  /* 0x0000000a04057981 */ /* 0x000ee8000c1e1500 */
[----:B0-----:R0:W3:Y:S04]  /*a540*/  LDG.E.U16 R3, desc[UR10][R14.64] ;  /* 0x0000000a0e037981 */ /* 0x0010e8000c1e1500 */
[----:B------:R1:W-:Y:S01]  /*a550*/  STL [R1+0x4c], R0 ;  /* 0x00004c0001007387 */ /* 0x0003e20000100800 */
[----:B0-----:R-:W-:-:S03]  /*a560*/  IMAD.WIDE R14, R2, 0x2, R22 ;  /* 0x00000002020e7825 */ /* 0x001fc600078e0216 */
[----:B------:R-:W3:Y:S04]  /*a570*/  LDL.64 R22, [R1+0x700] ;  /* 0x0007000001167983 */ /* 0x000ee80000100a00 */
[----:B-1----:R4:W3:Y:S02]  /*a580*/  LDG.E.U16 R0, desc[UR10][R14.64] ;  /* 0x0000000a0e007981 */ /* 0x0028e4000c1e1500 */
[----:B----4-:R-:W-:-:S05]  /*a590*/  IMAD.WIDE R14, R2, 0x2, R20 ;  /* 0x00000002020e7825 */ /* 0x010fca00078e0214 */
[----:B------:R2:W4:Y:S04]  /*a5a0*/  LDG.E.U16 R4, desc[UR10][R14.64] ;  /* 0x0000000a0e047981 */ /* 0x000528000c1e1500 */
[----:B------:R-:W-:Y:S04]  /*a5b0*/  STL [R1+0x3c], R26 ;  /* 0x00003c1a01007387 */ /* 0x000fe80000100800 */
[----:B------:R0:W-:Y:S04]  /*a5c0*/  STL [R1+0x38], R27 ;  /* 0x0000381b01007387 */ /* 0x0001e80000100800 */
[----:B------:R-:W4:Y:S04]  /*a5d0*/  LDL.64 R20, [R1+0x6f0] ;  /* 0x0006f00001147983 */ /* 0x000f280000100a00 */
[----:B0-----:R-:W4:Y:S01]  /*a5e0*/  LDL.64 R26, [R1+0x6f8] ;  /* 0x0006f800011a7983 */ /* 0x001f220000100a00 */
[----:B--2---:R-:W-:-:S03]  /*a5f0*/  IMAD.WIDE R14, R2, 0x2, R18 ;  /* 0x00000002020e7825 */ /* 0x004fc600078e0212 */
[----:B---3--:R0:W-:Y:S04]  /*a600*/  STL [R1+0x28], R0 ;  /* 0x0000280001007387 */ /* 0x0081e80000100800 */
[----:B------:R-:W2:Y:S04]  /*a610*/  LDL.64 R18, [R1+0x6e8] ;  /* 0x0006e80001127983 */ /* 0x000ea80000100a00 */
[----:B0-----:R0:W3:Y:S04]  /*a620*/  LDG.E.U16 R0, desc[UR10][R14.64] ;  /* 0x0000000a0e007981 */ /* 0x0010e8000c1e1500 */
[----:B----4-:R1:W-:Y:S01]  /*a630*/  STL [R1+0x1c], R4 ;  /* 0x00001c0401007387 */ /* 0x0103e20000100800 */
[----:B0-----:R-:W-:-:S05]  /*a640*/  IMAD.WIDE R14, R2, 0x2, R28 ;  /* 0x00000002020e7825 */ /* 0x001fca00078e021c */
[----:B-1----:R0:W4:Y:S02]  /*a650*/  LDG.E.U16 R4, desc[UR10][R14.64] ;  /* 0x0000000a0e047981 */ /* 0x002124000c1e1500 */
[C---:B0-----:R-:W-:Y:S02]  /*a660*/  IMAD.WIDE R14, R2.reuse, 0x2, R16 ;  /* 0x00000002020e7825 */ /* 0x041fe400078e0210 */
[----:B------:R-:W2:Y:S04]  /*a670*/  LDL.64 R16, [R1+0x6e0] ;  /* 0x0006e00001107983 */ /* 0x000ea80000100a00 */
[----:B---3--:R0:W-:Y:S04]  /*a680*/  STL [R1+0x18], R0 ;  /* 0x0000180001007387 */ /* 0x0081e80000100800 */
[----:B0-----:R0:W3:Y:S02]  /*a690*/  LDG.E.U16 R0, desc[UR10][R14.64] ;  /* 0x0000000a0e007981 */ /* 0x0010e4000c1e1500 */
[----:B0-----:R-:W-:-:S02]  /*a6a0*/  IMAD.WIDE R14, R2, 0x2, R24 ;  /* 0x00000002020e7825 */ /* 0x001fc400078e0218 */
[----:B------:R-:W2:Y:S04]  /*a6b0*/  LDL.64 R24, [R1+0x6d8] ;  /* 0x0006d80001187983 */ /* 0x000ea80000100a00 */
[----:B------:R0:W2:Y:S02]  /*a6c0*/  LDG.E.U16 R29, desc[UR10][R14.64] ;  /* 0x0000000a0e1d7981 */ /* 0x0000a4000c1e1500 */
[C---:B0-----:R-:W-:Y:S02]  /*a6d0*/  IMAD.WIDE R14, R2.reuse, 0x2, R22 ;  /* 0x00000002020e7825 */ /* 0x041fe400078e0216 */
[----:B------:R-:W2:Y:S04]  /*a6e0*/  LDL.64 R22, [R1+0x6d0] ;  /* 0x0006d00001167983 */ /* 0x000ea80000100a00 */
[----:B------:R0:W2:Y:S04]  /*a6f0*/  LDG.E.U16 R28, desc[UR10][R14.64] ;  /* 0x0000000a0e1c7981 */ /* 0x0000a8000c1e1500 */
[----:B----4-:R1:W-:Y:S01]  /*a700*/  STL [R1+0x14], R4 ;  /* 0x0000140401007387 */ /* 0x0103e20000100800 */
[----:B0-----:R-:W-:-:S05]  /*a710*/  IMAD.WIDE R14, R2, 0x2, R26 ;  /* 0x00000002020e7825 */ /* 0x001fca00078e021a */
[----:B-1----:R0:W4:Y:S02]  /*a720*/  LDG.E.U16 R4, desc[UR10][R14.64] ;  /* 0x0000000a0e047981 */ /* 0x002124000c1e1500 */
[C---:B0-----:R-:W-:Y:S02]  /*a730*/  IMAD.WIDE R14, R2.reuse, 0x2, R20 ;  /* 0x00000002020e7825 */ /* 0x041fe400078e0214 */
[----:B------:R-:W4:Y:S04]  /*a740*/  LDL.64 R20, [R1+0x6c8] ;  /* 0x0006c80001147983 */ /* 0x000f280000100a00 */
[----:B---3--:R0:W-:Y:S04]  /*a750*/  STL [R1+0x10], R0 ;  /* 0x0000100001007387 */ /* 0x0081e80000100800 */
[----:B0-----:R2:W3:Y:S02]  /*a760*/  LDG.E.U16 R0, desc[UR10][R14.64] ;  /* 0x0000000a0e007981 */ /* 0x0014e4000c1e1500 */
[----:B--2---:R-:W-:-:S02]  /*a770*/  IMAD.WIDE R14, R2, 0x2, R18 ;  /* 0x00000002020e7825 */ /* 0x004fc400078e0212 */
[----:B------:R-:W2:Y:S04]  /*a780*/  LDL.64 R18, [R1+0x6c0] ;  /* 0x0006c00001127983 */ /* 0x000ea80000100a00 */
[----:B------:R0:W-:Y:S04]  /*a790*/  STL [R1+0xc], R29 ;  /* 0x00000c1d01007387 */ /* 0x0001e80000100800 */
[----:B0-----:R0:W3:Y:S02]  /*a7a0*/  LDG.E.U16 R29, desc[UR10][R14.64] ;  /* 0x0000000a0e1d7981 */ /* 0x0010e4000c1e1500 */
[----:B0-----:R-:W-:-:S05]  /*a7b0*/  IMAD.WIDE R14, R2, 0x2, R16 ;  /* 0x00000002020e7825 */ /* 0x001fca00078e0210 */
[----:B------:R0:W3:Y:S02]  /*a7c0*/  LDG.E.U16 R27, desc[UR10][R14.64] ;  /* 0x0000000a0e1b7981 */ /* 0x0000e4000c1e1500 */
[----:B0-----:R-:W-:-:S05]  /*a7d0*/  IMAD.WIDE R14, R2, 0x2, R24 ;  /* 0x00000002020e7825 */ /* 0x001fca00078e0218 */
[----:B------:R0:W3:Y:S02]  /*a7e0*/  LDG.E.U16 R25, desc[UR10][R14.64] ;  /* 0x0000000a0e197981 */ /* 0x0000e4000c1e1500 */
[----:B0-----:R-:W-:-:S05]  /*a7f0*/  IMAD.WIDE R14, R2, 0x2, R22 ;  /* 0x00000002020e7825 */ /* 0x001fca00078e0216 */
[----:B------:R4:W3:Y:S02]  /*a800*/  LDG.E.U16 R23, desc[UR10][R14.64] ;  /* 0x0000000a0e177981 */ /* 0x0008e4000c1e1500 */
[----:B----4-:R-:W-:-:S05]  /*a810*/  IMAD.WIDE R14, R2, 0x2, R20 ;  /* 0x00000002020e7825 */ /* 0x010fca00078e0214 */
[----:B------:R2:W4:Y:S02]  /*a820*/  LDG.E.U16 R21, desc[UR10][R14.64] ;  /* 0x0000000a0e157981 */ /* 0x000524000c1e1500 */
[----:B--2---:R-:W-:-:S05]  /*a830*/  IMAD.WIDE R14, R2, 0x2, R18 ;  /* 0x00000002020e7825 */ /* 0x004fca00078e0212 */
[----:B------:R-:W2:Y:S04]  /*a840*/  LDG.E.U16 R19, desc[UR10][R14.64] ;  /* 0x0000000a0e137981 */ /* 0x000ea8000c1e1500 */
[----:B---3--:R-:W-:Y:S04]  /*a850*/  STL [R1+0x12a8], R29 ;  /* 0x0012a81d01007387 */ /* 0x008fe80000100800 */
[----:B------:R-:W3:Y:S04]  /*a860*/  LDL.64 R16, [R1+0x6b8] ;  /* 0x0006b80001107983 */ /* 0x000ee80000100a00 */
[----:B------:R-:W-:Y:S04]  /*a870*/  STL [R1+0x12ac], R27 ;  /* 0x0012ac1b01007387 */ /* 0x000fe80000100800 */
[----:B------:R-:W-:Y:S04]  /*a880*/  STL [R1+0x12b0], R25 ;  /* 0x0012b01901007387 */ /* 0x000fe80000100800 */
[----:B------:R0:W-:Y:S04]  /*a890*/  STL [R1+0x8], R28 ;  /* 0x0000081c01007387 */ /* 0x0001e80000100800 */
[----:B0-----:R-:W3:Y:S04]  /*a8a0*/  LDL.64 R28, [R1+0x6a8] ;  /* 0x0006a800011c7983 */ /* 0x001ee80000100a00 */
[----:B------:R0:W-:Y:S04]  /*a8b0*/  STL [R1+0x12b4], R23 ;  /* 0x0012b41701007387 */ /* 0x0001e80000100800 */
[----:B------:R-:W3:Y:S04]  /*a8c0*/  LDL.64 R26, [R1+0x6a0] ;  /* 0x0006a000011a7983 */ /* 0x000ee80000100a00 */
[----:B----4-:R1:W-:Y:S04]  /*a8d0*/  STL [R1+0x12b8], R21 ;  /* 0x0012b81501007387 */ /* 0x0103e80000100800 */
[----:B0-----:R-:W4:Y:S04]  /*a8e0*/  LDL.64 R22, [R1+0x698] ;  /* 0x0006980001167983 */ /* 0x001f280000100a00 */
[----:B-1----:R-:W4:Y:S04]  /*a8f0*/  LDL.64 R20, [R1+0x6b0] ;  /* 0x0006b00001147983 */ /* 0x002f280000100a00 */
[----:B--2---:R-:W-:Y:S04]  /*a900*/  STL [R1+0x12bc], R19 ;  /* 0x0012bc1301007387 */ /* 0x004fe80000100800 */
[----:B------:R-:W2:Y:S01]  /*a910*/  LDL.64 R24, [R1+0x690] ;  /* 0x0006900001187983 */ /* 0x000ea20000100a00 */
[----:B---3--:R-:W-:-:S05]  /*a920*/  IMAD.WIDE R14, R2, 0x2, R16 ;  /* 0x00000002020e7825 */ /* 0x008fca00078e0210 */
[----:B------:R4:W3:Y:S04]  /*a930*/  LDG.E.U16 R17, desc[UR10][R14.64] ;  /* 0x0000000a0e117981 */ /* 0x0008e8000c1e1500 */
[----:B------:R0:W-:Y:S01]  /*a940*/  STL [R1+0x4], R4 ;  /* 0x0000040401007387 */ /* 0x0001e20000100800 */
[----:B----4-:R-:W-:-:S05]  /*a950*/  IMAD.WIDE R14, R2, 0x2, R20 ;  /* 0x00000002020e7825 */ /* 0x010fca00078e0214 */
[----:B0-----:R0:W4:Y:S02]  /*a960*/  LDG.E.U16 R4, desc[UR10][R14.64] ;  /* 0x0000000a0e047981 */ /* 0x001124000c1e1500 */
[----:B0-----:R-:W-:-:S05]  /*a970*/  IMAD.WIDE R14, R2, 0x2, R28 ;  /* 0x00000002020e7825 */ /* 0x001fca00078e021c */
[----:B------:R0:W2:Y:S02]  /*a980*/  LDG.E.U16 R18, desc[UR10][R14.64] ;  /* 0x0000000a0e127981 */ /* 0x0000a4000c1e1500 */
[----:B0-----:R-:W-:-:S05]  /*a990*/  IMAD.WIDE R14, R2, 0x2, R26 ;  /* 0x00000002020e7825 */ /* 0x001fca00078e021a */
[----:B------:R0:W2:Y:S04]  /*a9a0*/  LDG.E.U16 R20, desc[UR10][R14.64] ;  /* 0x0000000a0e147981 */ /* 0x0000a8000c1e1500 */
[----:B---3--:R-:W-:Y:S04]  /*a9b0*/  STL [R1+0x12c0], R17 ;  /* 0x0012c01101007387 */ /* 0x008fe80000100800 */
[----:B------:R1:W-:Y:S04]  /*a9c0*/  STL [R1], R0 ;  /* 0x0000000001007387 */ /* 0x0003e80000100800 */
[----:B----4-:R-:W-:Y:S04]  /*a9d0*/  STL [R1+0x1290], R4 ;  /* 0x0012900401007387 */ /* 0x010fe80000100800 */
[----:B--2---:R-:W-:Y:S04]  /*a9e0*/  STL [R1+0x1294], R18 ;  /* 0x0012941201007387 */ /* 0x004fe80000100800 */
[----:B------:R-:W2:Y:S01]  /*a9f0*/  LDL.64 R26, [R1+0x688] ;  /* 0x00068800011a7983 */ /* 0x000ea20000100a00 */
[----:B0-----:R-:W-:-:S05]  /*aa00*/  IMAD.WIDE R14, R2, 0x2, R22 ;  /* 0x00000002020e7825 */ /* 0x001fca00078e0216 */
[----:B------:R0:W3:Y:S02]  /*aa10*/  LDG.E.U16 R22, desc[UR10][R14.64] ;  /* 0x0000000a0e167981 */ /* 0x0000e4000c1e1500 */
[C---:B0-----:R-:W-:Y:S02]  /*aa20*/  IMAD.WIDE R14, R2.reuse, 0x2, R24 ;  /* 0x00000002020e7825 */ /* 0x041fe400078e0218 */
[----:B------:R-:W-:Y:S04]  /*aa30*/  STL [R1+0x1298], R20 ;  /* 0x0012981401007387 */ /* 0x000fe80000100800 */
[----:B------:R2:W4:Y:S04]  /*aa40*/  LDG.E.U16 R24, desc[UR10][R14.64] ;  /* 0x0000000a0e187981 */ /* 0x000528000c1e1500 */
[----:B------:R-:W4:Y:S01]  /*aa50*/  LDL.64 R28, [R1+0x680] ;  /* 0x00068000011c7983 */ /* 0x000f220000100a00 */
[----:B--2---:R-:W-:-:S05]  /*aa60*/  IMAD.WIDE R14, R2, 0x2, R26 ;  /* 0x00000002020e7825 */ /* 0x004fca00078e021a */
[----:B------:R4:W2:Y:S04]  /*aa70*/  LDG.E.U16 R26, desc[UR10][R14.64] ;  /* 0x0000000a0e1a7981 */ /* 0x0008a8000c1e1500 */
[----:B---3--:R0:W-:Y:S04]  /*aa80*/  STL [R1+0x129c], R22 ;  /* 0x00129c1601007387 */ /* 0x0081e80000100800 */
[----:B-1----:R-:W3:Y:S04]  /*aa90*/  LDL.LU R0, [R1+0x17c] ;  /* 0x00017c0001007983 */ /* 0x002ee80000300800 */
[----:B------:R-:W3:Y:S04]  /*aaa0*/  LDL.LU R16, [R1+0x170] ;  /* 0x0001700001107983 */ /* 0x000ee80000300800 */
[----:B0-----:R-:W3:Y:S04]  /*aab0*/  LDL.LU R22, [R1+0x148] ;  /* 0x0001480001167983 */ /* 0x001ee80000300800 */
[----:B------:R-:W3:Y:S01]  /*aac0*/  LDL.LU R20, [R1+0x144] ;  /* 0x0001440001147983 */ /* 0x000ee20000300800 */
[----:B----4-:R-:W-:-:S03]  /*aad0*/  IMAD.WIDE R14, R2, 0x2, R28 ;  /* 0x00000002020e7825 */ /* 0x010fc600078e021c */
[----:B------:R-:W4:Y:S04]  /*aae0*/  LDL.LU R18, [R1+0xd0] ;  /* 0x0000d00001127983 */ /* 0x000f280000300800 */
[----:B------:R-:W3:Y:S04]  /*aaf0*/  LDL.LU R4, [R1+0xcc] ;  /* 0x0000cc0001047983 */ /* 0x000ee80000300800 */
[----:B------:R-:W3:Y:S04]  /*ab00*/  LDL.LU R17, [R1+0xc8] ;  /* 0x0000c80001117983 */ /* 0x000ee80000300800 */
[----:B------:R0:W-:Y:S04]  /*ab10*/  STL [R1+0x12a0], R24 ;  /* 0x0012a01801007387 */ /* 0x0001e80000100800 */
[----:B------:R-:W3:Y:S04]  /*ab20*/  LDG.E.U16 R28, desc[UR10][R14.64] ;  /* 0x0000000a0e1c7981 */ /* 0x000ee8000c1e1500 */
[----:B0-----:R-:W4:Y:S04]  /*ab30*/  LDL.LU R24, [R1+0x14c] ;  /* 0x00014c0001187983 */ /* 0x001f280000300800 */
[----:B--2---:R0:W-:Y:S04]  /*ab40*/  STL [R1+0x12a4], R26 ;  /* 0x0012a41a01007387 */ /* 0x0041e80000100800 */
[----:B0-----:R-:W2:Y:S04]  /*ab50*/  LDL.LU R26, [R1+0x150] ;  /* 0x00015000011a7983 */ /* 0x001ea80000300800 */
[----:B------:R-:W2:Y:S04]  /*ab60*/  LDL.LU R19, [R1+0x30] ;  /* 0x0000300001137983 */ /* 0x000ea80000300800 */
[----:B------:R-:W2:Y:S04]  /*ab70*/  LDL.64 R14, [R1+0x678] ;  /* 0x00067800010e7983 */ /* 0x000ea80000100a00 */
[----:B---3--:R0:W-:Y:S04]  /*ab80*/  STL [R1+0x12c4], R28 ;  /* 0x0012c41c01007387 */ /* 0x0081e80000100800 */
[----:B0-----:R-:W3:Y:S04]  /*ab90*/  LDL.LU R28, [R1+0x184] ;  /* 0x00018400011c7983 */ /* 0x001ee80000300800 */
[----:B------:R-:W3:Y:S04]  /*aba0*/  LDL.LU R21, [R1+0x140] ;  /* 0x0001400001157983 */ /* 0x000ee80000300800 */
[----:B------:R-:W3:Y:S04]  /*abb0*/  LDL.LU R23, [R1+0x13c] ;  /* 0x00013c0001177983 */ /* 0x000ee80000300800 */
[----:B------:R-:W3:Y:S04]  /*abc0*/  LDL.LU R25, [R1+0x134] ;  /* 0x0001340001197983 */ /* 0x000ee80000300800 */
[----:B------:R-:W3:Y:S04]  /*abd0*/  LDL.LU R27, [R1+0x128] ;  /* 0x00012800011b7983 */ /* 0x000ee80000300800 */
[----:B------:R-:W3:Y:S04]  /*abe0*/  LDL.LU R29, [R1+0x90] ;  /* 0x00009000011d7983 */ /* 0x000ee80000300800 */
[----:B------:R0:W-:Y:S01]  /*abf0*/  STL [R1+0xd00], R2 ;  /* 0x000d000201007387 */ /* 0x0001e20000100800 */
[----:B--2---:R-:W-:-:S03]  /*ac00*/  IMAD.WIDE R14, R2, 0x2, R14 ;  /* 0x00000002020e7825 */ /* 0x004fc600078e020e */
[----:B0-----:R-:W2:Y:S04]  /*ac10*/  LDL.LU R2, [R1+0x18c] ;  /* 0x00018c0001027983 */ /* 0x001ea80000300800 */
[----:B------:R0:W2:Y:S02]  /*ac20*/  LDG.E.U16 R14, desc[UR10][R14.64] ;  /* 0x0000000a0e0e7981 */ /* 0x0000a4000c1e1500 */
[----:B0-----:R-:W0:Y:S02]  /*ac30*/  S2R R15, SR_TID.X ;  /* 0x00000000000f7919 */ /* 0x001e240000002100 */
[----:B0-----:R-:W-:-:S04]  /*ac40*/  LOP3.LUT R15, R15, 0x7f, RZ, 0xc0, !PT ;  /* 0x0000007f0f0f7812 */ /* 0x001fc800078ec0ff */
[----:B------:R-:W-:Y:S01]  /*ac50*/  SHF.L.U32 R15, R15, 0x1, RZ ;  /* 0x000000010f0f7819 */ /* 0x000fe200000006ff */
[----:B------:R-:W-:Y:S06]  /*ac60*/  BAR.SYNC.DEFER_BLOCKING 0x0 ;  /* 0x0000000000007b1d */ /* 0x000fec0000010000 */
[----:B------:R0:W-:Y:S04]  /*ac70*/  STS.U16 [R15+UR6+0x8000], R0 ;  /* 0x008000000f007988 */ /* 0x0001e80008000406 */
[----:B------:R1:W-:Y:S04]  /*ac80*/  STS.U16 [R15+UR6+0x8100], R16 ;  /* 0x008100100f007988 */ /* 0x0003e80008000406 */
[----:B0-----:R-:W2:Y:S04]  /*ac90*/  LDL.LU R0, [R1+0x12d8] ;  /* 0x0012d80001007983 */ /* 0x001ea80000300800 */
[----:B-1----:R-:W2:Y:S04]  /*aca0*/  LDL.LU R16, [R1+0x12d4] ;  /* 0x0012d40001107983 */ /* 0x002ea80000300800 */
[----:B------:R0:W-:Y:S04]  /*acb0*/  STS.U16 [R15+UR6+0xe300], R10 ;  /* 0x00e3000a0f007988 */ /* 0x0001e80008000406 */
[----:B---3--:R-:W-:Y:S01]  /*acc0*/  STS.U16 [R15+UR6+0x8300], R28 ;  /* 0x0083001c0f007988 */ /* 0x008fe20008000406 */
[----:B0-----:R-:W-:-:S03]  /*acd0*/  LOP3.LUT R10, R15, 0x10, RZ, 0x3c, !PT ;  /* 0x000000100f0a7812 */ /* 0x001fc600078e3cff */
[----:B------:R-:W-:Y:S04]  /*ace0*/  STS.U16 [R15+UR6+0xa000], R26 ;  /* 0x00a0001a0f007988 */ /* 0x000fe80008000406 */
[----:B----4-:R-:W-:Y:S04]  /*acf0*/  STS.U16 [R15+UR6+0xa100], R24 ;  /* 0x00a100180f007988 */ /* 0x010fe80008000406 */
        /* <DEDUP_REMOVED lines=8> */
[----:B--2---:R-:W-:Y:S04]  /*ad80*/  STS.U16 [R15+UR6+0x8200], R2 ;  /* 0x008200020f007988 */ /* 0x004fe80008000406 */
[----:B------:R-:W-:Y:S04]  /*ad90*/  STS.U16 [R15+UR6+0xc300], R16 ;  /* 0x00c300100f007988 */ /* 0x000fe80008000406 */
[----:B------:R0:W-:Y:S04]  /*ada0*/  STS.U16 [R10+UR6+0x8400], R0 ;  /* 0x008400000a007988 */ /* 0x0001e80008000406 */
[----:B0-----:R-:W2:Y:S04]  /*adb0*/  LDL.LU R0, [R1+0x12d0] ;  /* 0x0012d00001007983 */ /* 0x001ea80000300800 */
[----:B------:R0:W-:Y:S04]  /*adc0*/  STS.U16 [R10+UR6+0x8600], R8 ;  /* 0x008600080a007988 */ /* 0x0001e80008000406 */
[----:B------:R1:W-:Y:S04]  /*add0*/  STS.U16 [R10+UR6+0x8700], R9 ;  /* 0x008700090a007988 */ /* 0x0003e80008000406 */
[----:B0-----:R-:W3:Y:S04]  /*ade0*/  LDL.LU R8, [R1+0x12cc] ;  /* 0x0012cc0001087983 */ /* 0x001ee80000300800 */
[----:B-1----:R-:W4:Y:S04]  /*adf0*/  LDL.LU R9, [R1+0x12c8] ;  /* 0x0012c80001097983 */ /* 0x002f280000300800 */
[----:B------:R-:W4:Y:S04]  /*ae00*/  LDL.LU R17, [R1+0x70] ;  /* 0x0000700001117983 */ /* 0x000f280000300800 */
[----:B------:R0:W-:Y:S04]  /*ae10*/  STS.U16 [R10+UR6+0x8500], R19 ;  /* 0x008500130a007988 */ /* 0x0001e80008000406 */
[----:B------:R1:W-:Y:S04]  /*ae20*/  STS.U16 [R10+UR6+0xa400], R21 ;  /* 0x00a400150a007988 */ /* 0x0003e80008000406 */
[----:B------:R1:W-:Y:S04]  /*ae30*/  STS.U16 [R10+UR6+0xa500], R23 ;  /* 0x00a500170a007988 */ /* 0x0003e80008000406 */
[----:B0-----:R-:W4:Y:S04]  /*ae40*/  LDL.LU R19, [R1+0x6c] ;  /* 0x00006c0001137983 */ /* 0x001f280000300800 */
[----:B-1----:R-:W4:Y:S04]  /*ae50*/  LDL.LU R21, [R1+0x58] ;  /* 0x0000580001157983 */ /* 0x002f280000300800 */
[----:B------:R-:W4:Y:S04]  /*ae60*/  LDL.LU R23, [R1+0x34] ;  /* 0x0000340001177983 */ /* 0x000f280000300800 */
[----:B------:R0:W-:Y:S04]  /*ae70*/  STS.U16 [R10+UR6+0xa600], R25 ;  /* 0x00a600190a007988 */ /* 0x0001e80008000406 */
[----:B------:R1:W-:Y:S04]  /*ae80*/  STS.U16 [R10+UR6+0xa700], R27 ;  /* 0x00a7001b0a007988 */ /* 0x0003e80008000406 */
[----:B------:R1:W-:Y:S04]  /*ae90*/  STS.U16 [R10+UR6+0xc400], R29 ;  /* 0x00c4001d0a007988 */ /* 0x0003e80008000406 */
[----:B0-----:R-:W4:Y:S04]  /*aea0*/  LDL.LU R25, [R1+0x138] ;  /* 0x0001380001197983 */ /* 0x001f280000300800 */
[----:B-1----:R-:W4:Y:S04]  /*aeb0*/  LDL.LU R27, [R1+0x130] ;  /* 0x00013000011b7983 */ /* 0x002f280000300800 */
[----:B------:R-:W4:Y:S01]  /*aec0*/  LDL.LU R29, [R1+0x12c] ;  /* 0x00012c00011d7983 */ /* 0x000f220000300800 */
[----:B------:R-:W0:Y:S03]  /*aed0*/  S2R R2, SR_TID.X ;  /* 0x0000000000027919 */ /* 0x000e260000002100 */
[----:B------:R-:W-:Y:S04]  /*aee0*/  STS.U16 [R10+UR6+0xe700], R3 ;  /* 0x00e700030a007988 */ /* 0x000fe80008000406 */
[----:B------:R1:W-:Y:S04]  /*aef0*/  STS.U16 [R10+UR6+0xe400], R7 ;  /* 0x00e400070a007988 */ /* 0x0003e80008000406 */
[----:B------:R-:W-:Y:S04]  /*af00*/  STS.U16 [R10+UR6+0xe500], R6 ;  /* 0x00e500060a007988 */ /* 0x000fe80008000406 */
[----:B------:R-:W-:Y:S04]  /*af10*/  STS.U16 [R10+UR6+0xe600], R5 ;  /* 0x00e600050a007988 */ /* 0x000fe80008000406 */
[----:B-1----:R-:W4:Y:S01]  /*af20*/  LDL.LU R7, [R1+0x124] ;  /* 0x0001240001077983 */ /* 0x002f220000300800 */
[----:B0-----:R-:W-:-:S03]  /*af30*/  LOP3.LUT R12, R2, 0x7, RZ, 0xc0, !PT ;  /* 0x00000007020c7812 */ /* 0x001fc600078ec0ff */
[----:B--2---:R0:W-:Y:S02]  /*af40*/  STS.U16 [R10+UR6+0xc500], R0 ;  /* 0x00c500000a007988 */ /* 0x0041e40008000406 */
[----:B0-----:R-:W-:-:S05]  /*af50*/  LOP3.LUT R0, R2, 0x60, RZ, 0xc0, !PT ;  /* 0x0000006002007812 */ /* 0x001fca00078ec0ff */
[----:B------:R-:W-:Y:S01]  /*af60*/  IMAD R3, R0, 0x10, R12 ;  /* 0x0000001000037824 */ /* 0x000fe200078e020c */
[----:B---3--:R0:W-:Y:S04]  /*af70*/  STS.U16 [R10+UR6+0xc700], R8 ;  /* 0x00c700080a007988 */ /* 0x0081e80008000406 */
[----:B----4-:R1:W-:Y:S01]  /*af80*/  STS.U16 [R10+UR6+0xc600], R9 ;  /* 0x00c600090a007988 */ /* 0x0103e20008000406 */
[----:B------:R-:W-:-:S03]  /*af90*/  SHF.L.U32 R3, R3, 0x4, RZ ;  /* 0x0000000403037819 */ /* 0x000fc600000006ff */
[----:B0-----:R-:W2:Y:S01]  /*afa0*/  LDL.LU R8, [R1+0xc4] ;  /* 0x0000c40001087983 */ /* 0x001ea20000300800 */
[----:B-1----:R-:W-:-:S03]  /*afb0*/  SHF.L.U32 R10, R2, 0x1, RZ ;  /* 0x00000001020a7819 */ /* 0x002fc600000006ff */
[----:B------:R-:W3:Y:S01]  /*afc0*/  LDL.LU R9, [R1+0xc0] ;  /* 0x0000c00001097983 */ /* 0x000ee20000300800 */
[----:B------:R-:W-:-:S03]  /*afd0*/  LOP3.LUT R5, R3, 0x30, R10, 0x78, !PT ;  /* 0x0000003003057812 */ /* 0x000fc600078e780a */
[----:B------:R-:W4:Y:S04]  /*afe0*/  LDL.LU R11, [R1+0xbc] ;  /* 0x0000bc00010b7983 */ /* 0x000f280000300800 */
[----:B------:R-:W4:Y:S01]  /*aff0*/  LDL.LU R20, [R1+0xb8] ;  /* 0x0000b80001147983 */ /* 0x000f220000300800 */
[----:B------:R-:W-:-:S03]  /*b000*/  LEA R0, R12, R5, 0xa ;  /* 0x000000050c007211 */ /* 0x000fc600078e50ff */
[----:B------:R-:W4:Y:S01]  /*b010*/  LDL.LU R18, [R1+0x28] ;  /* 0x0000280001127983 */ /* 0x000f220000300800 */
[----:B------:R-:W-:-:S03]  /*b020*/  LOP3.LUT R5, R15, 0x20, RZ, 0x3c, !PT ;  /* 0x000000200f057812 */ /* 0x000fc600078e3cff */
[----:B------:R-:W4:Y:S04]  /*b030*/  LDL.LU R4, [R1+0x1c] ;  /* 0x00001c0001047983 */ /* 0x000f280000300800 */
[----:B------:R-:W4:Y:S04]  /*b040*/  LDL.LU R13, [R1+0x18] ;  /* 0x00001800010d7983 */ /* 0x000f280000300800 */
[----:B------:R-:W4:Y:S04]  /*b050*/  LDL.LU R16, [R1+0x14] ;  /* 0x0000140001107983 */ /* 0x000f280000300800 */
[----:B------:R-:W4:Y:S04]  /*b060*/  LDL.LU R28, [R1+0x64] ;  /* 0x00006400011c7983 */ /* 0x000f280000300800 */
[----:B------:R-:W4:Y:S04]  /*b070*/  LDL.LU R26, [R1+0x60] ;  /* 0x00006000011a7983 */ /* 0x000f280000300800 */
[----:B------:R-:W4:Y:S04]  /*b080*/  LDL.LU R24, [R1+0x54] ;  /* 0x0000540001187983 */ /* 0x000f280000300800 */
[----:B------:R0:W-:Y:S04]  /*b090*/  STS.U16 [R5+UR6+0x8800], R17 ;  /* 0x0088001105007988 */ /* 0x0001e80008000406 */
        /* <DEDUP_REMOVED lines=11> */
[----:B------:R-:W-:Y:S04]  /*b150*/  STL [R1+0x1090], R2 ;  /* 0x0010900201007387 */ /* 0x000fe80000100800 */
[----:B------:R0:W-:Y:S04]  /*b160*/  STS.U16 [R5+UR6+0xaa00], R29 ;  /* 0x00aa001d05007988 */ /* 0x0001e80008000406 */
[----:B-1----:R-:W4:Y:S04]  /*b170*/  LDL.LU R27, [R1+0xb0] ;  /* 0x0000b000011b7983 */ /* 0x002f280000300800 */
[----:B0-----:R-:W4:Y:S01]  /*b180*/  LDL.LU R29, [R1+0xac] ;  /* 0x0000ac00011d7983 */ /* 0x001f220000300800 */
[----:B------:R-:W-:-:S02]  /*b190*/  IMAD.SHL.U32 R6, R2, 0x8, RZ ;  /* 0x0000000802067824 */ /* 0x000fc400078e00ff */
[----:B------:R-:W-:-:S03]  /*b1a0*/  IMAD.SHL.U32 R3, R12, 0x40, RZ ;  /* 0x000000400c037824 */ /* 0x000fc600078e00ff */
[----:B------:R-:W-:-:S04]  /*b1b0*/  LOP3.LUT R6, R6, 0x30, RZ, 0xc0, !PT ;  /* 0x0000003006067812 */ /* 0x000fc800078ec0ff */
[----:B------:R-:W-:Y:S02]  /*b1c0*/  LOP3.LUT R3, R3, R6, RZ, 0xfc, !PT ;  /* 0x0000000603037212 */ /* 0x000fe400078efcff */
[----:B------:R-:W-:Y:S02]  /*b1d0*/  LOP3.LUT R6, R2, 0x10, RZ, 0xc0, !PT ;  /* 0x0000001002067812 */ /* 0x000fe400078ec0ff */
[----:B------:R-:W-:-:S05]  /*b1e0*/  LOP3.LUT R3, R3, 0x10, R10, 0x78, !PT ;  /* 0x0000001003037812 */ /* 0x000fca00078e780a */
[----:B------:R-:W-:Y:S01]  /*b1f0*/  IMAD R3, R6, 0x20, R3 ;  /* 0x0000002006037824 */ /* 0x000fe200078e0203 */
[C---:B------:R-:W-:Y:S01]  /*b200*/  LOP3.LUT R6, R15.reuse, 0x30, RZ, 0x3c, !PT ;  /* 0x000000300f067812 */ /* 0x040fe200078e3cff */
[----:B------:R-:W-:Y:S04]  /*b210*/  STS.U16 [R5+UR6+0xab00], R7 ;  /* 0x00ab000705007988 */ /* 0x000fe80008000406 */
[----:B--2---:R-:W-:Y:S04]  /*b220*/  STS.U16 [R5+UR6+0xc800], R8 ;  /* 0x00c8000805007988 */ /* 0x004fe80008000406 */
[----:B---3--:R-:W-:Y:S04]  /*b230*/  STS.U16 [R5+UR6+0xc900], R9 ;  /* 0x00c9000905007988 */ /* 0x008fe80008000406 */
[----:B----4-:R-:W-:Y:S04]  /*b240*/  STS.U16 [R5+UR6+0xca00], R11 ;  /* 0x00ca000b05007988 */ /* 0x010fe80008000406 */
[----:B------:R0:W-:Y:S04]  /*b250*/  STS.U16 [R5+UR6+0xcb00], R20 ;  /* 0x00cb001405007988 */ /* 0x0001e80008000406 */
[----:B------:R1:W-:Y:S04]  /*b260*/  STS.U16 [R5+UR6+0xe800], R18 ;  /* 0x00e8001205007988 */ /* 0x0003e80008000406 */
[----:B------:R2:W-:Y:S04]  /*b270*/  STS.U16 [R5+UR6+0xe900], R4 ;  /* 0x00e9000405007988 */ /* 0x0005e80008000406 */
[----:B0-----:R-:W3:Y:S04]  /*b280*/  LDL.LU R20, [R1+0xa8] ;  /* 0x0000a80001147983 */ /* 0x001ee80000300800 */
[----:B-1----:R-:W4:Y:S04]  /*b290*/  LDL.LU R18, [R1+0x10] ;  /* 0x0000100001127983 */ /* 0x002f280000300800 */
[----:B------:R-:W-:Y:S04]  /*b2a0*/  STS.U16 [R5+UR6+0xea00], R13 ;  /* 0x00ea000d05007988 */ /* 0x000fe80008000406 */
[----:B------:R-:W-:Y:S04]  /*b2b0*/  STS.U16 [R5+UR6+0xeb00], R16 ;  /* 0x00eb001005007988 */ /* 0x000fe80008000406 */
[----:B--2---:R-:W2:Y:S04]  /*b2c0*/  LDL.LU R4, [R1+0xc] ;  /* 0x00000c0001047983 */ /* 0x004ea80000300800 */
[----:B------:R0:W-:Y:S04]  /*b2d0*/  STS.U16 [R6+UR6+0x8c00], R28 ;  /* 0x008c001c06007988 */ /* 0x0001e80008000406 */
[----:B0-----:R-:W2:Y:S04]  /*b2e0*/  LDL.LU R28, [R1+0x8] ;  /* 0x00000800011c7983 */ /* 0x001ea80000300800 */
[----:B------:R0:W-:Y:S04]  /*b2f0*/  STS.U16 [R6+UR6+0xac00], R17 ;  /* 0x00ac001106007988 */ /* 0x0001e80008000406 */
        /* <DEDUP_REMOVED lines=8> */
[----:B------:R-:W2:Y:S04]  /*b380*/  LDL.LU R13, [R1+0x194] ;  /* 0x00019400010d7983 */ /* 0x000ea80000300800 */
[----:B------:R-:W2:Y:S04]  /*b390*/  LDL.LU R16, [R1+0x110] ;  /* 0x0001100001107983 */ /* 0x000ea80000300800 */
[----:B------:R1:W-:Y:S04]  /*b3a0*/  STS.U16 [R6+UR6+0xcd00], R27 ;  /* 0x00cd001b06007988 */ /* 0x0003e80008000406 */
[----:B0-----:R-:W2:Y:S04]  /*b3b0*/  LDL.LU R25, [R1+0x10c] ;  /* 0x00010c0001197983 */ /* 0x001ea80000300800 */
[----:B------:R0:W-:Y:S04]  /*b3c0*/  STS.U16 [R6+UR6+0xce00], R29 ;  /* 0x00ce001d06007988 */ /* 0x0001e80008000406 */
[----:B-1----:R-:W2:Y:S04]  /*b3d0*/  LDL.LU R27, [R1+0x108] ;  /* 0x00010800011b7983 */ /* 0x002ea80000300800 */
[----:B0-----:R-:W2:Y:S01]  /*b3e0*/  LDL.LU R29, [R1+0x104] ;  /* 0x00010400011d7983 */ /* 0x001ea20000300800 */
[----:B------:R-:W-:-:S03]  /*b3f0*/  LOP3.LUT R5, R15, 0x40, RZ, 0x3c, !PT ;  /* 0x000000400f057812 */ /* 0x000fc600078e3cff */
[----:B------:R-:W2:Y:S04]  /*b400*/  LDL.LU R2, [R1+0x9c] ;  /* 0x00009c0001027983 */ /* 0x000ea80000300800 */
[----:B------:R-:W2:Y:S04]  /*b410*/  LDL.LU R12, [R1+0x98] ;  /* 0x00009800010c7983 */ /* 0x000ea80000300800 */
[----:B------:R-:W2:Y:S04]  /*b420*/  LDL.LU R10, [R1] ;  /* 0x00000000010a7983 */ /* 0x000ea80000300800 */
[----:B------:R-:W2:Y:S04]  /*b430*/  LDL.LU R15, [R1+0xa4] ;  /* 0x0000a400010f7983 */ /* 0x000ea80000300800 */
[----:B------:R-:W2:Y:S04]  /*b440*/  LDL.LU R7, [R1+0x190] ;  /* 0x0001900001077983 */ /* 0x000ea80000300800 */
[----:B------:R-:W2:Y:S04]  /*b450*/  LDL.LU R8, [R1+0x188] ;  /* 0x0001880001087983 */ /* 0x000ea80000300800 */
[----:B------:R-:W2:Y:S04]  /*b460*/  LDL.LU R9, [R1+0x180] ;  /* 0x0001800001097983 */ /* 0x000ea80000300800 */
[----:B------:R0:W-:Y:S04]  /*b470*/  STS.U16 [R6+UR6+0x8d00], R26 ;  /* 0x008d001a06007988 */ /* 0x0001e80008000406 */
[----:B------:R-:W2:Y:S04]  /*b480*/  LDL.LU R11, [R1+0x178] ;  /* 0x00017800010b7983 */ /* 0x000ea80000300800 */
[----:B------:R1:W-:Y:S04]  /*b490*/  STS.U16 [R6+UR6+0x8e00], R24 ;  /* 0x008e001806007988 */ /* 0x0003e80008000406 */
[----:B0-----:R-:W2:Y:S04]  /*b4a0*/  LDL.LU R26, [R1+0x100] ;  /* 0x00010000011a7983 */ /* 0x001ea80000300800 */
[----:B------:R0:W-:Y:S04]  /*b4b0*/  STS.U16 [R6+UR6+0x8f00], R22 ;  /* 0x008f001606007988 */ /* 0x0001e80008000406 */
[----:B-1----:R-:W2:Y:S04]  /*b4c0*/  LDL.LU R24, [R1+0xfc] ;  /* 0x0000fc0001187983 */ /* 0x002ea80000300800 */
[----:B0-----:R-:W2:Y:S04]  /*b4d0*/  LDL.LU R22, [R1+0xf8] ;  /* 0x0000f80001167983 */ /* 0x001ea80000300800 */
[----:B---3--:R0:W-:Y:S04]  /*b4e0*/  STS.U16 [R6+UR6+0xcf00], R20 ;  /* 0x00cf001406007988 */ /* 0x0081e80008000406 */
[----:B----4-:R1:W-:Y:S04]  /*b4f0*/  STS.U16 [R6+UR6+0xec00], R18 ;  /* 0x00ec001206007988 */ /* 0x0103e80008000406 */
[----:B0-----:R-:W3:Y:S04]  /*b500*/  LDL.LU R20, [R1+0xf4] ;  /* 0x0000f40001147983 */ /* 0x001ee80000300800 */
[----:B-1----:R-:W4:Y:S04]  /*b510*/  LDL.LU R18, [R1+0x94] ;  /* 0x0000940001127983 */ /* 0x002f280000300800 */
[----:B--2---:R0:W-:Y:S04]  /*b520*/  STS.U16 [R6+UR6+0xed00], R4 ;  /* 0x00ed000406007988 */ /* 0x0041e80008000406 */
[----:B0-----:R-:W2:Y:S04]  /*b530*/  LDL.LU R4, [R1+0x84] ;  /* 0x0000840001047983 */ /* 0x001ea80000300800 */
[----:B------:R0:W-:Y:S04]  /*b540*/  STS.U16 [R6+UR6+0xee00], R28 ;  /* 0x00ee001c06007988 */ /* 0x0001e80008000406 */
[----:B0-----:R-:W2:Y:S04]  /*b550*/  LDL.LU R28, [R1+0x12c4] ;  /* 0x0012c400011c7983 */ /* 0x001ea80000300800 */
[----:B------:R0:W-:Y:S04]  /*b560*/  STS.U16 [R6+UR6+0xef00], R17 ;  /* 0x00ef001106007988 */ /* 0x0001e80008000406 */
[----:B------:R1:W-:Y:S04]  /*b570*/  STS.U16 [R5+UR6+0x9000], R19 ;  /* 0x0090001305007988 */ /* 0x0003e80008000406 */
[----:B0-----:R-:W2:Y:S04]  /*b580*/  LDL.LU R17, [R1+0x12c0] ;  /* 0x0012c00001117983 */ /* 0x001ea80000300800 */
[----:B------:R-:W2:Y:S04]  /*b590*/  LDL.LU R6, [R1+0xa0] ;  /* 0x0000a00001067983 */ /* 0x000ea80000300800 */
[----:B-1----:R-:W3:Y:S04]  /*b5a0*/  LDL.LU R19, [R1+0x12bc] ;  /* 0x0012bc0001137983 */ /* 0x002ee80000300800 */
        /* <DEDUP_REMOVED lines=12> */
[----:B0-----:R-:W4:Y:S04]  /*b670*/  LDL.LU R27, [R1+0x12ac] ;  /* 0x0012ac00011b7983 */ /* 0x001f280000300800 */
[----:B-1----:R-:W4:Y:S04]  /*b680*/  LDL.LU R29, [R1+0x12a8] ;  /* 0x0012a800011d7983 */ /* 0x002f280000300800 */
[----:B------:R0:W-:Y:S02]  /*b690*/  STS.U16 [R5+UR6+0xd000], R15 ;  /* 0x00d0000f05007988 */ /* 0x0001e40008000406 */
[----:B0-----:R-:W0:Y:S02]  /*b6a0*/  S2R R15, SR_TID.X ;  /* 0x00000000000f7919 */ /* 0x001e240000002100 */
[----:B------:R-:W-:Y:S04]  /*b6b0*/  STS.U16 [R5+UR6+0xd200], R2 ;  /* 0x00d2000205007988 */ /* 0x000fe80008000406 */
[----:B------:R-:W-:Y:S04]  /*b6c0*/  STS.U16 [R5+UR6+0xd300], R12 ;  /* 0x00d3000c05007988 */ /* 0x000fe80008000406 */
[----:B------:R-:W-:Y:S01]  /*b6d0*/  STS.U16 [R5+UR6+0xf000], R10 ;  /* 0x00f0000a05007988 */ /* 0x000fe20008000406 */
[----:B0-----:R-:W-:-:S04]  /*b6e0*/  LOP3.LUT R15, R15, 0x7f, RZ, 0xc0, !PT ;  /* 0x0000007f0f0f7812 */ /* 0x001fc800078ec0ff */
[----:B------:R-:W-:Y:S01]  /*b6f0*/  SHF.L.U32 R15, R15, 0x1, RZ ;  /* 0x000000010f0f7819 */ /* 0x000fe200000006ff */
[----:B--2---:R0:W-:Y:S03]  /*b700*/  STS.U16 [R5+UR6+0xd100], R6 ;  /* 0x00d1000605007988 */ /* 0x0041e60008000406 */
[C---:B0-----:R-:W-:Y:S01]  /*b710*/  LOP3.LUT R6, R15.reuse, 0x50, RZ, 0x3c, !PT ;  /* 0x000000500f067812 */ /* 0x041fe200078e3cff */
[----:B---3--:R-:W-:Y:S04]  /*b720*/  STS.U16 [R5+UR6+0xf300], R25 ;  /* 0x00f3001905007988 */ /* 0x008fe80008000406 */
[----:B----4-:R-:W-:Y:S04]  /*b730*/  STS.U16 [R5+UR6+0xf200], R27 ;  /* 0x00f2001b05007988 */ /* 0x010fe80008000406 */
[----:B------:R-:W-:Y:S04]  /*b740*/  STS.U16 [R5+UR6+0xf100], R29 ;  /* 0x00f1001d05007988 */ /* 0x000fe80008000406 */
[----:B------:R0:W-:Y:S04]  /*b750*/  STS.U16 [R6+UR6+0xb400], R26 ;  /* 0x00b4001a06007988 */ /* 0x0001e80008000406 */
[----:B------:R1:W-:Y:S04]  /*b760*/  STS.U16 [R6+UR6+0xb500], R24 ;  /* 0x00b5001806007988 */ /* 0x0003e80008000406 */
[----:B------:R2:W-:Y:S04]  /*b770*/  STS.U16 [R6+UR6+0xb600], R22 ;  /* 0x00b6001606007988 */ /* 0x0005e80008000406 */
[----:B0-----:R-:W3:Y:S04]  /*b780*/  LDL.LU R26, [R1+0x174] ;  /* 0x00017400011a7983 */ /* 0x001ee80000300800 */
[----:B-1----:R-:W4:Y:S04]  /*b790*/  LDL.LU R24, [R1+0x16c] ;  /* 0x00016c0001187983 */ /* 0x002f280000300800 */
[----:B------:R0:W-:Y:S04]  /*b7a0*/  STS.U16 [R6+UR6+0xb700], R20 ;  /* 0x00b7001406007988 */ /* 0x0001e80008000406 */
[----:B--2---:R-:W2:Y:S04]  /*b7b0*/  LDL.LU R22, [R1+0x168] ;  /* 0x0001680001167983 */ /* 0x004ea80000300800 */
[----:B------:R1:W-:Y:S04]  /*b7c0*/  STS.U16 [R6+UR6+0xd400], R18 ;  /* 0x00d4001206007988 */ /* 0x0003e80008000406 */
[----:B0-----:R-:W2:Y:S04]  /*b7d0*/  LDL.LU R20, [R1+0x164] ;  /* 0x0001640001147983 */ /* 0x001ea80000300800 */
[----:B------:R0:W-:Y:S04]  /*b7e0*/  STS.U16 [R6+UR6+0xd500], R4 ;  /* 0x00d5000406007988 */ /* 0x0001e80008000406 */
[----:B-1----:R-:W2:Y:S04]  /*b7f0*/  LDL.LU R18, [R1+0xf0] ;  /* 0x0000f00001127983 */ /* 0x002ea80000300800 */
[----:B0-----:R-:W2:Y:S04]  /*b800*/  LDL.LU R4, [R1+0xec] ;  /* 0x0000ec0001047983 */ /* 0x001ea80000300800 */
[----:B------:R-:W2:Y:S04]  /*b810*/  LDL.LU R29, [R1+0x5c] ;  /* 0x00005c00011d7983 */ /* 0x000ea80000300800 */
        /* <DEDUP_REMOVED lines=9> */
[----:B-1----:R-:W2:Y:S01]  /*b8b0*/  LDL.LU R8, [R1+0xd4] ;  /* 0x0000d40001087983 */ /* 0x002ea20000300800 */
[----:B------:R-:W-:-:S03]  /*b8c0*/  LOP3.LUT R5, R15, 0x60, RZ, 0x3c, !PT ;  /* 0x000000600f057812 */ /* 0x000fc600078e3cff */
[----:B------:R1:W-:Y:S04]  /*b8d0*/  STS.U16 [R6+UR6+0x9700], R11 ;  /* 0x0097000b06007988 */ /* 0x0003e80008000406 */
[----:B0-----:R-:W2:Y:S04]  /*b8e0*/  LDL.LU R9, [R1+0x48] ;  /* 0x0000480001097983 */ /* 0x001ea80000300800 */
[----:B------:R0:W-:Y:S04]  /*b8f0*/  STS.U16 [R6+UR6+0xd600], R13 ;  /* 0x00d6000d06007988 */ /* 0x0001e80008000406 */
[----:B-1----:R-:W2:Y:S04]  /*b900*/  LDL.LU R11, [R1+0x44] ;  /* 0x00004400010b7983 */ /* 0x002ea80000300800 */
[----:B------:R1:W-:Y:S04]  /*b910*/  STS.U16 [R6+UR6+0xd700], R16 ;  /* 0x00d7001006007988 */ /* 0x0003e80008000406 */
[----:B0-----:R-:W2:Y:S04]  /*b920*/  LDL.LU R13, [R1+0x3c] ;  /* 0x00003c00010d7983 */ /* 0x001ea80000300800 */
[----:B-1----:R-:W2:Y:S04]  /*b930*/  LDL.LU R16, [R1+0x38] ;  /* 0x0000380001107983 */ /* 0x002ea80000300800 */
[----:B------:R-:W2:Y:S04]  /*b940*/  LDL.LU R15, [R1+0xe8] ;  /* 0x0000e800010f7983 */ /* 0x000ea80000300800 */
[----:B------:R0:W-:Y:S04]  /*b950*/  STS.U16 [R6+UR6+0xf400], R23 ;  /* 0x00f4001706007988 */ /* 0x0001e80008000406 */
[----:B------:R1:W-:Y:S04]  /*b960*/  STS.U16 [R6+UR6+0xf500], R21 ;  /* 0x00f5001506007988 */ /* 0x0003e80008000406 */
[----:B------:R1:W-:Y:S04]  /*b970*/  STS.U16 [R6+UR6+0xf600], R19 ;  /* 0x00f6001306007988 */ /* 0x0003e80008000406 */
[----:B0-----:R-:W2:Y:S04]  /*b980*/  LDL.LU R23, [R1+0x160] ;  /* 0x0001600001177983 */ /* 0x001ea80000300800 */
[----:B-1----:R-:W2:Y:S04]  /*b990*/  LDL.LU R21, [R1+0x78] ;  /* 0x0000780001157983 */ /* 0x002ea80000300800 */
[----:B------:R-:W2:Y:S04]  /*b9a0*/  LDL.LU R19, [R1+0x88] ;  /* 0x0000880001137983 */ /* 0x000ea80000300800 */
[----:B------:R0:W-:Y:S04]  /*b9b0*/  STS.U16 [R6+UR6+0xf700], R17 ;  /* 0x00f7001106007988 */ /* 0x0001e80008000406 */
[----:B0-----:R-:W2:Y:S04]  /*b9c0*/  LDL.LU R17, [R1+0xe4] ;  /* 0x0000e40001117983 */ /* 0x001ea80000300800 */
[----:B------:R-:W2:Y:S04]  /*b9d0*/  LDL.LU R6, [R1+0x8c] ;  /* 0x00008c0001067983 */ /* 0x000ea80000300800 */
[----:B---3--:R0:W-:Y:S04]  /*b9e0*/  STS.U16 [R5+UR6+0x9800], R26 ;  /* 0x0098001a05007988 */ /* 0x0081e80008000406 */
[----:B----4-:R1:W-:Y:S04]  /*b9f0*/  STS.U16 [R5+UR6+0x9900], R24 ;  /* 0x0099001805007988 */ /* 0x0103e80008000406 */
[----:B0-----:R-:W3:Y:S04]  /*ba00*/  LDL.LU R26, [R1+0x12a4] ;  /* 0x0012a400011a7983 */ /* 0x001ee80000300800 */
[----:B-1----:R-:W4:Y:S04]  /*ba10*/  LDL.LU R24, [R1+0x12a0] ;  /* 0x0012a00001187983 */ /* 0x002f280000300800 */
[----:B--2---:R0:W-:Y:S04]  /*ba20*/  STS.U16 [R5+UR6+0x9a00], R22 ;  /* 0x009a001605007988 */ /* 0x0041e80008000406 */
[----:B------:R1:W-:Y:S04]  /*ba30*/  STS.U16 [R5+UR6+0x9b00], R20 ;  /* 0x009b001405007988 */ /* 0x0003e80008000406 */
[----:B0-----:R-:W2:Y:S04]  /*ba40*/  LDL.LU R22, [R1+0x129c] ;  /* 0x00129c0001167983 */ /* 0x001ea80000300800 */
[----:B-1----:R-:W3:Y:S04]  /*ba50*/  LDL.LU R20, [R1+0x1298] ;  /* 0x0012980001147983 */ /* 0x002ee80000300800 */
[----:B------:R0:W-:Y:S04]  /*ba60*/  STS.U16 [R5+UR6+0xb800], R18 ;  /* 0x00b8001205007988 */ /* 0x0001e80008000406 */
[----:B------:R1:W-:Y:S04]  /*ba70*/  STS.U16 [R5+UR6+0xb900], R4 ;  /* 0x00b9000405007988 */ /* 0x0003e80008000406 */
[----:B0-----:R-:W4:Y:S04]  /*ba80*/  LDL.LU R18, [R1+0x1294] ;  /* 0x0012940001127983 */ /* 0x001f280000300800 */
[----:B-1----:R-:W4:Y:S04]  /*ba90*/  LDL.LU R4, [R1+0x1290] ;  /* 0x0012900001047983 */ /* 0x002f280000300800 */
[----:B------:R-:W-:Y:S04]  /*baa0*/  STS.U16 [R5+UR6+0xdb00], R29 ;  /* 0x00db001d05007988 */ /* 0x000fe80008000406 */
[----:B------:R0:W-:Y:S02]  /*bab0*/  STS.U16 [R5+UR6+0xba00], R15 ;  /* 0x00ba000f05007988 */ /* 0x0001e40008000406 */
[----:B0-----:R-:W0:Y:S02]  /*bac0*/  S2R R15, SR_TID.X ;  /* 0x00000000000f7919 */ /* 0x001e240000002100 */
[----:B------:R-:W-:Y:S04]  /*bad0*/  STS.U16 [R5+UR6+0xda00], R21 ;  /* 0x00da001505007988 */ /* 0x000fe80008000406 */
[----:B------:R-:W-:Y:S01]  /*bae0*/  STS.U16 [R5+UR6+0xd900], R19 ;  /* 0x00d9001305007988 */ /* 0x000fe20008000406 */
[----:B0-----:R-:W-:-:S05]  /*baf0*/  LOP3.LUT R15, R15, 0x7f, RZ, 0xc0, !PT ;  /* 0x0000007f0f0f7812 */ /* 0x001fca00078ec0ff */
[----:B------:R-:W-:Y:S01]  /*bb00*/  IMAD.SHL.U32 R15, R15, 0x2, RZ ;  /* 0x000000020f0f7824 */ /* 0x000fe200078e00ff */
[----:B------:R-:W-:Y:S04]  /*bb10*/  STS.U16 [R5+UR6+0xbb00], R17 ;  /* 0x00bb001105007988 */ /* 0x000fe80008000406 */
[----:B------:R-:W-:Y:S01]  /*bb20*/  LOP3.LUT R29, R15, 0x70, RZ, 0x3c, !PT ;  /* 0x000000700f1d7812 */ /* 0x000fe200078e3cff */
[----:B------:R-:W-:Y:S04]  /*bb30*/  STS.U16 [R5+UR6+0xd800], R6 ;  /* 0x00d8000605007988 */ /* 0x000fe80008000406 */
[----:B------:R-:W-:Y:S04]  /*bb40*/  STL [R1+0x1278], R0 ;  /* 0x0012780001007387 */ /* 0x000fe80000100800 */
[----:B--2---:R-:W-:Y:S04]  /*bb50*/  STS.U16 [R5+UR6+0xfb00], R22 ;  /* 0x00fb001605007988 */ /* 0x004fe80008000406 */
[----:B---3--:R-:W-:Y:S04]  /*bb60*/  STS.U16 [R5+UR6+0xfa00], R20 ;  /* 0x00fa001405007988 */ /* 0x008fe80008000406 */
        /* <DEDUP_REMOVED lines=17> */
[----:B------:R1:W-:Y:S01]  /*bc80*/  STS.U16 [R29+UR6+0xff00], R14 ;  /* 0x00ff000e1d007988 */ /* 0x0003e20008000406 */
[----:B------:R-:W-:Y:S01]  /*bc90*/  BAR.SYNC.DEFER_BLOCKING 0x0 ;  /* 0x0000000000007b1d */ /* 0x000fe20000010000 */
[----:B0-----:R-:W-:-:S05]  /*bca0*/  LOP3.LUT R28, R3, 0x20, RZ, 0x3c, !PT ;  /* 0x00000020031c7812 */ /* 0x001fca00078e3cff */
[----:B------:R-:W0:Y:S01]  /*bcb0*/  LDSM.16.MT88.4 R12, [R28+UR6+0x400] ;  /* 0x000400061c0c783b */ /* 0x000e220008004200 */
[----:B-1----:R-:W-:-:S03]  /*bcc0*/  LOP3.LUT R29, R0, 0x40, RZ, 0x3c, !PT ;  /* 0x00000040001d7812 */ /* 0x002fc600078e3cff */
[----:B------:R-:W-:Y:S04]  /*bcd0*/  LDSM.16.M88.4 R16, [R0+UR6+0x8000] ;  /* 0x008000060010783b */ /* 0x000fe80008000200 */
[----:B------:R-:W-:Y:S04]  /*bce0*/  LDSM.16.MT88.4 R24, [R3+UR6] ;  /* 0x000000060318783b */ /* 0x000fe80008004200 */
[----:B------:R-:W-:Y:S04]  /*bcf0*/  LDSM.16.MT88.4 R20, [R28+UR6] ;  /* 0x000000061c14783b */ /* 0x000fe80008004200 */
[----:B------:R-:W-:Y:S04]  /*bd00*/  LDSM.16.MT88.4 R8, [R3+UR6+0x400] ;  /* 0x000400060308783b */ /* 0x000fe80008004200 */
[----:B------:R-:W-:Y:S04]  /*bd10*/  LDSM.16.MT88.4 R4, [R3+UR6+0x800] ;  /* 0x000800060304783b */ /* 0x000fe80008004200 */
[----:B0-----:R-:W-:Y:S04]  /*bd20*/  STL.64 [R1+0x1288], R14 ;  /* 0x0012880e01007387 */ /* 0x001fe80000100a00 */
[----:B------:R-:W-:Y:S04]  /*bd30*/  STL.64 [R1+0x1280], R12 ;  /* 0x0012800c01007387 */ /* 0x000fe80000100a00 */
[----:B------:R-:W0:Y:S04]  /*bd40*/  LDSM.16.M88.4 R12, [R29+UR6+0x8000] ;  /* 0x008000061d0c783b */ /* 0x000e280008000200 */
[----:B0-----:R-:W-:Y:S01]  /*bd50*/  STL.64 [R1], R12 ;  /* 0x0000000c01007387 */ /* 0x001fe20000100a00 */
[----:B------:R-:W-:-:S03]  /*bd60*/  MOV R2, R15 ;  /* 0x0000000f00027202 */ /* 0x000fc60000000f00 */
[----:B------:R-:W-:Y:S04]  /*bd70*/  STL [R1+0x8], R14 ;  /* 0x0000080e01007387 */ /* 0x000fe80000100800 */
[----:B------:R-:W0:Y:S04]  /*bd80*/  LDSM.16.MT88.4 R12, [R3+UR6+0xc00] ;  /* 0x000c0006030c783b */ /* 0x000e280008004200 */
[----:B0-----:R-:W-:Y:S01]  /*bd90*/  STL.64 [R1+0x10], R12 ;  /* 0x0000100c01007387 */ /* 0x001fe20000100a00 */
[----:B------:R-:W-:-:S03]  /*bda0*/  IMAD.MOV.U32 R0, RZ, RZ, R14 ;  /* 0x000000ffff007224 */ /* 0x000fc600078e000e */
[----:B------:R0:W-:Y:S04]  /*bdb0*/  STL [R1+0x1c], R15 ;  /* 0x00001c0f01007387 */ /* 0x0001e80000100800 */
[----:B0-----:R-:W2:Y:S04]  /*bdc0*/  LDL.LU.64 R14, [R1+0x1288] ;  /* 0x00128800010e7983 */ /* 0x001ea80000300a00 */
[----:B------:R-:W2:Y:S01]  /*bdd0*/  LDL.LU.64 R12, [R1+0x1280] ;  /* 0x00128000010c7983 */ /* 0x000ea20000300a00 */
[-C--:B------:R-:W-:Y:S08]  /*bde0*/  HMMA.16816.F32.BF16 R24, R24, R16.reuse, RZ ;  /* 0x000000101818723c */ /* 0x080ff000000418ff */
[----:B------:R-:W-:-:S12]  /*bdf0*/  HMMA.16816.F32.BF16 R20, R20, R16, RZ ;  /* 0x000000101414723c */ /* 0x000fd800000418ff */
[-C--:B------:R-:W-:Y:S01]  /*be00*/  HMMA.16816.F32.BF16 R8, R8, R18.reuse, R24 ;  /* 0x000000120808723c */ /* 0x080fe20000041818 */
[----:B------:R-:W-:Y:S07]  /*be10*/  LDSM.16.MT88.4 R24, [R28+UR6+0x800] ;  /* 0x000800061c18783b */ /* 0x000fee0008004200 */
[----:B--2---:R-:W-:Y:S01]  /*be20*/  HMMA.16816.F32.BF16 R16, R12, R18, R20 ;  /* 0x000000120c10723c */ /* 0x004fe20000041814 */
[----:B------:R-:W2:Y:S11]  /*be30*/  LDL.LU.64 R12, [R1] ;  /* 0x00000000010c7983 */ /* 0x000eb60000300a00 */
[----:B--2---:R-:W-:Y:S01]  /*be40*/  HMMA.16816.F32.BF16 R4, R4, R12, R8 ;  /* 0x0000000c0404723c */ /* 0x004fe20000041808 */
[----:B------:R-:W-:Y:S01]  /*be50*/  MOV R21, R12 ;  /* 0x0000000c00157202 */ /* 0x000fe20000000f00 */
[----:B------:R-:W-:Y:S01]  /*be60*/  IMAD.MOV.U32 R20, RZ, RZ, R13 ;  /* 0x000000ffff147224 */ /* 0x000fe200078e000d */
[----:B------:R-:W-:Y:S04]  /*be70*/  LDSM.16.MT88.4 R8, [R3+UR6+0x1000] ;  /* 0x001000060308783b */ /* 0x000fe80008004200 */
[----:B------:R-:W0:Y:S04]  /*be80*/  LDSM.16.MT88.4 R12, [R28+UR6+0xc00] ;  /* 0x000c00061c0c783b */ /* 0x000e280008004200 */
[----:B0-----:R0:W-:Y:S04]  /*be90*/  STL.64 [R1+0x1270], R14 ;  /* 0x0012700e01007387 */ /* 0x0011e80000100a00 */
[----:B------:R1:W-:Y:S01]  /*bea0*/  STL.64 [R1+0x1268], R12 ;  /* 0x0012680c01007387 */ /* 0x0003e20000100a00 */
[----:B0-----:R-:W-:-:S03]  /*beb0*/  MOV R14, R0 ;  /* 0x00000000000e7202 */ /* 0x001fc60000000f00 */
[----:B-1----:R-:W2:Y:S04]  /*bec0*/  LDL.LU R12, [R1+0x10] ;  /* 0x00001000010c7983 */ /* 0x002ea80000300800 */
[----:B------:R-:W2:Y:S04]  /*bed0*/  LDL.LU R13, [R1+0x14] ;  /* 0x00001400010d7983 */ /* 0x000ea80000300800 */
[----:B------:R-:W3:Y:S04]  /*bee0*/  LDL.LU R0, [R1+0x1278] ;  /* 0x0012780001007983 */ /* 0x000ee80000300800 */
[----:B------:R-:W2:Y:S04]  /*bef0*/  LDL.LU R15, [R1+0x1c] ;  /* 0x00001c00010f7983 */ /* 0x000ea80000300800 */
[----:B------:R0:W-:Y:S04]  /*bf00*/  STL.64 [R1+0x1260], R10 ;  /* 0x0012600a01007387 */ /* 0x0001e80000100a00 */
[----:B------:R1:W-:Y:S04]  /*bf10*/  STL.64 [R1+0x1258], R8 ;  /* 0x0012580801007387 */ /* 0x0003e80000100a00 */
[----:B0-----:R-:W2:Y:S01]  /*bf20*/  LDL.LU R10, [R1+0x8] ;  /* 0x00000800010a7983 */ /* 0x001ea20000300800 */
[----:B------:R-:W-:-:S02]  /*bf30*/  IMAD.MOV.U32 R11, RZ, RZ, R2 ;  /* 0x000000ffff0b7224 */ /* 0x000fc400078e0002 */
[----:B-1----:R-:W-:Y:S01]  /*bf40*/  IMAD.MOV.U32 R8, RZ, RZ, R21 ;  /* 0x000000ffff087224 */ /* 0x002fe200078e0015 */
[----:B------:R-:W-:Y:S02]  /*bf50*/  MOV R9, R20 ;  /* 0x0000001400097202 */ /* 0x000fe40000000f00 */
[----:B---3--:R-:W-:Y:S02]  /*bf60*/  LDSM.16.M88.4 R20, [R0+UR6+0x8080] ;  /* 0x008080060014783b */ /* 0x008fe40008000200 */
[----:B--2---:R-:W-:Y:S02]  /*bf70*/  HMMA.16816.F32.BF16 R4, R12, R10, R4 ;  /* 0x0000000a0c04723c */ /* 0x004fe40000041804 */
[----:B------:R-:W0:Y:S04]  /*bf80*/  LDSM.16.MT88.4 R12, [R3+UR6+0x1400] ;  /* 0x00140006030c783b */ /* 0x000e280008004200 */
[----:B------:R1:W-:Y:S01]  /*bf90*/  STL [R1+0x1240], R0 ;  /* 0x0012400001007387 */ /* 0x0003e20000100800 */
[----:B0-----:R-:W-:-:S03]  /*bfa0*/  MOV R2, R14 ;  /* 0x0000000e00027202 */ /* 0x001fc60000000f00 */
[----:B------:R0:W-:Y:S01]  /*bfb0*/  STL.64 [R1+0x10], R12 ;  /* 0x0000100c01007387 */ /* 0x0001e20000100a00 */
[----:B-1----:R-:W-:-:S03]  /*bfc0*/  IMAD.MOV.U32 R0, RZ, RZ, R15 ;  /* 0x000000ffff007224 */ /* 0x002fc600078e000f */
[----:B------:R-:W2:Y:S04]  /*bfd0*/  LDL.LU.64 R14, [R1+0x1270] ;  /* 0x00127000010e7983 */ /* 0x000ea80000300a00 */
[----:B0-----:R-:W2:Y:S01]  /*bfe0*/  LDL.LU.64 R12, [R1+0x1268] ;  /* 0x00126800010c7983 */ /* 0x001ea20000300a00 */
[----:B------:R-:W-:Y:S03]  /*bff0*/  HMMA.16816.F32.BF16 R24, R24, R8, R16 ;  /* 0x000000081818723c */ /* 0x000fe60000041810 */
[----:B------:R-:W-:-:S15]  /*c000*/  LDSM.16.MT88.4 R16, [R28+UR6+0x1000] ;  /* 0x001000061c10783b */ /* 0x000fde0008004200 */
[----:B------:R-:W-:Y:S02]  /*c010*/  NOP ;  /* 0x0000000000007918 */ /* 0x000fe40000000000 */
[----:B--2---:R-:W-:Y:S01]  /*c020*/  HMMA.16816.F32.BF16 R12, R12, R10, R24 ;  /* 0x0000000a0c0c723c */ /* 0x004fe20000041818 */
[----:B------:R-:W2:Y:S04]  /*c030*/  LDL.LU.64 R10, [R1+0x1260] ;  /* 0x00126000010a7983 */ /* 0x000ea80000300a00 */
[----:B------:R-:W2:Y:S04]  /*c040*/  LDL.LU.64 R8, [R1+0x1258] ;  /* 0x0012580001087983 */ /* 0x000ea80000300a00 */
[----:B------:R-:W-:Y:S01]  /*c050*/  LDSM.16.MT88.4 R24, [R3+UR6+0x1800] ;  /* 0x001800060318783b */ /* 0x000fe20008004200 */
[----:B--2---:R-:W-:Y:S03]  /*c060*/  HMMA.16816.F32.BF16 R8, R8, R20, R4 ;  /* 0x000000140808723c */ /* 0x004fe60000041804 */
[----:B------:R-:W0:Y:S04]  /*c070*/  LDSM.16.MT88.4 R4, [R28+UR6+0x1400] ;  /* 0x001400061c04783b */ /* 0x000e280008004200 */
[----:B0-----:R-:W-:Y:S04]  /*c080*/  STL.64 [R1+0x1250], R6 ;  /* 0x0012500601007387 */ /* 0x001fe80000100a00 */
[----:B------:R0:W-:Y:S04]  /*c090*/  STL.64 [R1+0x1248], R4 ;  /* 0x0012480401007387 */ /* 0x0001e80000100a00 */
[----:B0-----:R-:W2:Y:S04]  /*c0a0*/  LDL.LU R4, [R1+0x10] ;  /* 0x0000100001047983 */ /* 0x001ea80000300800 */
[----:B------:R-:W2:Y:S01]  /*c0b0*/  LDL.LU R5, [R1+0x14] ;  /* 0x0000140001057983 */ /* 0x000ea20000300800 */
[----:B------:R-:W-:Y:S01]  /*c0c0*/  MOV R6, R2 ;  /* 0x0000000200067202 */ /* 0x000fe20000000f00 */
[----:B------:R-:W-:-:S02]  /*c0d0*/  IMAD.MOV.U32 R7, RZ, RZ, R0 ;  /* 0x000000ffff077224 */ /* 0x000fc400078e0000 */
[----:B------:R-:W-:Y:S01]  /*c0e0*/  STL.64 [R1], R24 ;  /* 0x0000001801007387 */ /* 0x000fe20000100a00 */
[----:B------:R-:W-:Y:S03]  /*c0f0*/  HMMA.16816.F32.BF16 R12, R16, R20, R12 ;  /* 0x00000014100c723c */ /* 0x000fe6000004180c */
[----:B------:R-:W-:Y:S04]  /*c100*/  STL.64 [R1+0x8], R26 ;  /* 0x0000081a01007387 */ /* 0x000fe80000100a00 */
[----:B------:R-:W-:Y:S04]  /*c110*/  LDSM.16.M88.4 R24, [R29+UR6+0x8080] ;  /* 0x008080061d18783b */ /* 0x000fe80008000200 */
[----:B------:R-:W-:Y:S01]  /*c120*/  STL [R1+0x121c], R29 ;  /* 0x00121c1d01007387 */ /* 0x000fe20000100800 */
[----:B--2---:R-:W-:Y:S03]  /*c130*/  HMMA.16816.F32.BF16 R8, R4, R22, R8 ;  /* 0x000000160408723c */ /* 0x004fe60000041808 */
[----:B------:R-:W0:Y:S02]  /*c140*/  LDSM.16.MT88.4 R4, [R28+UR6+0x1800] ;  /* 0x001800061c04783b */ /* 0x000e240008004200 */
[----:B0-----:R-:W-:Y:S01]  /*c150*/  MOV R0, R5 ;  /* 0x0000000500007202 */ /* 0x001fe20000000f00 */
[----:B------:R-:W-:Y:S01]  /*c160*/  IMAD.MOV.U32 R29, RZ, RZ, R6 ;  /* 0x000000ffff1d7224 */ /* 0x000fe200078e0006 */
[----:B------:R-:W-:Y:S01]  /*c170*/  STL [R1+0x10], R4 ;  /* 0x0000100401007387 */ /* 0x000fe20000100800 */
[----:B------:R-:W-:-:S03]  /*c180*/  MOV R19, R7 ;  /* 0x0000000700137202 */ /* 0x000fc60000000f00 */
[----:B------:R-:W0:Y:S02]  /*c190*/  LDSM.16.MT88.4 R4, [R3+UR6+0x1c00] ;  /* 0x001c00060304783b */ /* 0x000e240008004200 */
[----:B0-----:R-:W-:Y:S01]  /*c1a0*/  IMAD.MOV.U32 R16, RZ, RZ, R6 ;  /* 0x000000ffff107224 */ /* 0x001fe200078e0006 */
[----:B------:R-:W-:Y:S01]  /*c1b0*/  MOV R2, R7 ;  /* 0x0000000700027202 */ /* 0x000fe20000000f00 */
[----:B------:R-:W-:Y:S01]  /*c1c0*/  IMAD.MOV.U32 R18, RZ, RZ, R4 ;  /* 0x000000ffff127224 */ /* 0x000fe200078e0004 */
[----:B------:R-:W-:Y:S01]  /*c1d0*/  MOV R17, R5 ;  /* 0x0000000500117202 */ /* 0x000fe20000000f00 */
[----:B------:R-:W2:Y:S04]  /*c1e0*/  LDL.LU.64 R6, [R1+0x1250] ;  /* 0x0012500001067983 */ /* 0x000ea80000300a00 */
[----:B------:R-:W2:Y:S02]  /*c1f0*/  LDL.LU.64 R4, [R1+0x1248] ;  /* 0x0012480001047983 */ /* 0x000ea40000300a00 */
[----:B--2---:R-:W-:Y:S02]  /*c200*/  HMMA.16816.F32.BF16 R4, R4, R22, R12 ;  /* 0x000000160404723c */ /* 0x004fe4000004180c */
[----:B------:R-:W2:Y:S04]  /*c210*/  LDL.LU R12, [R1] ;  /* 0x00000000010c7983 */ /* 0x000ea80000300800 */
[----:B------:R-:W2:Y:S04]  /*c220*/  LDL.LU R13, [R1+0x4] ;  /* 0x00000400010d7983 */ /* 0x000ea80000300800 */
[----:B------:R-:W2:Y:S04]  /*c230*/  LDL.LU R14, [R1+0x8] ;  /* 0x00000800010e7983 */ /* 0x000ea80000300800 */
[----:B------:R-:W2:Y:S02]  /*c240*/  LDL.LU R15, [R1+0xc] ;  /* 0x00000c00010f7983 */ /* 0x000ea40000300800 */
[----:B--2---:R-:W-:Y:S02]  /*c250*/  HMMA.16816.F32.BF16 R20, R12, R24, R8 ;  /* 0x000000180c14723c */ /* 0x004fe40000041808 */
[----:B------:R-:W0:-:S15]  /*c260*/  LDSM.16.MT88.4 R12, [R28+UR6+0x1c00] ;  /* 0x001c00061c0c783b */ /* 0x000e1e0008004200 */
[----:B------:R-:W-:Y:S02]  /*c270*/  NOP ;  /* 0x0000000000007918 */ /* 0x000fe40000000000 */
[----:B------:R-:W-:Y:S04]  /*c280*/  STL.64 [R1+0x1238], R22 ;  /* 0x0012381601007387 */ /* 0x000fe80000100a00 */
[----:B------:R1:W-:Y:S04]  /*c290*/  STL.64 [R1+0x1230], R20 ;  /* 0x0012301401007387 */ /* 0x0003e80000100a00 */
[----:B-1----:R-:W2:Y:S01]  /*c2a0*/  LDL.LU R20, [R1+0x10] ;  /* 0x0000100001147983 */ /* 0x002ea20000300800 */
[----:B------:R-:W-:-:S03]  /*c2b0*/  IMAD.MOV.U32 R21, RZ, RZ, R0 ;  /* 0x000000ffff157224 */ /* 0x000fc600078e0000 */
[----:B------:R-:W3:Y:S01]  /*c2c0*/  LDL.LU R0, [R1+0x1240] ;  /* 0x0012400001007983 */ /* 0x000ee20000300800 */
[----:B------:R-:W-:Y:S01]  /*c2d0*/  MOV R22, R29 ;  /* 0x0000001d00167202 */ /* 0x000fe20000000f00 */
[----:B------:R-:W-:Y:S02]  /*c2e0*/  IMAD.MOV.U32 R23, RZ, RZ, R19 ;  /* 0x000000ffff177224 */ /* 0x000fe400078e0013 */
[----:B0-----:R-:W-:Y:S04]  /*c2f0*/  STL.64 [R1+0x1228], R14 ;  /* 0x0012280e01007387 */ /* 0x001fe80000100a00 */
[----:B------:R-:W-:Y:S04]  /*c300*/  STL.64 [R1+0x1220], R12 ;  /* 0x0012200c01007387 */ /* 0x000fe80000100a00 */
[----:B---3--:R-:W0:Y:S01]  /*c310*/  LDSM.16.M88.4 R8, [R0+UR6+0x8100] ;  /* 0x008100060008783b */ /* 0x008e220008000200 */
[----:B--2---:R-:W-:Y:S03]  /*c320*/  HMMA.16816.F32.BF16 R4, R20, R24, R4 ;  /* 0x000000181404723c */ /* 0x004fe60000041804 */
[----:B0-----:R-:W-:Y:S04]  /*c330*/  STL [R1+0x1218], R11 ;  /* 0x0012180b01007387 */ /* 0x001fe80000100800 */
[----:B------:R-:W-:Y:S04]  /*c340*/  STL [R1+0x11f4], R0 ;  /* 0x0011f40001007387 */ /* 0x000fe80000100800 */
[----:B------:R-:W2:Y:S04]  /*c350*/  LDL.LU.64 R22, [R1+0x1238] ;  /* 0x0012380001167983 */ /* 0x000ea80000300a00 */
[----:B------:R-:W2:Y:S01]  /*c360*/  LDL.LU.64 R20, [R1+0x1230] ;  /* 0x0012300001147983 */ /* 0x000ea20000300a00 */
[----:B------:R-:W-:Y:S01]  /*c370*/  MOV R12, R18 ;  /* 0x00000012000c7202 */ /* 0x000fe20000000f00 */
[----:B------:R-:W-:Y:S01]  /*c380*/  IMAD.MOV.U32 R13, RZ, RZ, R17 ;  /* 0x000000ffff0d7224 */ /* 0x000fe200078e0011 */
[----:B------:R-:W-:Y:S01]  /*c390*/  MOV R14, R16 ;  /* 0x00000010000e7202 */ /* 0x000fe20000000f00 */
[----:B------:R-:W-:Y:S01]  /*c3a0*/  IMAD.MOV.U32 R15, RZ, RZ, R2 ;  /* 0x000000ffff0f7224 */ /* 0x000fe200078e0002 */
[----:B------:R-:W-:Y:S06]  /*c3b0*/  LDSM.16.MT88.4 R16, [R3+UR6+0x2000] ;  /* 0x002000060310783b */ /* 0x000fec0008004200 */
[----:B--2---:R-:W-:Y:S01]  /*c3c0*/  HMMA.16816.F32.BF16 R20, R12, R26, R20 ;  /* 0x0000001a0c14723c */ /* 0x004fe20000041814 */
[----:B------:R-:W0:Y:S04]  /*c3d0*/  LDSM.16.MT88.4 R12, [R28+UR6+0x2000] ;  /* 0x002000061c0c783b */ /* 0x000e280008004200 */
[----:B0-----:R-:W-:Y:S01]  /*c3e0*/  STL.64 [R1], R12 ;  /* 0x0000000c01007387 */ /* 0x001fe20000100a00 */
[----:B------:R-:W-:-:S03]  /*c3f0*/  MOV R29, R15 ;  /* 0x0000000f001d7202 */ /* 0x000fc60000000f00 */
[----:B------:R-:W-:Y:S04]  /*c400*/  STL [R1+0x8], R14 ;  /* 0x0000080e01007387 */ /* 0x000fe80000100800 */
[----:B------:R-:W0:Y:S02]  /*c410*/  LDSM.16.MT88.4 R12, [R3+UR6+0x2400] ;  /* 0x00240006030c783b */ /* 0x000e240008004200 */
[----:B0-----:R-:W-:Y:S02]  /*c420*/  MOV R2, R14 ;  /* 0x0000000e00027202 */ /* 0x001fe40000000f00 */
[----:B------:R0:W-:Y:S01]  /*c430*/  STL [R1+0x14], R13 ;  /* 0x0000140d01007387 */ /* 0x0001e20000100800 */
[----:B------:R-:W-:Y:S02]  /*c440*/  IMAD.MOV.U32 R0, RZ, RZ, R15 ;  /* 0x000000ffff007224 */ /* 0x000fe400078e000f */
[----:B------:R-:W-:Y:S01]  /*c450*/  IMAD.MOV.U32 R11, RZ, RZ, R12 ;  /* 0x000000ffff0b7224 */ /* 0x000fe200078e000c */
[----:B------:R-:W2:Y:S04]  /*c460*/  LDL.LU.64 R14, [R1+0x1228] ;  /* 0x00122800010e7983 */ /* 0x000ea80000300a00 */
[----:B0-----:R-:W2:Y:S02]  /*c470*/  LDL.LU.64 R12, [R1+0x1220] ;  /* 0x00122000010c7983 */ /* 0x001ea40000300a00 */
[----:B--2---:R-:W-:Y:S08]  /*c480*/  HMMA.16816.F32.BF16 R4, R12, R26, R4 ;  /* 0x0000001a0c04723c */ /* 0x004ff00000041804 */
[----:B------:R-:W-:Y:S01]  /*c490*/  HMMA.16816.F32.BF16 R24, R16, R8, R20 ;  /* 0x000000081018723c */ /* 0x000fe20000041814 */
[----:B------:R-:W0:Y:S04]  /*c4a0*/  LDSM.16.MT88.4 R16, [R28+UR6+0x2400] ;  /* 0x002400061c10783b */ /* 0x000e280008004200 */
[----:B------:R-:W-:-:S14]  /*c4b0*/  LDSM.16.MT88.4 R20, [R3+UR6+0x2800] ;  /* 0x002800060314783b */ /* 0x000fdc0008004200 */
[----:B------:R1:W-:Y:S04]  /*c4c0*/  STL.64 [R1+0x1210], R26 ;  /* 0x0012101a01007387 */ /* 0x0003e80000100a00 */
[----:B------:R2:W-:Y:S01]  /*c4d0*/  STL.64 [R1+0x1208], R24 ;  /* 0x0012081801007387 */ /* 0x0005e20000100a00 */
[----:B-1----:R-:W-:-:S03]  /*c4e0*/  MOV R27, R29 ;  /* 0x0000001d001b7202 */ /* 0x002fc60000000f00 */
[----:B--2---:R-:W2:Y:S04]  /*c4f0*/  LDL.LU R24, [R1] ;  /* 0x0000000001187983 */ /* 0x004ea80000300800 */
[----:B------:R-:W2:Y:S04]  /*c500*/  LDL.LU R25, [R1+0x4] ;  /* 0x0000040001197983 */ /* 0x000ea80000300800 */
[----:B------:R-:W2:Y:S04]  /*c510*/  LDL.LU R26, [R1+0x8] ;  /* 0x00000800011a7983 */ /* 0x000ea80000300800 */
[----:B------:R-:W3:Y:S04]  /*c520*/  LDL.LU R29, [R1+0x121c] ;  /* 0x00121c00011d7983 */ /* 0x000ee80000300800 */
[----:B0-----:R-:W-:Y:S04]  /*c530*/  STL.64 [R1+0x1200], R18 ;  /* 0x0012001201007387 */ /* 0x001fe80000100a00 */
[----:B------:R0:W-:Y:S02]  /*c540*/  STL.64 [R1+0x11f8], R16 ;  /* 0x0011f81001007387 */ /* 0x0001e40000100a00 */
[----:B0-----:R-:W-:-:S02]  /*c550*/  IMAD.MOV.U32 R16, RZ, RZ, R11 ;  /* 0x000000ffff107224 */ /* 0x001fc400078e000b */
[----:B------:R-:W4:Y:S04]  /*c560*/  LDL.LU R11, [R1+0x1218] ;  /* 0x00121800010b7983 */ /* 0x000f280000300800 */
[----:B------:R-:W4:Y:S04]  /*c570*/  LDL.LU R17, [R1+0x14] ;  /* 0x0000140001117983 */ /* 0x000f280000300800 */
[----:B---3--:R-:W0:Y:S01]  /*c580*/  LDSM.16.M88.4 R12, [R29+UR6+0x8100] ;  /* 0x008100061d0c783b */ /* 0x008e220008000200 */
[----:B--2---:R-:W-:Y:S03]  /*c590*/  HMMA.16816.F32.BF16 R4, R24, R8, R4 ;  /* 0x000000081804723c */ /* 0x004fe60000041804 */
[----:B0-----:R-:W-:Y:S04]  /*c5a0*/  STL [R1+0x11f0], R15 ;  /* 0x0011f00f01007387 */ /* 0x001fe80000100800 */
[----:B------:R-:W-:Y:S04]  /*c5b0*/  STL [R1+0x11c8], R29 ;  /* 0x0011c81d01007387 */ /* 0x000fe80000100800 */
[----:B------:R-:W4:Y:S04]  /*c5c0*/  LDL.LU.64 R26, [R1+0x1210] ;  /* 0x00121000011a7983 */ /* 0x000f280000300a00 */
[----:B------:R-:W4:Y:S01]  /*c5d0*/  LDL.LU.64 R24, [R1+0x1208] ;  /* 0x0012080001187983 */ /* 0x000f220000300a00 */
[----:B------:R-:W-:Y:S01]  /*c5e0*/  MOV R18, R2 ;  /* 0x0000000200127202 */ /* 0x000fe20000000f00 */
[----:B------:R-:W-:-:S07]  /*c5f0*/  IMAD.MOV.U32 R19, RZ, RZ, R0 ;  /* 0x000000ffff137224 */ /* 0x000fce00078e0000 */
[----:B----4-:R-:W-:Y:S01]  /*c600*/  HMMA.16816.F32.BF16 R24, R16, R10, R24 ;  /* 0x0000000a1018723c */ /* 0x010fe20000041818 */
[----:B------:R-:W0:Y:S02]  /*c610*/  LDSM.16.MT88.4 R16, [R28+UR6+0x2800] ;  /* 0x002800061c10783b */ /* 0x000e240008004200 */
[----:B0-----:R-:W-:Y:S01]  /*c620*/  MOV R0, R17 ;  /* 0x0000001100007202 */ /* 0x001fe20000000f00 */
[----:B------:R-:W-:Y:S01]  /*c630*/  IMAD.MOV.U32 R9, RZ, RZ, R18 ;  /* 0x000000ffff097224 */ /* 0x000fe200078e0012 */
[----:B------:R-:W-:Y:S01]  /*c640*/  STL [R1], R16 ;  /* 0x0000001001007387 */ /* 0x000fe20000100800 */
[----:B------:R-:W-:-:S03]  /*c650*/  MOV R8, R19 ;  /* 0x0000001300087202 */ /* 0x000fc60000000f00 */
[----:B------:R-:W0:Y:S11]  /*c660*/  LDSM.16.MT88.4 R16, [R3+UR6+0x2c00] ;  /* 0x002c00060310783b */ /* 0x000e360008004200 */
[----:B------:R-:W-:Y:S01]  /*c670*/  HMMA.16816.F32.BF16 R24, R20, R12, R24 ;  /* 0x0000000c1418723c */ /* 0x000fe20000041818 */
[----:B------:R-:W-:Y:S01]  /*c680*/  LDSM.16.MT88.4 R20, [R3+UR6+0x3000] ;  /* 0x003000060314783b */ /* 0x000fe20008004200 */
[----:B0-----:R-:W-:-:S03]  /*c690*/  MOV R29, R18 ;  /* 0x00000012001d7202 */ /* 0x001fc60000000f00 */
[----:B------:R0:W-:Y:S01]  /*c6a0*/  STL [R1+0x14], R17 ;  /* 0x0000141101007387 */ /* 0x0001e20000100800 */
[----:B------:R-:W-:Y:S02]  /*c6b0*/  IMAD.MOV.U32 R2, RZ, RZ, R19 ;  /* 0x000000ffff027224 */ /* 0x000fe400078e0013 */
[----:B------:R-:W-:Y:S01]  /*c6c0*/  IMAD.MOV.U32 R15, RZ, RZ, R16 ;  /* 0x000000ffff0f7224 */ /* 0x000fe200078e0010 */
[----:B------:R-:W2:Y:S04]  /*c6d0*/  LDL.LU.64 R18, [R1+0x1200] ;  /* 0x0012000001127983 */ /* 0x000ea80000300a00 */
[----:B0-----:R-:W2:Y:S06]  /*c6e0*/  LDL.LU.64 R16, [R1+0x11f8] ;  /* 0x0011f80001107983 */ /* 0x001eac0000300a00 */
[----:B------:R-:W-:Y:S04]  /*c6f0*/  STL.64 [R1+0x11e8], R26 ;  /* 0x0011e81a01007387 */ /* 0x000fe80000100a00 */
[----:B------:R0:W-:Y:S04]  /*c700*/  STL.64 [R1+0x11e0], R24 ;  /* 0x0011e01801007387 */ /* 0x0001e80000100a00 */
[----:B0-----:R-:W3:Y:S01]  /*c710*/  LDL.LU R24, [R1] ;  /* 0x0000000001187983 */ /* 0x001ee20000300800 */
[----:B------:R-:W-:-:S03]  /*c720*/  MOV R25, R0 ;  /* 0x0000000000197202 */ /* 0x000fc60000000f00 */
[----:B------:R-:W4:Y:S01]  /*c730*/  LDL.LU R0, [R1+0x11f4] ;  /* 0x0011f40001007983 */ /* 0x000f220000300800 */
[----:B------:R-:W-:Y:S01]  /*c740*/  IMAD.MOV.U32 R26, RZ, RZ, R9 ;  /* 0x000000ffff1a7224 */ /* 0x000fe200078e0009 */
[----:B------:R-:W-:Y:S01]  /*c750*/  MOV R27, R8 ;  /* 0x00000008001b7202 */ /* 0x000fe20000000f00 */
[----:B--2---:R-:W-:Y:S01]  /*c760*/  HMMA.16816.F32.BF16 R4, R16, R10, R4 ;  /* 0x0000000a1004723c */ /* 0x004fe20000041804 */
[----:B------:R-:W0:-:S15]  /*c770*/  LDSM.16.MT88.4 R8, [R28+UR6+0x2c00] ;  /* 0x002c00061c08783b */ /* 0x000e1e0008004200 */
[----:B------:R-:W-:-:S04]  /*c780*/  NOP ;  /* 0x0000000000007918 */ /* 0x000fc80000000000 */
[----:B---3--:R-:W-:Y:S01]  /*c790*/  HMMA.16816.F32.BF16 R4, R24, R12, R4 ;  /* 0x0000000c1804723c */ /* 0x008fe20000041804 */
[----:B----4-:R-:W-:Y:S04]  /*c7a0*/  LDSM.16.M88.4 R16, [R0+UR6+0x8180] ;  /* 0x008180060010783b */ /* 0x010fe80008000200 */
[----:B0-----:R-:W-:Y:S04]  /*c7b0*/  STL.64 [R1+0x11d8], R10 ;  /* 0x0011d80a01007387 */ /* 0x001fe80000100a00 */
[----:B------:R0:W-:Y:S02]  /*c7c0*/  STL.64 [R1+0x11d0], R8 ;  /* 0x0011d00801007387 */ /* 0x0001e40000100a00 */
[----:B0-----:R-:W-:-:S02]  /*c7d0*/  IMAD.MOV.U32 R8, RZ, RZ, R15 ;  /* 0x000000ffff087224 */ /* 0x001fc400078e000f */
[----:B------:R-:W2:Y:S04]  /*c7e0*/  LDL.LU R15, [R1+0x11f0] ;  /* 0x0011f000010f7983 */ /* 0x000ea80000300800 */
[----:B------:R-:W2:Y:S04]  /*c7f0*/  LDL.LU R9, [R1+0x14] ;  /* 0x0000140001097983 */ /* 0x000ea80000300800 */
[----:B------:R-:W-:Y:S04]  /*c800*/  STL [R1+0x11a4], R0 ;  /* 0x0011a40001007387 */ /* 0x000fe80000100800 */
[----:B------:R-:W2:Y:S04]  /*c810*/  LDL.LU.64 R26, [R1+0x11e8] ;  /* 0x0011e800011a7983 */ /* 0x000ea80000300a00 */
[----:B------:R-:W2:Y:S01]  /*c820*/  LDL.LU.64 R24, [R1+0x11e0] ;  /* 0x0011e00001187983 */ /* 0x000ea20000300a00 */
[----:B------:R-:W-:Y:S01]  /*c830*/  MOV R10, R29 ;  /* 0x0000001d000a7202 */ /* 0x000fe20000000f00 */
[----:B------:R-:W-:-:S07]  /*c840*/  IMAD.MOV.U32 R11, RZ, RZ, R2 ;  /* 0x000000ffff0b7224 */ /* 0x000fce00078e0002 */
[----:B--2---:R-:W-:Y:S01]  /*c850*/  HMMA.16816.F32.BF16 R24, R8, R14, R24 ;  /* 0x0000000e0818723c */ /* 0x004fe20000041818 */
[----:B------:R-:W0:Y:S04]  /*c860*/  LDSM.16.MT88.4 R8, [R28+UR6+0x3000] ;  /* 0x003000061c08783b */ /* 0x000e280008004200 */
[----:B0-----:R-:W-:Y:S01]  /*c870*/  STL.64 [R1], R8 ;  /* 0x0000000801007387 */ /* 0x001fe20000100a00 */
[----:B------:R-:W-:-:S03]  /*c880*/  MOV R29, R10 ;  /* 0x0000000a001d7202 */ /* 0x000fc60000000f00 */
[----:B------:R-:W-:Y:S04]  /*c890*/  STL [R1+0xc], R11 ;  /* 0x00000c0b01007387 */ /* 0x000fe80000100800 */
[----:B------:R-:W0:Y:S07]  /*c8a0*/  LDSM.16.MT88.4 R8, [R3+UR6+0x3400] ;  /* 0x003400060308783b */ /* 0x000e2e0008004200 */
[----:B------:R-:W-:Y:S01]  /*c8b0*/  HMMA.16816.F32.BF16 R24, R20, R16, R24 ;  /* 0x000000101418723c */ /* 0x000fe20000041818 */
[----:B------:R-:W-:Y:S01]  /*c8c0*/  LDSM.16.MT88.4 R20, [R3+UR6+0x3800] ;  /* 0x003800060314783b */ /* 0x000fe20008004200 */
[----:B0-----:R-:W-:Y:S01]  /*c8d0*/  IMAD.MOV.U32 R2, RZ, RZ, R10 ;  /* 0x000000ffff027224 */ /* 0x001fe200078e000a */
[----:B------:R-:W-:Y:S01]  /*c8e0*/  MOV R0, R11 ;  /* 0x0000000b00007202 */ /* 0x000fe20000000f00 */
[----:B------:R-:W-:Y:S01]  /*c8f0*/  IMAD.MOV.U32 R13, RZ, RZ, R8 ;  /* 0x000000ffff0d7224 */ /* 0x000fe200078e0008 */
[----:B------:R-:W-:Y:S01]  /*c900*/  MOV R12, R9 ;  /* 0x00000009000c7202 */ /* 0x000fe20000000f00 */
[----:B------:R-:W2:Y:S04]  /*c910*/  LDL.LU.64 R10, [R1+0x11d8] ;  /* 0x0011d800010a7983 */ /* 0x000ea80000300a00 */
[----:B------:R-:W2:Y:S09]  /*c920*/  LDL.LU.64 R8, [R1+0x11d0] ;  /* 0x0011d00001087983 */ /* 0x000eb20000300a00 */
[----:B------:R0:W-:Y:S04]  /*c930*/  STL.64 [R1+0x11c0], R26 ;  /* 0x0011c01a01007387 */ /* 0x0001e80000100a00 */
[----:B------:R1:W-:Y:S01]  /*c940*/  STL.64 [R1+0x11b8], R24 ;  /* 0x0011b81801007387 */ /* 0x0003e20000100a00 */
[----:B0-----:R-:W-:-:S03]  /*c950*/  IMAD.MOV.U32 R26, RZ, RZ, R29 ;  /* 0x000000ffff1a7224 */ /* 0x001fc600078e001d */
[----:B-1----:R-:W3:Y:S04]  /*c960*/  LDL.LU R24, [R1] ;  /* 0x0000000001187983 */ /* 0x002ee80000300800 */
[----:B------:R-:W3:Y:S04]  /*c970*/  LDL.LU R25, [R1+0x4] ;  /* 0x0000040001197983 */ /* 0x000ee80000300800 */
[----:B------:R-:W4:Y:S04]  /*c980*/  LDL.LU R29, [R1+0x11c8] ;  /* 0x0011c800011d7983 */ /* 0x000f280000300800 */
[----:B------:R-:W3:Y:S01]  /*c990*/  LDL.LU R27, [R1+0xc] ;  /* 0x00000c00011b7983 */ /* 0x000ee20000300800 */
[----:B--2---:R-:W-:Y:S03]  /*c9a0*/  HMMA.16816.F32.BF16 R4, R8, R14, R4 ;  /* 0x0000000e0804723c */ /* 0x004fe60000041804 */
[----:B------:R-:W0:Y:S04]  /*c9b0*/  LDSM.16.MT88.4 R8, [R28+UR6+0x3400] ;  /* 0x003400061c08783b */ /* 0x000e280008004200 */
[----:B0-----:R-:W-:Y:S04]  /*c9c0*/  STL.64 [R1+0x11b0], R10 ;  /* 0x0011b00a01007387 */ /* 0x001fe80000100a00 */
[----:B------:R0:W-:Y:S02]  /*c9d0*/  STL.64 [R1+0x11a8], R8 ;  /* 0x0011a80801007387 */ /* 0x0001e40000100a00 */
[----:B0-----:R-:W-:Y:S01]  /*c9e0*/  MOV R8, R13 ;  /* 0x0000000d00087202 */ /* 0x001fe20000000f00 */
[----:B------:R-:W-:-:S02]  /*c9f0*/  IMAD.MOV.U32 R9, RZ, RZ, R12 ;  /* 0x000000ffff097224 */ /* 0x000fc400078e000c */
[----:B----4-:R-:W0:Y:S04]  /*ca00*/  LDSM.16.M88.4 R12, [R29+UR6+0x8180] ;  /* 0x008180061d0c783b */ /* 0x010e280008000200 */
[----:B---3--:R-:W-:Y:S01]  /*ca10*/  HMMA.16816.F32.BF16 R4, R24, R16, R4 ;  /* 0x000000101804723c */ /* 0x008fe20000041804 */
[----:B0-----:R-:W-:Y:S04]  /*ca20*/  STL [R1+0x11a0], R15 ;  /* 0x0011a00f01007387 */ /* 0x001fe80000100800 */
[----:B------:R-:W-:Y:S04]  /*ca30*/  STL [R1+0x117c], R29 ;  /* 0x00117c1d01007387 */ /* 0x000fe80000100800 */
[----:B------:R-:W2:Y:S04]  /*ca40*/  LDL.LU.64 R26, [R1+0x11c0] ;  /* 0x0011c000011a7983 */ /* 0x000ea80000300a00 */
[----:B------:R-:W2:Y:S01]  /*ca50*/  LDL.LU.64 R24, [R1+0x11b8] ;  /* 0x0011b80001187983 */ /* 0x000ea20000300a00 */
[----:B------:R-:W-:Y:S01]  /*ca60*/  MOV R10, R2 ;  /* 0x00000002000a7202 */ /* 0x000fe20000000f00 */
[----:B------:R-:W-:-:S07]  /*ca70*/  IMAD.MOV.U32 R11, RZ, RZ, R0 ;  /* 0x000000ffff0b7224 */ /* 0x000fce00078e0000 */
[----:B--2---:R-:W-:Y:S01]  /*ca80*/  HMMA.16816.F32.BF16 R24, R8, R18, R24 ;  /* 0x000000120818723c */ /* 0x004fe20000041818 */
        /* <DEDUP_REMOVED lines=22> */
[----:B------:R-:W0:Y:S04]  /*cbf0*/  LDSM.16.MT88.4 R16, [R28+UR6+0x3c00] ;  /* 0x003c00061c10783b */ /* 0x000e280008004200 */
[----:B----4-:R-:W1:-:S15]  /*cc00*/  LDSM.16.M88.4 R8, [R0+UR6+0x8200] ;  /* 0x008200060008783b */ /* 0x010e5e0008000200 */
[----:B---3--:R-:W-:Y:S01]  /*cc10*/  HMMA.16816.F32.BF16 R4, R24, R12, R4 ;  /* 0x0000000c1804723c */ /* 0x008fe20000041804 */
[----:B0-----:R-:W-:Y:S04]  /*cc20*/  STL.64 [R1+0x1188], R18 ;  /* 0x0011881201007387 */ /* 0x001fe80000100a00 */
[----:B------:R0:W-:Y:S02]  /*cc30*/  STL.64 [R1+0x1180], R16 ;  /* 0x0011801001007387 */ /* 0x0001e40000100a00 */
[----:B0-----:R-:W-:Y:S02]  /*cc40*/  IMAD.MOV.U32 R16, RZ, RZ, R15 ;  /* 0x000000ffff107224 */ /* 0x001fe400078e000f */
[----:B------:R-:W2:Y:S04]  /*cc50*/  LDL.LU R15, [R1+0x11a0] ;  /* 0x0011a000010f7983 */ /* 0x000ea80000300800 */
[----:B------:R-:W2:Y:S04]  /*cc60*/  LDL.LU R17, [R1+0x14] ;  /* 0x0000140001117983 */ /* 0x000ea80000300800 */
[----:B-1----:R-:W-:Y:S04]  /*cc70*/  STL [R1+0x1178], R11 ;  /* 0x0011780b01007387 */ /* 0x002fe80000100800 */
        /* <DEDUP_REMOVED lines=49> */
[----:B------:R-:W1:Y:S01]  /*cf90*/  LDSM.16.MT88.4 R24, [R28+UR6+0x4c00] ;  /* 0x004c00061c18783b */ /* 0x000e620008004200 */
[----:B0-----:R-:W-:Y:S01]  /*cfa0*/  IMAD.MOV.U32 R8, RZ, RZ, R14 ;  /* 0x000000ffff087224 */ /* 0x001fe200078e000e */
[----:B------:R-:W-:Y:S01]  /*cfb0*/  MOV R2, R15 ;  /* 0x0000000f00027202 */ /* 0x000fe20000000f00 */
[----:B------:R-:W-:Y:S01]  /*cfc0*/  IMAD.MOV.U32 R29, RZ, RZ, R12 ;  /* 0x000000ffff1d7224 */ /* 0x000fe200078e000c */
[----:B------:R-:W-:Y:S01]  /*cfd0*/  MOV R9, R13 ;  /* 0x0000000d00097202 */ /* 0x000fe20000000f00 */
[----:B------:R-:W2:Y:S04]  /*cfe0*/  LDL.LU.64 R14, [R1+0x1160] ;  /* 0x00116000010e7983 */ /* 0x000ea80000300a00 */
[----:B------:R-:W2:Y:S09]  /*cff0*/  LDL.LU.64 R12, [R1+0x1158] ;  /* 0x00115800010c7983 */ /* 0x000eb20000300a00 */
[----:B------:R-:W-:Y:S04]  /*d000*/  STL.64 [R1+0x1148], R22 ;  /* 0x0011481601007387 */ /* 0x000fe80000100a00 */
[----:B------:R0:W-:Y:S04]  /*d010*/  STL.64 [R1+0x1140], R20 ;  /* 0x0011401401007387 */ /* 0x0001e80000100a00 */
[----:B0-----:R-:W3:Y:S04]  /*d020*/  LDL.LU R20, [R1] ;  /* 0x0000000001147983 */ /* 0x001ee80000300800 */
[----:B------:R-:W3:Y:S04]  /*d030*/  LDL.LU R21, [R1+0x4] ;  /* 0x0000040001157983 */ /* 0x000ee80000300800 */
[----:B------:R-:W3:Y:S01]  /*d040*/  LDL.LU R22, [R1+0x8] ;  /* 0x0000080001167983 */ /* 0x000ee20000300800 */
[----:B------:R-:W-:-:S03]  /*d050*/  IMAD.MOV.U32 R23, RZ, RZ, R0 ;  /* 0x000000ffff177224 */ /* 0x000fc600078e0000 */
[----:B------:R-:W4:Y:S04]  /*d060*/  LDL.LU R0, [R1+0x1150] ;  /* 0x0011500001007983 */ /* 0x000f280000300800 */
[----:B-1----:R0:W-:Y:S04]  /*d070*/  STL.64 [R1+0x1138], R26 ;  /* 0x0011381a01007387 */ /* 0x0021e80000100a00 */
[----:B------:R1:W-:Y:S01]  /*d080*/  STL.64 [R1+0x1130], R24 ;  /* 0x0011301801007387 */ /* 0x0003e20000100a00 */
[----:B0-----:R-:W-:Y:S01]  /*d090*/  MOV R26, R8 ;  /* 0x00000008001a7202 */ /* 0x001fe20000000f00 */
[----:B-1----:R-:W-:-:S02]  /*d0a0*/  IMAD.MOV.U32 R25, RZ, RZ, R9 ;  /* 0x000000ffff197224 */ /* 0x002fc400078e0009 */
[----:B------:R-:W-:Y:S01]  /*d0b0*/  IMAD.MOV.U32 R27, RZ, RZ, R2 ;  /* 0x000000ffff1b7224 */ /* 0x000fe200078e0002 */
[----:B--2---:R-:W-:Y:S01]  /*d0c0*/  HMMA.16816.F32.BF16 R4, R12, R10, R4 ;  /* 0x0000000a0c04723c */ /* 0x004fe20000041804 */
[----:B------:R-:W0:-:S15]  /*d0d0*/  LDSM.16.MT88.4 R8, [R3+UR6+0x5000] ;  /* 0x005000060308783b */ /* 0x000e1e0008004200 */
[----:B------:R-:W-:-:S04]  /*d0e0*/  NOP ;  /* 0x0000000000007918 */ /* 0x000fc80000000000 */
[----:B---3--:R-:W-:Y:S01]  /*d0f0*/  HMMA.16816.F32.BF16 R4, R20, R16, R4 ;  /* 0x000000101404723c */ /* 0x008fe20000041804 */
[----:B------:R-:W1:Y:S04]  /*d100*/  LDSM.16.MT88.4 R20, [R28+UR6+0x5000] ;  /* 0x005000061c14783b */ /* 0x000e680008004200 */
[----:B----4-:R-:W-:Y:S04]  /*d110*/  LDSM.16.M88.4 R12, [R0+UR6+0x8280] ;  /* 0x00828006000c783b */ /* 0x010fe80008000200 */
[----:B0-----:R-:W-:Y:S04]  /*d120*/  STL [R1+0x112c], R9 ;  /* 0x00112c0901007387 */ /* 0x001fe80000100800 */
[----:B------:R-:W-:Y:S04]  /*d130*/  STL [R1+0x1128], R10 ;  /* 0x0011280a01007387 */ /* 0x000fe80000100800 */
[----:B------:R-:W-:Y:S04]  /*d140*/  STL [R1+0x1124], R11 ;  /* 0x0011240b01007387 */ /* 0x000fe80000100800 */
[----:B------:R0:W-:Y:S01]  /*d150*/  STL [R1+0x10f0], R0 ;  /* 0x0010f00001007387 */ /* 0x0001e20000100800 */
[----:B-1----:R-:W-:-:S03]  /*d160*/  MOV R2, R22 ;  /* 0x0000001600027202 */ /* 0x002fc60000000f00 */
[----:B------:R1:W-:Y:S01]  /*d170*/  STL.64 [R1], R20 ;  /* 0x0000001401007387 */ /* 0x0003e20000100a00 */
[----:B0-----:R-:W-:-:S03]  /*d180*/  IMAD.MOV.U32 R0, RZ, RZ, R23 ;  /* 0x000000ffff007224 */ /* 0x001fc600078e0017 */
[----:B------:R-:W2:Y:S04]  /*d190*/  LDL.LU.64 R22, [R1+0x1148] ;  /* 0x0011480001167983 */ /* 0x000ea80000300a00 */
[----:B-1----:R-:W2:Y:S01]  /*d1a0*/  LDL.LU.64 R20, [R1+0x1140] ;  /* 0x0011400001147983 */ /* 0x002ea20000300a00 */
[----:B------:R-:W-:-:S07]  /*d1b0*/  MOV R24, R29 ;  /* 0x0000001d00187202 */ /* 0x000fce0000000f00 */
[-C--:B--2---:R-:W-:Y:S01]  /*d1c0*/  HMMA.16816.F32.BF16 R20, R24, R18.reuse, R20 ;  /* 0x000000121814723c */ /* 0x084fe20000041814 */
[----:B------:R-:W0:Y:S02]  /*d1d0*/  LDSM.16.MT88.4 R24, [R3+UR6+0x5400] ;  /* 0x005400060318783b */ /* 0x000e240008004200 */
[----:B0-----:R-:W-:Y:S01]  /*d1e0*/  MOV R11, R26 ;  /* 0x0000001a000b7202 */ /* 0x001fe20000000f00 */
[----:B------:R-:W-:Y:S01]  /*d1f0*/  IMAD.MOV.U32 R29, RZ, RZ, R27 ;  /* 0x000000ffff1d7224 */ /* 0x000fe200078e001b */
[----:B------:R-:W-:Y:S01]  /*d200*/  MOV R9, R24 ;  /* 0x0000001800097202 */ /* 0x000fe20000000f00 */
[----:B------:R-:W-:Y:S01]  /*d210*/  IMAD.MOV.U32 R10, RZ, RZ, R25 ;  /* 0x000000ffff0a7224 */ /* 0x000fe200078e0019 */
[----:B------:R-:W2:Y:S04]  /*d220*/  LDL.LU.64 R26, [R1+0x1138] ;  /* 0x00113800011a7983 */ /* 0x000ea80000300a00 */
[----:B------:R-:W2:Y:S02]  /*d230*/  LDL.LU.64 R24, [R1+0x1130] ;  /* 0x0011300001187983 */ /* 0x000ea40000300a00 */
[----:B--2---:R-:W-:Y:S02]  /*d240*/  HMMA.16816.F32.BF16 R4, R24, R18, R4 ;  /* 0x000000121804723c */ /* 0x004fe40000041804 */
[----:B------:R-:W0:Y:S04]  /*d250*/  LDSM.16.MT88.4 R16, [R28+UR6+0x5400] ;  /* 0x005400061c10783b */ /* 0x000e280008004200 */
[----:B0-----:R0:W-:Y:S04]  /*d260*/  STL.64 [R1+0x1108], R18 ;  /* 0x0011081201007387 */ /* 0x0011e80000100a00 */
[----:B------:R1:W-:Y:S01]  /*d270*/  STL.64 [R1+0x1100], R16 ;  /* 0x0011001001007387 */ /* 0x0003e20000100a00 */
[----:B0-----:R-:W-:Y:S01]  /*d280*/  MOV R18, R11 ;  /* 0x0000000b00127202 */ /* 0x001fe20000000f00 */
[----:B------:R-:W-:Y:S01]  /*d290*/  IMAD.MOV.U32 R19, RZ, RZ, R29 ;  /* 0x000000ffff137224 */ /* 0x000fe200078e001d */
[----:B-1----:R-:W-:Y:S01]  /*d2a0*/  MOV R16, R9 ;  /* 0x0000000900107202 */ /* 0x002fe20000000f00 */
[----:B------:R-:W-:Y:S01]  /*d2b0*/  IMAD.MOV.U32 R17, RZ, RZ, R10 ;  /* 0x000000ffff117224 */ /* 0x000fe200078e000a */
[----:B------:R-:W2:Y:S04]  /*d2c0*/  LDL.LU R9, [R1+0x112c] ;  /* 0x00112c0001097983 */ /* 0x000ea80000300800 */
[----:B------:R-:W2:Y:S04]  /*d2d0*/  LDL.LU R10, [R1+0x1128] ;  /* 0x00112800010a7983 */ /* 0x000ea80000300800 */
[----:B------:R-:W2:Y:S04]  /*d2e0*/  LDL.LU R11, [R1+0x1124] ;  /* 0x00112400010b7983 */ /* 0x000ea80000300800 */
[----:B------:R-:W3:Y:S04]  /*d2f0*/  LDL.LU R29, [R1+0x1120] ;  /* 0x00112000011d7983 */ /* 0x000ee80000300800 */
[----:B------:R-:W-:Y:S04]  /*d300*/  STL.64 [R1+0x1118], R18 ;  /* 0x0011181201007387 */ /* 0x000fe80000100a00 */
[----:B------:R0:W-:Y:S04]  /*d310*/  STL.64 [R1+0x1110], R16 ;  /* 0x0011101001007387 */ /* 0x0001e80000100a00 */
[----:B0-----:R-:W4:Y:S04]  /*d320*/  LDL.LU R16, [R1] ;  /* 0x0000000001107983 */ /* 0x001f280000300800 */
[----:B------:R-:W4:Y:S01]  /*d330*/  LDL.LU R17, [R1+0x4] ;  /* 0x0000040001117983 */ /* 0x000f220000300800 */
[----:B------:R-:W-:Y:S01]  /*d340*/  MOV R18, R2 ;  /* 0x0000000200127202 */ /* 0x000fe20000000f00 */
[----:B------:R-:W-:Y:S01]  /*d350*/  IMAD.MOV.U32 R19, RZ, RZ, R0 ;  /* 0x000000ffff137224 */ /* 0x000fe200078e0000 */
[-C--:B--2---:R-:W-:Y:S01]  /*d360*/  HMMA.16816.F32.BF16 R20, R8, R12.reuse, R20 ;  /* 0x0000000c0814723c */ /* 0x084fe20000041814 */
[----:B------:R-:W0:Y:S04]  /*d370*/  LDSM.16.MT88.4 R8, [R3+UR6+0x5800] ;  /* 0x005800060308783b */ /* 0x000e280008004200 */
[----:B---3--:R-:W1:Y:S03]  /*d380*/  LDSM.16.M88.4 R24, [R29+UR6+0x8280] ;  /* 0x008280061d18783b */ /* 0x008e660008000200 */
[----:B----4-:R-:W-:Y:S01]  /*d390*/  HMMA.16816.F32.BF16 R4, R16, R12, R4 ;  /* 0x0000000c1004723c */ /* 0x010fe20000041804 */
[----:B------:R-:W2:Y:S04]  /*d3a0*/  LDSM.16.MT88.4 R16, [R28+UR6+0x5800] ;  /* 0x005800061c10783b */ /* 0x000ea80008004200 */
[----:B0-----:R-:W-:Y:S04]  /*d3b0*/  STL [R1+0x10fc], R10 ;  /* 0x0010fc0a01007387 */ /* 0x001fe80000100800 */
[----:B------:R-:W-:Y:S04]  /*d3c0*/  STL [R1+0x10f8], R11 ;  /* 0x0010f80b01007387 */ /* 0x000fe80000100800 */
[----:B-1----:R-:W-:Y:S04]  /*d3d0*/  STL [R1+0x10f4], R27 ;  /* 0x0010f41b01007387 */ /* 0x002fe80000100800 */
[----:B------:R0:W-:Y:S01]  /*d3e0*/  STL [R1+0x10c4], R29 ;  /* 0x0010c41d01007387 */ /* 0x0001e20000100800 */
[----:B--2---:R-:W-:Y:S01]  /*d3f0*/  MOV R12, R18 ;  /* 0x00000012000c7202 */ /* 0x004fe20000000f00 */
[----:B------:R-:W-:Y:S01]  /*d400*/  IMAD.MOV.U32 R2, RZ, RZ, R19 ;  /* 0x000000ffff027224 */ /* 0x000fe200078e0013 */
[----:B0-----:R-:W-:Y:S01]  /*d410*/  MOV R29, R16 ;  /* 0x00000010001d7202 */ /* 0x001fe20000000f00 */
[----:B------:R-:W-:Y:S01]  /*d420*/  IMAD.MOV.U32 R13, RZ, RZ, R17 ;  /* 0x000000ffff0d7224 */ /* 0x000fe200078e0011 */
[----:B------:R-:W2:Y:S04]  /*d430*/  LDL.LU.64 R18, [R1+0x1118] ;  /* 0x0011180001127983 */ /* 0x000ea80000300a00 */
[----:B------:R-:W2:Y:S02]  /*d440*/  LDL.LU.64 R16, [R1+0x1110] ;  /* 0x0011100001107983 */ /* 0x000ea40000300a00 */
[-C--:B--2---:R-:W-:Y:S02]  /*d450*/  HMMA.16816.F32.BF16 R20, R16, R14.reuse, R20 ;  /* 0x0000000e1014723c */ /* 0x084fe40000041814 */
        /* <DEDUP_REMOVED lines=11> */
[----:B0-----:R-:W-:-:S02]  /*d510*/  MOV R6, R27 ;  /* 0x0000001b00067202 */ /* 0x001fc40000000f00 */
[----:B-1----:R-:W-:Y:S01]  /*d520*/  MOV R4, R10 ;  /* 0x0000000a00047202 */ /* 0x002fe20000000f00 */
[----:B------:R-:W-:Y:S01]  /*d530*/  IMAD.MOV.U32 R5, RZ, RZ, R11 ;  /* 0x000000ffff057224 */ /* 0x000fe200078e000b */
[----:B------:R-:W2:Y:S01]  /*d540*/  LDL.LU R10, [R1+0x10fc] ;  /* 0x0010fc00010a7983 */ /* 0x000ea20000300800 */
[----:B------:R-:W-:-:S03]  /*d550*/  IMAD.MOV.U32 R7, RZ, RZ, R0 ;  /* 0x000000ffff077224 */ /* 0x000fc600078e0000 */
[----:B------:R-:W2:Y:S04]  /*d560*/  LDL.LU R11, [R1+0x10f8] ;  /* 0x0010f800010b7983 */ /* 0x000ea80000300800 */
[----:B------:R-:W3:Y:S04]  /*d570*/  LDL.LU R27, [R1+0x10f4] ;  /* 0x0010f400011b7983 */ /* 0x000ee80000300800 */
[----:B------:R-:W4:Y:S04]  /*d580*/  LDL.LU R0, [R1+0x10f0] ;  /* 0x0010f00001007983 */ /* 0x000f280000300800 */
[----:B------:R0:W-:Y:S04]  /*d590*/  STL.64 [R1+0x10e8], R6 ;  /* 0x0010e80601007387 */ /* 0x0001e80000100a00 */
[----:B------:R1:W-:Y:S01]  /*d5a0*/  STL.64 [R1+0x10e0], R4 ;  /* 0x0010e00401007387 */ /* 0x0003e20000100a00 */
[----:B0-----:R-:W-:Y:S01]  /*d5b0*/  MOV R6, R12 ;  /* 0x0000000c00067202 */ /* 0x001fe20000000f00 */
[----:B------:R-:W-:Y:S01]  /*d5c0*/  IMAD.MOV.U32 R7, RZ, RZ, R2 ;  /* 0x000000ffff077224 */ /* 0x000fe200078e0002 */
[----:B-1----:R-:W-:Y:S01]  /*d5d0*/  MOV R4, R29 ;  /* 0x0000001d00047202 */ /* 0x002fe20000000f00 */
[----:B------:R-:W-:-:S07]  /*d5e0*/  IMAD.MOV.U32 R5, RZ, RZ, R13 ;  /* 0x000000ffff057224 */ /* 0x000fce00078e000d */
[----:B------:R-:W-:Y:S01]  /*d5f0*/  HMMA.16816.F32.BF16 R16, R4, R24, R16 ;  /* 0x000000180410723c */ /* 0x000fe20000041810 */
[----:B------:R-:W0:Y:S02]  /*d600*/  LDSM.16.MT88.4 R4, [R28+UR6+0x6000] ;  /* 0x006000061c04783b */ /* 0x000e240008004200 */
[----:B0-----:R-:W-:-:S05]  /*d610*/  MOV R2, R6 ;  /* 0x0000000600027202 */ /* 0x001fca0000000f00 */
[----:B--2---:R-:W-:Y:S01]  /*d620*/  HMMA.16816.F32.BF16 R8, R8, R24, R20 ;  /* 0x000000180808723c */ /* 0x004fe20000041814 */
[----:B------:R-:W0:Y:S04]  /*d630*/  LDSM.16.MT88.4 R20, [R3+UR6+0x6000] ;  /* 0x006000060314783b */ /* 0x000e280008004200 */
[----:B----4-:R-:W1:Y:S01]  /*d640*/  LDSM.16.M88.4 R12, [R0+UR6+0x8300] ;  /* 0x00830006000c783b */ /* 0x010e620008000200 */
[----:B------:R-:W-:Y:S01]  /*d650*/  MOV R25, R4 ;  /* 0x0000000400197202 */ /* 0x000fe20000000f00 */
[----:B------:R-:W-:Y:S02]  /*d660*/  IMAD.MOV.U32 R24, RZ, RZ, R5 ;  /* 0x000000ffff187224 */ /* 0x000fe400078e0005 */
[----:B0-----:R-:W-:Y:S04]  /*d670*/  STL [R1+0x10cc], R22 ;  /* 0x0010cc1601007387 */ /* 0x001fe80000100800 */
[----:B------:R-:W-:Y:S04]  /*d680*/  STL [R1+0x10c8], R23 ;  /* 0x0010c81701007387 */ /* 0x000fe80000100800 */
[----:B-1----:R-:W-:Y:S04]  /*d690*/  STL [R1+0x10c0], R15 ;  /* 0x0010c00f01007387 */ /* 0x002fe80000100800 */
[----:B------:R0:W-:Y:S02]  /*d6a0*/  STL [R1+0x1094], R0 ;  /* 0x0010940001007387 */ /* 0x0001e40000100800 */
[----:B0-----:R-:W-:-:S02]  /*d6b0*/  IMAD.MOV.U32 R0, RZ, RZ, R7 ;  /* 0x000000ffff007224 */ /* 0x001fc400078e0007 */
[----:B------:R-:W3:Y:S04]  /*d6c0*/  LDL.LU.64 R6, [R1+0x10e8] ;  /* 0x0010e80001067983 */ /* 0x000ee80000300a00 */
[----:B------:R-:W3:Y:S02]  /*d6d0*/  LDL.LU.64 R4, [R1+0x10e0] ;  /* 0x0010e00001047983 */ /* 0x000ee40000300a00 */
[-C--:B---3--:R-:W-:Y:S02]  /*d6e0*/  HMMA.16816.F32.BF16 R8, R4, R26.reuse, R8 ;  /* 0x0000001a0408723c */ /* 0x088fe40000041808 */
        /* <DEDUP_REMOVED lines=14> */
[----:B------:R-:W2:Y:S04]  /*d7d0*/  LDL.LU R22, [R1+0x10cc] ;  /* 0x0010cc0001167983 */ /* 0x000ea80000300800 */
[----:B------:R-:W2:Y:S04]  /*d7e0*/  LDL.LU R23, [R1+0x10c8] ;  /* 0x0010c80001177983 */ /* 0x000ea80000300800 */
[----:B------:R-:W3:Y:S01]  /*d7f0*/  LDL.LU R29, [R1+0x10c4] ;  /* 0x0010c400011d7983 */ /* 0x000ee20000300800 */
[----:B------:R-:W-:-:S03]  /*d800*/  IMAD.MOV.U32 R7, RZ, RZ, R15 ;  /* 0x000000ffff077224 */ /* 0x000fc600078e000f */
[----:B------:R-:W4:Y:S04]  /*d810*/  LDL.LU R15, [R1+0x10c0] ;  /* 0x0010c000010f7983 */ /* 0x000f280000300800 */
[----:B------:R0:W-:Y:S04]  /*d820*/  STL.64 [R1+0x10b8], R6 ;  /* 0x0010b80601007387 */ /* 0x0001e80000100a00 */
[----:B------:R1:W-:Y:S01]  /*d830*/  STL.64 [R1+0x10b0], R4 ;  /* 0x0010b00401007387 */ /* 0x0003e20000100a00 */
[----:B0-----:R-:W-:Y:S01]  /*d840*/  MOV R6, R2 ;  /* 0x0000000200067202 */ /* 0x001fe20000000f00 */
[----:B------:R-:W-:Y:S01]  /*d850*/  IMAD.MOV.U32 R7, RZ, RZ, R0 ;  /* 0x000000ffff077224 */ /* 0x000fe200078e0000 */
[----:B-1----:R-:W-:Y:S01]  /*d860*/  MOV R4, R25 ;  /* 0x0000001900047202 */ /* 0x002fe20000000f00 */
[----:B------:R-:W-:-:S02]  /*d870*/  IMAD.MOV.U32 R5, RZ, RZ, R24 ;  /* 0x000000ffff057224 */ /* 0x000fc400078e0018 */
[----:B------:R-:W-:Y:S05]  /*d880*/  LDSM.16.MT88.4 R24, [R3+UR6+0x6800] ;  /* 0x006800060318783b */ /* 0x000fea0008004200 */
[-C--:B------:R-:W-:Y:S01]  /*d890*/  HMMA.16816.F32.BF16 R16, R4, R12.reuse, R16 ;  /* 0x0000000c0410723c */ /* 0x080fe20000041810 */
[----:B------:R-:W0:Y:S02]  /*d8a0*/  LDSM.16.MT88.4 R4, [R28+UR6+0x6800] ;  /* 0x006800061c04783b */ /* 0x000e240008004200 */
[----:B0-----:R-:W-:Y:S02]  /*d8b0*/  MOV R2, R4 ;  /* 0x0000000400027202 */ /* 0x001fe40000000f00 */
[----:B---3--:R-:W-:Y:S04]  /*d8c0*/  STL [R1+0x1098], R29 ;  /* 0x0010981d01007387 */ /* 0x008fe80000100800 */
[----:B------:R-:W-:Y:S04]  /*d8d0*/  STL [R1+0x14], R5 ;  /* 0x0000140501007387 */ /* 0x000fe80000100800 */
[----:B------:R0:W-:Y:S04]  /*d8e0*/  STL.64 [R1+0x18], R6 ;  /* 0x0000180601007387 */ /* 0x0001e80000100a00 */
[----:B0-----:R-:W4:Y:S04]  /*d8f0*/  LDL.LU.64 R6, [R1+0x10b8] ;  /* 0x0010b80001067983 */ /* 0x001f280000300a00 */
[----:B------:R-:W4:Y:S01]  /*d900*/  LDL.LU.64 R4, [R1+0x10b0] ;  /* 0x0010b00001047983 */ /* 0x000f220000300a00 */
[----:B--2---:R-:W-:Y:S03]  /*d910*/  HMMA.16816.F32.BF16 R8, R20, R12, R8 ;  /* 0x0000000c1408723c */ /* 0x004fe60000041808 */
[----:B------:R-:W-:-:S15]  /*d920*/  LDSM.16.M88.4 R20, [R29+UR6+0x8300] ;  /* 0x008300061d14783b */ /* 0x000fde0008000200 */
[----:B------:R-:W-:Y:S02]  /*d930*/  NOP ;  /* 0x0000000000007918 */ /* 0x000fe40000000000 */
[-C--:B----4-:R-:W-:Y:S01]  /*d940*/  HMMA.16816.F32.BF16 R8, R4, R14.reuse, R8 ;  /* 0x0000000e0408723c */ /* 0x090fe20000041808 */
        /* <DEDUP_REMOVED lines=8> */
[----:B------:R-:W0:Y:S04]  /*d9d0*/  LDSM.16.MT88.4 R4, [R28+UR6+0x6c00] ;  /* 0x006c00061c04783b */ /* 0x000e280008004200 */
[----:B0-----:R0:W-:Y:S04]  /*d9e0*/  STL.64 [R1+0x1088], R6 ;  /* 0x0010880601007387 */ /* 0x0011e80000100a00 */
[----:B------:R1:W-:Y:S01]  /*d9f0*/  STL.64 [R1+0x1080], R4 ;  /* 0x0010800401007387 */ /* 0x0003e20000100a00 */
[----:B0-----:R-:W-:Y:S01]  /*da00*/  IMAD.MOV.U32 R6, RZ, RZ, R13 ;  /* 0x000000ffff067224 */ /* 0x001fe200078e000d */
[----:B------:R-:W-:-:S02]  /*da10*/  MOV R7, R12 ;  /* 0x0000000c00077202 */ /* 0x000fc40000000f00 */
[----:B------:R-:W-:Y:S01]  /*da20*/  HMMA.16816.F32.BF16 R12, R24, R20, R8 ;  /* 0x00000014180c723c */ /* 0x000fe20000041808 */
[----:B-1----:R-:W-:Y:S01]  /*da30*/  IMAD.MOV.U32 R4, RZ, RZ, R29 ;  /* 0x000000ffff047224 */ /* 0x002fe200078e001d */
[----:B------:R-:W-:Y:S01]  /*da40*/  MOV R5, R0 ;  /* 0x0000000000057202 */ /* 0x000fe20000000f00 */
[----:B------:R-:W2:Y:S01]  /*da50*/  LDL.LU R29, [R1+0x1098] ;  /* 0x00109800011d7983 */ /* 0x000ea20000300800 */
[----:B------:R-:W-:-:S03]  /*da60*/  IMAD.MOV.U32 R24, RZ, RZ, R2 ;  /* 0x000000ffff187224 */ /* 0x000fc600078e0002 */
[----:B------:R-:W3:Y:S04]  /*da70*/  LDL.LU R0, [R1+0x1094] ;  /* 0x0010940001007983 */ /* 0x000ee80000300800 */
[----:B------:R-:W4:Y:S04]  /*da80*/  LDL.LU R2, [R1+0x1090] ;  /* 0x0010900001027983 */ /* 0x000f280000300800 */
[----:B------:R-:W2:Y:S04]  /*da90*/  LDL.LU R25, [R1+0x14] ;  /* 0x0000140001197983 */ /* 0x000ea80000300800 */
[----:B------:R-:W2:Y:S04]  /*daa0*/  LDL.LU R26, [R1+0x18] ;  /* 0x00001800011a7983 */ /* 0x000ea80000300800 */
[----:B------:R-:W2:Y:S01]  /*dab0*/  LDL.LU R27, [R1+0x1c] ;  /* 0x00001c00011b7983 */ /* 0x000ea20000300800 */
[----:B------:R-:W-:Y:S03]  /*dac0*/  HMMA.16816.F32.BF16 R12, R4, R22, R12 ;  /* 0x00000016040c723c */ /* 0x000fe6000004180c */
[----:B------:R-:W-:Y:S04]  /*dad0*/  LDSM.16.MT88.4 R4, [R3+UR6+0x7400] ;  /* 0x007400060304783b */ /* 0x000fe80008004200 */
[----:B---3--:R-:W0:Y:S01]  /*dae0*/  LDSM.16.M88.4 R8, [R0+UR6+0x8380] ;  /* 0x008380060008783b */ /* 0x008e220008000200 */
[----:B--2---:R-:W-:Y:S03]  /*daf0*/  HMMA.16816.F32.BF16 R16, R24, R20, R16 ;  /* 0x000000141810723c */ /* 0x004fe60000041810 */
[----:B------:R-:W1:Y:S04]  /*db00*/  LDSM.16.MT88.4 R24, [R28+UR6+0x7000] ;  /* 0x007000061c18783b */ /* 0x000e680008004200 */
[----:B0-----:R-:W-:Y:S04]  /*db10*/  STL.64 [R1], R8 ;  /* 0x0000000801007387 */ /* 0x001fe80000100a00 */
[----:B------:R-:W-:Y:S04]  /*db20*/  STL [R1+0x8], R10 ;  /* 0x0000080a01007387 */ /* 0x000fe80000100800 */
[----:B----4-:R-:W-:Y:S04]  /*db30*/  STL [R1+0x106c], R2 ;  /* 0x00106c0201007387 */ /* 0x010fe80000100800 */
[----:B-1----:R-:W-:Y:S04]  /*db40*/  STL.64 [R1+0x1078], R26 ;  /* 0x0010781a01007387 */ /* 0x002fe80000100a00 */
[----:B------:R0:W-:Y:S04]  /*db50*/  STL.64 [R1+0x1070], R24 ;  /* 0x0010701801007387 */ /* 0x0001e80000100a00 */
[----:B0-----:R-:W2:Y:S04]  /*db60*/  LDL.LU.64 R24, [R1] ;  /* 0x0000000001187983 */ /* 0x001ea80000300a00 */
[----:B------:R-:W-:Y:S04]  /*db70*/  STL.64 [R1+0x20], R4 ;  /* 0x0000200401007387 */ /* 0x000fe80000100a00 */
[----:B------:R0:W-:Y:S04]  /*db80*/  STL.64 [R1+0x28], R6 ;  /* 0x0000280601007387 */ /* 0x0001e80000100a00 */
[----:B0-----:R-:W3:Y:S04]  /*db90*/  LDL.LU.64 R6, [R1+0x1088] ;  /* 0x0010880001067983 */ /* 0x001ee80000300a00 */
[----:B------:R-:W3:Y:S01]  /*dba0*/  LDL.LU.64 R4, [R1+0x1080] ;  /* 0x0010800001047983 */ /* 0x000ee20000300a00 */
[----:B------:R-:W-:-:S03]  /*dbb0*/  MOV R0, R11 ;  /* 0x0000000b00007202 */ /* 0x000fc60000000f00 */
[----:B------:R-:W0:Y:S04]  /*dbc0*/  LDSM.16.MT88.4 R8, [R3+UR6+0x7000] ;  /* 0x007000060308783b */ /* 0x000e280008004200 */
[----:B------:R-:W4:Y:S01]  /*dbd0*/  LDL.LU.64 R26, [R1+0x1078] ;  /* 0x00107800011a7983 */ /* 0x000f220000300a00 */
[----:B--2---:R-:W-:Y:S01]  /*dbe0*/  MOV R2, R25 ;  /* 0x0000001900027202 */ /* 0x004fe20000000f00 */
[----:B---3--:R-:W-:Y:S02]  /*dbf0*/  HMMA.16816.F32.BF16 R16, R4, R22, R16 ;  /* 0x000000160410723c */ /* 0x008fe40000041810 */
[----:B------:R-:W-:Y:S06]  /*dc00*/  LDSM.16.MT88.4 R4, [R28+UR6+0x7400] ;  /* 0x007400061c04783b */ /* 0x000fec0008004200 */
[----:B0-----:R-:W-:Y:S01]  /*dc10*/  HMMA.16816.F32.BF16 R20, R8, R24, R12 ;  /* 0x000000180814723c */ /* 0x001fe2000004180c */
[----:B------:R-:W-:Y:S01]  /*dc20*/  IMAD.MOV.U32 R12, RZ, RZ, R24 ;  /* 0x000000ffff0c7224 */ /* 0x000fe200078e0018 */
[----:B------:R-:W0:Y:S04]  /*dc30*/  LDSM.16.M88.4 R8, [R29+UR6+0x8380] ;  /* 0x008380061d08783b */ /* 0x000e280008000200 */
[----:B------:R-:W4:Y:S04]  /*dc40*/  LDL.LU.64 R24, [R1+0x1070] ;  /* 0x0010700001187983 */ /* 0x000f280000300a00 */
[----:B0-----:R0:W-:Y:S04]  /*dc50*/  STL.64 [R1+0x1060], R10 ;  /* 0x0010600a01007387 */ /* 0x0011e80000100a00 */
[----:B------:R1:W-:Y:S04]  /*dc60*/  STL.64 [R1+0x1058], R8 ;  /* 0x0010580801007387 */ /* 0x0003e80000100a00 */
[----:B0-----:R-:W2:Y:S01]  /*dc70*/  LDL.LU R10, [R1+0x8] ;  /* 0x00000800010a7983 */ /* 0x001ea20000300800 */
[----:B-1----:R-:W-:-:S03]  /*dc80*/  IMAD.MOV.U32 R8, RZ, RZ, R12 ;  /* 0x000000ffff087224 */ /* 0x002fc600078e000c */
[----:B------:R-:W0:Y:S01]  /*dc90*/  LDSM.16.MT88.4 R12, [R3+UR6+0x7800] ;  /* 0x00780006030c783b */ /* 0x000e220008004200 */
[----:B------:R-:W-:Y:S01]  /*dca0*/  MOV R9, R2 ;  /* 0x0000000200097202 */ /* 0x000fe20000000f00 */
[----:B------:R-:W-:Y:S01]  /*dcb0*/  IMAD.MOV.U32 R11, RZ, RZ, R0 ;  /* 0x000000ffff0b7224 */ /* 0x000fe200078e0000 */
[----:B0-----:R-:W-:Y:S01]  /*dcc0*/  MOV R2, R13 ;  /* 0x0000000d00027202 */ /* 0x001fe20000000f00 */
[----:B------:R-:W-:Y:S01]  /*dcd0*/  IMAD.MOV.U32 R0, RZ, RZ, R14 ;  /* 0x000000ffff007224 */ /* 0x000fe200078e000e */
[----:B------:R4:W-:Y:S01]  /*dce0*/  STL [R1+0x10], R12 ;  /* 0x0000100c01007387 */ /* 0x0009e20000100800 */
[----:B------:R-:W-:Y:S02]  /*dcf0*/  MOV R29, R15 ;  /* 0x0000000f001d7202 */ /* 0x000fe40000000f00 */
[----:B----4-:R-:W-:Y:S01]  /*dd00*/  HMMA.16816.F32.BF16 R12, R24, R8, R16 ;  /* 0x00000008180c723c */ /* 0x010fe20000041810 */
[----:B------:R-:W3:Y:S04]  /*dd10*/  LDL.LU R24, [R1+0x20] ;  /* 0x0000200001187983 */ /* 0x000ee80000300800 */
[----:B------:R-:W3:Y:S04]  /*dd20*/  LDL.LU R25, [R1+0x24] ;  /* 0x0000240001197983 */ /* 0x000ee80000300800 */
[----:B------:R-:W3:Y:S04]  /*dd30*/  LDL.LU R26, [R1+0x28] ;  /* 0x00002800011a7983 */ /* 0x000ee80000300800 */
[----:B------:R-:W3:Y:S04]  /*dd40*/  LDL.LU R27, [R1+0x2c] ;  /* 0x00002c00011b7983 */ /* 0x000ee80000300800 */
[----:B------:R-:W0:Y:S03]  /*dd50*/  LDSM.16.MT88.4 R16, [R28+UR6+0x7800] ;  /* 0x007800061c10783b */ /* 0x000e260008004200 */
[----:B--2---:R-:W-:Y:S01]  /*dd60*/  HMMA.16816.F32.BF16 R4, R4, R10, R12 ;  /* 0x0000000a0404723c */ /* 0x004fe2000004180c */
[----:B------:R-:W-:Y:S04]  /*dd70*/  LDSM.16.MT88.4 R12, [R28+UR6+0x7c00] ;  /* 0x007c00061c0c783b */ /* 0x000fe80008004200 */
[----:B0-----:R0:W-:Y:S04]  /*dd80*/  STL.64 [R1+0x1050], R18 ;  /* 0x0010501201007387 */ /* 0x0011e80000100a00 */
[----:B------:R1:W-:Y:S01]  /*dd90*/  STL.64 [R1+0x1048], R16 ;  /* 0x0010481001007387 */ /* 0x0003e20000100a00 */
[----:B0-----:R-:W-:-:S03]  /*dda0*/  MOV R18, R0 ;  /* 0x0000000000127202 */ /* 0x001fc60000000f00 */
[----:B-1----:R-:W2:Y:S01]  /*ddb0*/  LDL.LU R16, [R1+0x10] ;  /* 0x0000100001107983 */ /* 0x002ea20000300800 */
[----:B------:R-:W-:-:S03]  /*ddc0*/  IMAD.MOV.U32 R17, RZ, RZ, R2 ;  /* 0x000000ffff117224 */ /* 0x000fc600078e0002 */
[----:B------:R-:W4:Y:S04]  /*ddd0*/  LDL.LU R2, [R1+0x106c] ;  /* 0x00106c0001027983 */ /* 0x000f280000300800 */
[----:B------:R-:W2:Y:S01]  /*dde0*/  LDL.LU R0, [R1+0x1068] ;  /* 0x0010680001007983 */ /* 0x000ea20000300800 */
[----:B---3--:R-:W-:Y:S03]  /*ddf0*/  HMMA.16816.F32.BF16 R20, R24, R10, R20 ;  /* 0x0000000a1814723c */ /* 0x008fe60000041814 */
[----:B------:R-:W3:Y:S04]  /*de00*/  LDL.LU.64 R10, [R1+0x1060] ;  /* 0x00106000010a7983 */ /* 0x000ee80000300a00 */
[----:B------:R-:W2:Y:S01]  /*de10*/  LDL.LU.64 R8, [R1+0x1058] ;  /* 0x0010580001087983 */ /* 0x000ea20000300a00 */
[----:B------:R-:W-:Y:S01]  /*de20*/  IMAD.MOV.U32 R19, RZ, RZ, R29 ;  /* 0x000000ffff137224 */ /* 0x000fe200078e001d */
[----:B------:R-:W0:Y:S02]  /*de30*/  S2R R28, SR_TID.X ;  /* 0x00000000001c7919 */ /* 0x000e240000002100 */
[----:B------:R4:W3:Y:S09]  /*de40*/  LDSM.16.MT88.4 R24, [R3+UR6+0x7c00] ;  /* 0x007c00060318783b */ /* 0x0008f20008004200 */
[----:B--2---:R-:W-:Y:S01]  /*de50*/  HMMA.16816.F32.BF16 R20, R16, R8, R20 ;  /* 0x000000081014723c */ /* 0x004fe20000041814 */
[----:B------:R-:W2:Y:S04]  /*de60*/  LDL.LU.64 R18, [R1+0x1050] ;  /* 0x0010500001127983 */ /* 0x000ea80000300a00 */
[----:B------:R-:W2:Y:S01]  /*de70*/  LDL.LU.64 R16, [R1+0x1048] ;  /* 0x0010480001107983 */ /* 0x000ea20000300a00 */
[----:B0-----:R-:W-:-:S02]  /*de80*/  LOP3.LUT R29, R28, 0x1c, RZ, 0xc0, !PT ;  /* 0x0000001c1c1d7812 */ /* 0x001fc400078ec0ff */
[----:B----4-:R-:W-:Y:S02]  /*de90*/  SHF.L.U32 R3, R2, 0x1, RZ ;  /* 0x0000000102037819 */ /* 0x010fe400000006ff */
[----:B------:R-:W-:Y:S02]  /*dea0*/  LOP3.LUT R28, R28, 0x1c, RZ, 0xc0, !PT ;  /* 0x0000001c1c1c7812 */ /* 0x000fe400078ec0ff */
[----:B------:R-:W-:-:S08]  /*deb0*/  LOP3.LUT R3, R3, 0x6, RZ, 0xc0, !PT ;  /* 0x0000000603037812 */ /* 0x000fd000078ec0ff */
[----:B---3--:R-:W-:Y:S01]  /*dec0*/  HMMA.16816.F32.BF16 R20, R24, R10, R20 ;  /* 0x0000000a1814723c */ /* 0x008fe20000041814 */
[----:B------:R-:W3:Y:S01]  /*ded0*/  LDL R24, [R1+0x41c] ;  /* 0x00041c0001187983 */ /* 0x000ee20000100800 */
[----:B------:R-:W-:Y:S06]  /*dee0*/  BAR.SYNC.DEFER_BLOCKING 0x0 ;  /* 0x0000000000007b1d */ /* 0x000fec0000010000 */
[----:B--2---:R-:W-:Y:S01]  /*def0*/  HMMA.16816.F32.BF16 R4, R16, R8, R4 ;  /* 0x000000081004723c */ /* 0x004fe20000041804 */
[----:B------:R-:W0:Y:S01]  /*df00*/  S2R R9, SR_CTAID.X ;  /* 0x0000000000097919 */ /* 0x000e220000002500 */
[----:B------:R-:W-:-:S02]  /*df10*/  LOP3.LUT R8, R2, 0x60, RZ, 0xc0, !PT ;  /* 0x0000006002087812 */ /* 0x000fc400078ec0ff */
[----:B------:R-:W-:Y:S02]  /*df20*/  LEA.HI R19, R28, 0x8, RZ, 0x1e ;  /* 0x000000081c137811 */ /* 0x000fe400078ff0ff */
[----:B------:R-:W-:Y:S01]  /*df30*/  LEA.HI R3, R8, R3, RZ, 0x1e ;  /* 0x0000000308037211 */ /* 0x000fe200078ff0ff */
[----:B------:R-:W1:Y:S01]  /*df40*/  S2R R28, SR_CTAID.X ;  /* 0x00000000001c7919 */ /* 0x000e620000002500 */
[----:B0-----:R-:W-:-:S04]  /*df50*/  IMAD.SHL.U32 R9, R9, 0x20, RZ ;  /* 0x0000002009097824 */ /* 0x001fc800078e00ff */
[----:B------:R-:W-:Y:S01]  /*df60*/  IMAD.IADD R19, R9, 0x1, R19 ;  /* 0x0000000109137824 */ /* 0x000fe200078e0213 */
[----:B------:R-:W-:Y:S02]  /*df70*/  LEA.HI R8, R29, R9, RZ, 0x1e ;  /* 0x000000091d087211 */ /* 0x000fe400078ff0ff */
[----:B------:R-:W0:Y:S01]  /*df80*/  S2R R9, SR_TID.X ;  /* 0x0000000000097919 */ /* 0x000e220000002100 */
[----:B------:R-:W-:-:S04]  /*df90*/  IADD3 R3, P3, PT, R3, UR4, RZ ;  /* 0x0000000403037c10 */ /* 0x000fc8000ff7e0ff */
[----:B------:R-:W-:Y:S01]  /*dfa0*/  HMMA.16816.F32.BF16 R4, R12, R10, R4 ;  /* 0x0000000a0c04723c */ /* 0x000fe20000041804 */
[CC--:B------:R-:W-:Y:S02]  /*dfb0*/  ISETP.GT.U32.AND P2, PT, R3.reuse, R8.reuse, PT ;  /* 0x000000080300720c */ /* 0x0c0fe40003f44070 */
[----:B------:R-:W-:Y:S02]  /*dfc0*/  ISETP.GE.U32.AND P1, PT, R3, R8, PT ;  /* 0x000000080300720c */ /* 0x000fe40003f26070 */
[----:B-1----:R-:W-:Y:S02]  /*dfd0*/  SHF.L.U32 R28, R28, 0x5, RZ ;  /* 0x000000051c1c7819 */ /* 0x002fe400000006ff */
[----:B------:R-:W-:Y:S02]  /*dfe0*/  LEA.HI R29, R29, 0x10, RZ, 0x1e ;  /* 0x000000101d1d7811 */ /* 0x000fe400078ff0ff */
[CC--:B------:R-:W-:Y:S02]  /*dff0*/  ISETP.GT.U32.AND P0, PT, R3.reuse, R19.reuse, PT ;  /* 0x000000130300720c */ /* 0x0c0fe40003f04070 */
[----:B------:R-:W-:Y:S01]  /*e000*/  ISETP.GE.U32.AND P5, PT, R3, R19, PT ;  /* 0x000000130300720c */ /* 0x000fe20003fa6070 */
[----:B------:R-:W-:Y:S01]  /*e010*/  FMUL R11, R21, UR9 ;  /* 0x00000009150b7c20 */ /* 0x000fe20008400000 */
[----:B------:R-:W-:-:S02]  /*e020*/  IADD3 R29, PT, PT, R28, R29, RZ ;  /* 0x0000001d1c1d7210 */ /* 0x000fc40007ffe0ff */
[----:B0-----:R-:W-:Y:S01]  /*e030*/  LOP3.LUT R8, R9, 0x1c, RZ, 0xc0, !PT ;  /* 0x0000001c09087812 */ /* 0x001fe200078ec0ff */
[----:B------:R-:W-:-:S03]  /*e040*/  IMAD.X R9, RZ, RZ, UR5, P3 ;  /* 0x00000005ff097e24 */ /* 0x000fc600098e06ff */
[----:B------:R-:W-:Y:S01]  /*e050*/  LEA.HI R19, R8, 0x18, RZ, 0x1e ;  /* 0x0000001808137811 */ /* 0x000fe200078ff0ff */
[----:B------:R-:W-:Y:S01]  /*e060*/  FMUL R8, R20, UR9 ;  /* 0x0000000914087c20 */ /* 0x000fe20008400000 */
[C---:B------:R-:W-:Y:S02]  /*e070*/  ISETP.GT.U32.AND.EX P2, PT, R9.reuse, RZ, PT, P2 ;  /* 0x000000ff0900720c */ /* 0x040fe40003f44120 */
[----:B------:R-:W-:Y:S02]  /*e080*/  ISETP.GE.U32.AND.EX P1, PT, R9, RZ, PT, P1 ;  /* 0x000000ff0900720c */ /* 0x000fe40003f26110 */
[----:B------:R-:W-:Y:S02]  /*e090*/  IADD3 R28, PT, PT, R28, R19, RZ ;  /* 0x000000131c1c7210 */ /* 0x000fe40007ffe0ff */
[----:B------:R-:W-:Y:S02]  /*e0a0*/  FSEL R8, R8, -INF , !P2 ;  /* 0xff80000008087808 */ /* 0x000fe40005000000 */
[----:B------:R-:W-:-:S02]  /*e0b0*/  FSEL R11, R11, -INF , !P1 ;  /* 0xff8000000b0b7808 */ /* 0x000fc40004800000 */
[CC--:B------:R-:W-:Y:S02]  /*e0c0*/  ISETP.GT.U32.AND P4, PT, R3.reuse, R29.reuse, PT ;  /* 0x0000001d0300720c */ /* 0x0c0fe40003f84070 */
[C---:B------:R-:W-:Y:S02]  /*e0d0*/  ISETP.GE.U32.AND P3, PT, R3.reuse, R29, PT ;  /* 0x0000001d0300720c */ /* 0x040fe40003f66070 */
[CC--:B------:R-:W-:Y:S02]  /*e0e0*/  ISETP.GT.U32.AND P2, PT, R3.reuse, R28.reuse, PT ;  /* 0x0000001c0300720c */ /* 0x0c0fe40003f44070 */
[----:B------:R-:W-:Y:S01]  /*e0f0*/  ISETP.GE.U32.AND P1, PT, R3, R28, PT ;  /* 0x0000001c0300720c */ /* 0x000fe20003f26070 */
[----:B------:R-:W-:Y:S01]  /*e100*/  FMUL R3, R22, UR9 ;  /* 0x0000000916037c20 */ /* 0x000fe20008400000 */
[C---:B------:R-:W-:Y:S02]  /*e110*/  ISETP.GT.U32.AND.EX P0, PT, R9.reuse, RZ, PT, P0 ;  /* 0x000000ff0900720c */ /* 0x040fe40003f04100 */
[----:B------:R-:W-:-:S02]  /*e120*/  ISETP.GE.U32.AND.EX P5, PT, R9, RZ, PT, P5 ;  /* 0x000000ff0900720c */ /* 0x000fc40003fa6150 */
[C---:B------:R-:W-:Y:S02]  /*e130*/  ISETP.GT.U32.AND.EX P4, PT, R9.reuse, RZ, PT, P4 ;  /* 0x000000ff0900720c */ /* 0x040fe40003f84140 */
[C---:B------:R-:W-:Y:S02]  /*e140*/  ISETP.GE.U32.AND.EX P3, PT, R9.reuse, RZ, PT, P3 ;  /* 0x000000ff0900720c */ /* 0x040fe40003f66130 */
[C---:B------:R-:W-:Y:S02]  /*e150*/  ISETP.GT.U32.AND.EX P2, PT, R9.reuse, RZ, PT, P2 ;  /* 0x000000ff0900720c */ /* 0x040fe40003f44120 */
[----:B------:R-:W-:Y:S01]  /*e160*/  ISETP.GE.U32.AND.EX P1, PT, R9, RZ, PT, P1 ;  /* 0x000000ff0900720c */ /* 0x000fe20003f26110 */
[----:B------:R-:W-:Y:S01]  /*e170*/  FMUL R9, R23, UR9 ;  /* 0x0000000917097c20 */ /* 0x000fe20008400000 */
[----:B------:R-:W-:Y:S01]  /*e180*/  FMUL R5, R5, UR9 ;  /* 0x0000000905057c20 */ /* 0x000fe20008400000 */
[----:B------:R-:W-:Y:S01]  /*e190*/  FMUL R10, R4, UR9 ;  /* 0x00000009040a7c20 */ /* 0x000fe20008400000 */
[----:B------:R-:W-:Y:S01]  /*e1a0*/  FSEL R4, R3, -INF , !P0 ;  /* 0xff80000003047808 */ /* 0x000fe20004000000 */
[----:B------:R-:W-:Y:S01]  /*e1b0*/  FMUL R6, R6, UR9 ;  /* 0x0000000906067c20 */ /* 0x000fe20008400000 */
[----:B------:R-:W-:Y:S01]  /*e1c0*/  FSEL R19, R9, -INF , !P5 ;  /* 0xff80000009137808 */ /* 0x000fe20006800000 */
[----:B------:R-:W-:Y:S01]  /*e1d0*/  FMUL R7, R7, UR9 ;  /* 0x0000000907077c20 */ /* 0x000fe20008400000 */
[----:B------:R-:W-:Y:S01]  /*e1e0*/  FSEL R15, R5, -INF , !P3 ;  /* 0xff800000050f7808 */ /* 0x000fe20005800000 */
[----:B------:R-:W0:Y:S01]  /*e1f0*/  S2R R22, SR_TID.X ;  /* 0x0000000000167919 */ /* 0x000e220000002100 */
[----:B------:R-:W-:-:S02]  /*e200*/  FSEL R17, R10, -INF , !P4 ;  /* 0xff8000000a117808 */ /* 0x000fc40006000000 */
[----:B------:R-:W-:Y:S01]  /*e210*/  FMNMX R5, R8, R11, !PT ;  /* 0x0000000b08057209 */ /* 0x000fe20007800000 */
[----:B------:R-:W2:Y:S01]  /*e220*/  LDL R23, [R1+0x418] ;  /* 0x0004180001177983 */ /* 0x000ea20000100800 */
[----:B------:R-:W-:Y:S02]  /*e230*/  FMNMX R10, R4, R19, !PT ;  /* 0x00000013040a7209 */ /* 0x000fe40007800000 */
[----:B------:R-:W-:Y:S01]  /*e240*/  FSEL R14, R6, -INF , !P2 ;  /* 0xff800000060e7808 */ /* 0x000fe20005000000 */
[----:B------:R-:W1:Y:S01]  /*e250*/  SHFL.BFLY PT, R16, R5, 0x2, 0x1f ;  /* 0x0c401f0005107f89 */ /* 0x000e6200000e0000 */
[----:B------:R-:W-:Y:S02]  /*e260*/  FSEL R12, R7, -INF , !P1 ;  /* 0xff800000070c7808 */ /* 0x000fe40004800000 */
[----:B------:R-:W-:Y:S01]  /*e270*/  FMNMX R7, R17, R15, !PT ;  /* 0x0000000f11077209 */ /* 0x000fe20007800000 */
[----:B------:R-:W4:Y:S01]  /*e280*/  SHFL.BFLY PT, R13, R10, 0x2, 0x1f ;  /* 0x0c401f000a0d7f89 */ /* 0x000f2200000e0000 */
[----:B------:R-:W-:-:S03]  /*e290*/  FMNMX R3, R14, R12, !PT ;  /* 0x0000000c0e037209 */ /* 0x000fc60007800000 */
[----:B------:R-:W0:Y:S04]  /*e2a0*/  SHFL.BFLY PT, R9, R7, 0x2, 0x1f ;  /* 0x0c401f0007097f89 */ /* 0x000e2800000e0000 */
[----:B------:R-:W3:Y:S01]  /*e2b0*/  SHFL.BFLY PT, R6, R3, 0x2, 0x1f ;  /* 0x0c401f0003067f89 */ /* 0x000ee200000e0000 */
[----:B-1----:R-:W-:Y:S02]  /*e2c0*/  FMNMX R5, R5, R16, !PT ;  /* 0x0000001005057209 */ /* 0x002fe40007800000 */
[----:B----4-:R-:W-:-:S03]  /*e2d0*/  FMNMX R10, R10, R13, !PT ;  /* 0x0000000d0a0a7209 */ /* 0x010fc60007800000 */
[----:B------:R-:W1:Y:S01]  /*e2e0*/  SHFL.BFLY PT, R16, R5, 0x1, 0x1f ;  /* 0x0c201f0005107f89 */ /* 0x000e6200000e0000 */
[----:B0-----:R-:W-:-:S03]  /*e2f0*/  FMNMX R7, R7, R9, !PT ;  /* 0x0000000907077209 */ /* 0x001fc60007800000 */
[----:B------:R-:W0:Y:S01]  /*e300*/  SHFL.BFLY PT, R13, R10, 0x1, 0x1f ;  /* 0x0c201f000a0d7f89 */ /* 0x000e2200000e0000 */
[----:B---3--:R-:W-:-:S03]  /*e310*/  FMNMX R3, R3, R6, !PT ;  /* 0x0000000603037209 */ /* 0x008fc60007800000 */
[----:B------:R-:W3:Y:S04]  /*e320*/  SHFL.BFLY PT, R9, R7, 0x1, 0x1f ;  /* 0x0c201f0007097f89 */ /* 0x000ee800000e0000 */
[----:B------:R-:W4:Y:S01]  /*e330*/  SHFL.BFLY PT, R6, R3, 0x1, 0x1f ;  /* 0x0c201f0003067f89 */ /* 0x000f2200000e0000 */
[----:B------:R-:W-:Y:S02]  /*e340*/  LOP3.LUT R22, R22, 0x7f, RZ, 0xc0, !PT ;  /* 0x0000007f16167812 */ /* 0x000fe400078ec0ff */
[----:B-1----:R-:W-:Y:S02]  /*e350*/  FMNMX R5, R5, R16, !PT ;  /* 0x0000001005057209 */ /* 0x002fe40007800000 */
[----:B0-----:R-:W-:Y:S02]  /*e360*/  FMNMX R16, R10, R13, !PT ;  /* 0x0000000d0a107209 */ /* 0x001fe40007800000 */
[----:B------:R-:W-:-:S02]  /*e370*/  LOP3.LUT R10, R2, 0x1c, RZ, 0xc0, !PT ;  /* 0x0000001c020a7812 */ /* 0x000fc400078ec0ff */
[----:B---3--:R-:W-:Y:S02]  /*e380*/  FMNMX R18, R7, R9, !PT ;  /* 0x0000000907127209 */ /* 0x008fe40007800000 */
[----:B------:R-:W-:Y:S01]  /*e390*/  SHF.R.U32.HI R7, RZ, 0x3, R22 ;  /* 0x00000003ff077819 */ /* 0x000fe20000011616 */
[C---:B------:R-:W-:Y:S01]  /*e3a0*/  IMAD.SHL.U32 R2, R10.reuse, 0x4, RZ ;  /* 0x000000040a027824 */ /* 0x040fe200078e00ff */
[----:B----4-:R-:W-:Y:S02]  /*e3b0*/  FMNMX R21, R3, R6, !PT ;  /* 0x0000000603157209 */ /* 0x010fe40007800000 */
[C---:B------:R-:W-:Y:S02]  /*e3c0*/  LEA.HI R3, R10.reuse, 0x8, RZ, 0x1e ;  /* 0x000000080a037811 */ /* 0x040fe400078ff0ff */
[C---:B------:R-:W-:Y:S02]  /*e3d0*/  LEA.HI R20, R10.reuse, 0x10, RZ, 0x1e ;  /* 0x000000100a147811 */ /* 0x040fe400078ff0ff */
[----:B------:R-:W-:-:S02]  /*e3e0*/  LEA.HI R13, R10, 0x18, RZ, 0x1e ;  /* 0x000000180a0d7811 */ /* 0x000fc400078ff0ff */
[----:B------:R-:W-:Y:S02]  /*e3f0*/  IADD3 R6, PT, PT, R2, UR6, RZ ;  /* 0x0000000602067c10 */ /* 0x000fe4000fffe0ff */
[----:B------:R-:W-:Y:S02]  /*e400*/  LOP3.LUT R7, R7, 0xc, RZ, 0xc0, !PT ;  /* 0x0000000c07077812 */ /* 0x000fe400078ec0ff */
[----:B------:R-:W-:Y:S02]  /*e410*/  LEA R3, R3, UR6, 0x4 ;  /* 0x0000000603037c11 */ /* 0x000fe4000f8e20ff */
[----:B------:R-:W-:Y:S01]  /*e420*/  LEA R20, R20, UR6, 0x4 ;  /* 0x0000000614147c11 */ /* 0x000fe2000f8e20ff */
[----:B------:R-:W-:Y:S01]  /*e430*/  IMAD.IADD R6, R6, 0x1, R7 ;  /* 0x0000000106067824 */ /* 0x000fe200078e0207 */
[----:B------:R-:W-:Y:S01]  /*e440*/  LEA R13, R13, UR6, 0x4 ;  /* 0x000000060d0d7c11 */ /* 0x000fe2000f8e20ff */
[C---:B------:R-:W-:Y:S01]  /*e450*/  IMAD.IADD R10, R7.reuse, 0x1, R3 ;  /* 0x00000001070a7824 */ /* 0x040fe200078e0203 */
[----:B------:R-:W-:-:S02]  /*e460*/  IADD3 R9, PT, PT, R7, R20, RZ ;  /* 0x0000001407097210 */ /* 0x000fc40007ffe0ff */
[----:B------:R-:W-:Y:S01]  /*e470*/  IADD3 R7, PT, PT, R7, R13, RZ ;  /* 0x0000000d07077210 */ /* 0x000fe20007ffe0ff */
[----:B------:R0:W-:Y:S04]  /*e480*/  @!P6 STS [R6+0x8000], R5 ;  /* 0x008000050600e388 */ /* 0x0001e80000000800 */
[----:B------:R-:W-:Y:S04]  /*e490*/  @!P6 STS [R10+0x8000], R16 ;  /* 0x008000100a00e388 */ /* 0x000fe80000000800 */
[----:B------:R-:W-:Y:S04]  /*e4a0*/  @!P6 STS [R9+0x8000], R18 ;  /* 0x008000120900e388 */ /* 0x000fe80000000800 */
[----:B------:R-:W-:Y:S01]  /*e4b0*/  @!P6 STS [R7+0x8000], R21 ;  /* 0x008000150700e388 */ /* 0x000fe20000000800 */
[----:B------:R-:W-:Y:S01]  /*e4c0*/  BAR.SYNC.DEFER_BLOCKING 0x0 ;  /* 0x0000000000007b1d */ /* 0x000fe20000010000 */
[----:B0-----:R-:W-:-:S05]  /*e4d0*/  LEA R5, R22, UR6, 0x2 ;  /* 0x0000000616057c11 */ /* 0x001fca000f8e10ff */
[----:B------:R-:W0:Y:S04]  /*e4e0*/  LDS R16, [R5+0x8000] ;  /* 0x0080000005107984 */ /* 0x000e280000000800 */
[----:B0-----:R-:W0:Y:S02]  /*e4f0*/  SHFL.BFLY PT, R18, R16, 0x2, 0x1f ;  /* 0x0c401f0010127f89 */ /* 0x001e2400000e0000 */
[----:B0-----:R-:W-:-:S05]  /*e500*/  FMNMX R18, R16, R18, !PT ;  /* 0x0000001210127209 */ /* 0x001fca0007800000 */
[----:B------:R-:W0:Y:S02]  /*e510*/  SHFL.BFLY PT, R16, R18, 0x1, 0x1f ;  /* 0x0c201f0012107f89 */ /* 0x000e2400000e0000 */
[----:B0-----:R-:W-:-:S05]  /*e520*/  FMNMX R16, R18, R16, !PT ;  /* 0x0000001012107209 */ /* 0x001fca0007800000 */
[----:B------:R-:W-:Y:S01]  /*e530*/  @!P6 STS [R5+0x8000], R16 ;  /* 0x008000100500e388 */ /* 0x000fe20000000800 */
[----:B------:R-:W-:Y:S06]  /*e540*/  BAR.SYNC.DEFER_BLOCKING 0x0 ;  /* 0x0000000000007b1d */ /* 0x000fec0000010000 */
[----:B------:R-:W-:Y:S04]  /*e550*/  STL [R1+0x1040], R2 ;  /* 0x0010400201007387 */ /* 0x000fe80000100800 */
[----:B------:R-:W-:Y:S04]  /*e560*/  STL [R1+0x1044], R3 ;  /* 0x0010440301007387 */ /* 0x000fe80000100800 */
[----:B------:R0:W-:Y:S04]  /*e570*/  LDS R21, [R3+0x8000] ;  /* 0x0080000003157984 */ /* 0x0001e80000000800 */
[----:B------:R1:W2:Y:S04]  /*e580*/  LDS R22, [R2+UR6+0x8000] ;  /* 0x0080000602167984 */ /* 0x0002a80008000800 */
[----:B0-----:R-:W3:Y:S04]  /*e590*/  LDL.LU R3, [R1+0x2e0] ;  /* 0x0002e00001037983 */ /* 0x001ee80000300800 */
[----:B-1----:R-:W4:Y:S04]  /*e5a0*/  LDL.LU R2, [R1+0x2e4] ;  /* 0x0002e40001027983 */ /* 0x002f280000300800 */
[----:B------:R-:W3:Y:S04]  /*e5b0*/  LDS R18, [R20+0x8000] ;  /* 0x0080000014127984 */ /* 0x000ee80000000800 */
[----:B------:R-:W4:Y:S01]  /*e5c0*/  LDS R16, [R13+0x8000] ;  /* 0x008000000d107984 */ /* 0x000f220000000800 */
[----:B--2---:R-:W-:-:S05]  /*e5d0*/  FMNMX R23, R22, R23, !PT ;  /* 0x0000001716177209 */ /* 0x004fca0007800000 */
[--C-:B------:R-:W-:Y:S01]  /*e5e0*/  FADD R8, R8, -R23.reuse ;  /* 0x8000001708087221 */ /* 0x100fe20000000000 */
[----:B------:R-:W-:Y:S01]  /*e5f0*/  FADD R11, R11, -R23 ;  /* 0x800000170b0b7221 */ /* 0x000fe20000000000 */
[----:B------:R-:W-:Y:S02]  /*e600*/  FMNMX R21, R21, R24, !PT ;  /* 0x0000001815157209 */ /* 0x000fe40007800000 */
[----:B------:R-:W-:Y:S01]  /*e610*/  FMUL R8, R8, 1.4426950216293334961 ;  /* 0x3fb8aa3b08087820 */ /* 0x000fe20000400000 */
[----:B------:R-:W-:-:S03]  /*e620*/  FMUL R11, R11, 1.4426950216293334961 ;  /* 0x3fb8aa3b0b0b7820 */ /* 0x000fc60000400000 */
[----:B------:R0:W1:Y:S02]  /*e630*/  MUFU.EX2 R27, R8 ;  /* 0x00000008001b7308 */ /* 0x0000640000000800 */
[----:B0-----:R-:W-:-:S06]  /*e640*/  FADD R8, R4, -R21 ;  /* 0x8000001504087221 */ /* 0x001fcc0000000000 */
[----:B------:R0:W2:Y:S01]  /*e650*/  MUFU.EX2 R4, R11 ;  /* 0x0000000b00047308 */ /* 0x0000a20000000800 */
[----:B------:R-:W-:Y:S01]  /*e660*/  FMUL R8, R8, 1.4426950216293334961 ;  /* 0x3fb8aa3b08087820 */ /* 0x000fe20000400000 */
[----:B0-----:R-:W-:-:S04]  /*e670*/  FADD R11, R19, -R21 ;  /* 0x80000015130b7221 */ /* 0x001fc80000000000 */
[----:B------:R-:W-:Y:S02]  /*e680*/  FMUL R11, R11, 1.4426950216293334961 ;  /* 0x3fb8aa3b0b0b7820 */ /* 0x000fe40000400000 */
[----:B------:R0:W-:Y:S08]  /*e690*/  MUFU.EX2 R25, R8 ;  /* 0x0000000800197308 */ /* 0x0001f00000000800 */
[----:B------:R0:W0:Y:S01]  /*e6a0*/  MUFU.EX2 R26, R11 ;  /* 0x0000000b001a7308 */ /* 0x0000220000000800 */
[----:B------:R0:W-:Y:S04]  /*e6b0*/  STL [R1+0x3d4], R23 ;  /* 0x0003d41701007387 */ /* 0x0001e80000100800 */
[----:B------:R0:W-:Y:S04]  /*e6c0*/  STL [R1+0x3d0], R21 ;  /* 0x0003d01501007387 */ /* 0x0001e80000100800 */
[----:B-1----:R-:W-:Y:S01]  /*e6d0*/  STL [R1+0xc4], R27 ;  /* 0x0000c41b01007387 */ /* 0x002fe20000100800 */
[----:B------:R-:W-:Y:S01]  /*e6e0*/  BAR.SYNC.DEFER_BLOCKING 0x0 ;  /* 0x0000000000007b1d */ /* 0x000fe20000010000 */
[----:B---3--:R-:W-:-:S05]  /*e6f0*/  FMNMX R28, R18, R3, !PT ;  /* 0x00000003121c7209 */ /* 0x008fca0007800000 */
[--C-:B0-----:R-:W-:Y:S01]  /*e700*/  FADD R8, R17, -R28.reuse ;  /* 0x8000001c11087221 */ /* 0x101fe20000000000 */
[----:B------:R-:W-:Y:S01]  /*e710*/  FADD R11, R15, -R28 ;  /* 0x8000001c0f0b7221 */ /* 0x000fe20000000000 */
[----:B----4-:R-:W-:Y:S02]  /*e720*/  FMNMX R29, R16, R2, !PT ;  /* 0x00000002101d7209 */ /* 0x010fe40007800000 */
[----:B------:R-:W-:Y:S01]  /*e730*/  FMUL R8, R8, 1.4426950216293334961 ;  /* 0x3fb8aa3b08087820 */ /* 0x000fe20000400000 */
[----:B------:R-:W-:-:S03]  /*e740*/  FMUL R11, R11, 1.4426950216293334961 ;  /* 0x3fb8aa3b0b0b7820 */ /* 0x000fc60000400000 */
[----:B------:R0:W-:Y:S08]  /*e750*/  MUFU.EX2 R23, R8 ;  /* 0x0000000800177308 */ /* 0x0001f00000000800 */
[----:B------:R1:W3:Y:S01]  /*e760*/  MUFU.EX2 R24, R11 ;  /* 0x0000000b00187308 */ /* 0x0002e20000000800 */
[----:B0-----:R-:W-:-:S04]  /*e770*/  FADD R8, R14, -R29 ;  /* 0x8000001d0e087221 */ /* 0x001fc80000000000 */
[----:B------:R-:W-:Y:S01]  /*e780*/  FMUL R8, R8, 1.4426950216293334961 ;  /* 0x3fb8aa3b08087820 */ /* 0x000fe20000400000 */
[----:B-1----:R-:W-:-:S04]  /*e790*/  FADD R11, R12, -R29 ;  /* 0x8000001d0c0b7221 */ /* 0x002fc80000000000 */
[----:B------:R-:W-:Y:S01]  /*e7a0*/  FMUL R11, R11, 1.4426950216293334961 ;  /* 0x3fb8aa3b0b0b7820 */ /* 0x000fe20000400000 */
[----:B------:R-:W-:Y:S08]  /*e7b0*/  MUFU.EX2 R21, R8 ;  /* 0x0000000800157308 */ /* 0x000ff00000000800 */
[----:B------:R-:W0:Y:S01]  /*e7c0*/  MUFU.EX2 R22, R11 ;  /* 0x0000000b00167308 */ /* 0x000e220000000800 */
[----:B--2---:R-:W-:Y:S01]  /*e7d0*/  FADD R17, R27, R4 ;  /* 0x000000041b117221 */ /* 0x004fe20000000000 */
[----:B------:R-:W-:Y:S01]  /*e7e0*/  FADD R15, R25, R26 ;  /* 0x0000001a190f7221 */ /* 0x000fe20000000000 */
[----:B---3--:R-:W-:-:S03]  /*e7f0*/  FADD R14, R23, R24 ;  /* 0x00000018170e7221 */ /* 0x008fc60000000000 */
[----:B------:R-:W1:Y:S04]  /*e800*/  SHFL.BFLY PT, R18, R17, 0x2, 0x1f ;  /* 0x0c401f0011127f89 */ /* 0x000e6800000e0000 */
[----:B------:R-:W2:Y:S01]  /*e810*/  SHFL.BFLY PT, R16, R15, 0x2, 0x1f ;  /* 0x0c401f000f107f89 */ /* 0x000ea200000e0000 */
[----:B0-----:R-:W-:-:S03]  /*e820*/  FADD R12, R21, R22 ;  /* 0x00000016150c7221 */ /* 0x001fc60000000000 */
[----:B------:R-:W0:Y:S04]  /*e830*/  SHFL.BFLY PT, R11, R14, 0x2, 0x1f ;  /* 0x0c401f000e0b7f89 */ /* 0x000e2800000e0000 */
[----:B------:R-:W3:Y:S01]  /*e840*/  SHFL.BFLY PT, R8, R12, 0x2, 0x1f ;  /* 0x0c401f000c087f89 */ /* 0x000ee200000e0000 */
[----:B-1----:R-:W-:Y:S01]  /*e850*/  FADD R18, R17, R18 ;  /* 0x0000001211127221 */ /* 0x002fe20000000000 */
[----:B--2---:R-:W-:Y:S01]  /*e860*/  FADD R15, R15, R16 ;  /* 0x000000100f0f7221 */ /* 0x004fe20000000000 */
[----:B0-----:R-:W-:Y:S01]  /*e870*/  FADD R11, R14, R11 ;  /* 0x0000000b0e0b7221 */ /* 0x001fe20000000000 */
[----:B---3--:R-:W-:-:S03]  /*e880*/  FADD R8, R12, R8 ;  /* 0x000000080c087221 */ /* 0x008fc60000000000 */
[----:B------:R-:W0:Y:S04]  /*e890*/  SHFL.BFLY PT, R14, R15, 0x1, 0x1f ;  /* 0x0c201f000f0e7f89 */ /* 0x000e2800000e0000 */
[----:B------:R-:W1:Y:S04]  /*e8a0*/  SHFL.BFLY PT, R12, R18, 0x1, 0x1f ;  /* 0x0c201f00120c7f89 */ /* 0x000e6800000e0000 */
[----:B------:R-:W2:Y:S04]  /*e8b0*/  SHFL.BFLY PT, R16, R11, 0x1, 0x1f ;  /* 0x0c201f000b107f89 */ /* 0x000ea800000e0000 */
[----:B------:R-:W3:Y:S04]  /*e8c0*/  SHFL.BFLY PT, R17, R8, 0x1, 0x1f ;  /* 0x0c201f0008117f89 */ /* 0x000ee800000e0000 */
[----:B------:R-:W-:Y:S04]  /*e8d0*/  STL [R1+0x30c], R28 ;  /* 0x00030c1c01007387 */ /* 0x000fe80000100800 */
[----:B------:R-:W-:Y:S01]  /*e8e0*/  STL [R1+0xcc], R25 ;  /* 0x0000cc1901007387 */ /* 0x000fe20000100800 */
[----:B0-----:R-:W-:-:S03]  /*e8f0*/  FADD R14, R15, R14 ;  /* 0x0000000e0f0e7221 */ /* 0x001fc60000000000 */
[----:B------:R-:W-:Y:S01]  /*e900*/  STL [R1+0xc8], R26 ;  /* 0x0000c81a01007387 */ /* 0x000fe20000100800 */
[----:B-1----:R-:W-:-:S03]  /*e910*/  FADD R12, R18, R12 ;  /* 0x0000000c120c7221 */ /* 0x002fc60000000000 */
[----:B------:R-:W-:Y:S01]  /*e920*/  STL [R1+0x308], R29 ;  /* 0x0003081d01007387 */ /* 0x000fe20000100800 */
[----:B--2---:R-:W-:-:S03]  /*e930*/  FADD R11, R11, R16 ;  /* 0x000000100b0b7221 */ /* 0x004fc60000000000 */
[----:B------:R-:W-:Y:S01]  /*e940*/  STL [R1+0xf4], R23 ;  /* 0x0000f41701007387 */ /* 0x000fe20000100800 */
[----:B---3--:R-:W-:-:S03]  /*e950*/  FADD R8, R8, R17 ;  /* 0x0000001108087221 */ /* 0x008fc60000000000 */
[----:B------:R-:W-:Y:S04]  /*e960*/  STL [R1+0xd8], R24 ;  /* 0x0000d81801007387 */ /* 0x000fe80000100800 */
[----:B------:R-:W-:Y:S04]  /*e970*/  @!P6 STS [R6+0x8000], R12 ;  /* 0x0080000c0600e388 */ /* 0x000fe80000000800 */
[----:B------:R-:W-:Y:S04]  /*e980*/  STL [R1+0xfc], R21 ;  /* 0x0000fc1501007387 */ /* 0x000fe80000100800 */
[----:B------:R-:W-:Y:S04]  /*e990*/  @!P6 STS [R10+0x8000], R14 ;  /* 0x0080000e0a00e388 */ /* 0x000fe80000000800 */
[----:B------:R-:W-:Y:S04]  /*e9a0*/  STL [R1+0xfe4], R4 ;  /* 0x000fe40401007387 */ /* 0x000fe80000100800 */
[----:B------:R-:W-:Y:S04]  /*e9b0*/  @!P6 STS [R9+0x8000], R11 ;  /* 0x0080000b0900e388 */ /* 0x000fe80000000800 */
[----:B------:R-:W-:Y:S04]  /*e9c0*/  STL [R1+0xf8], R22 ;  /* 0x0000f81601007387 */ /* 0x000fe80000100800 */
[----:B------:R0:W-:Y:S01]  /*e9d0*/  @!P6 STS [R7+0x8000], R8 ;  /* 0x008000080700e388 */ /* 0x0001e20000000800 */
[----:B------:R-:W-:Y:S06]  /*e9e0*/  BAR.SYNC.DEFER_BLOCKING 0x0 ;  /* 0x0000000000007b1d */ /* 0x000fec0000010000 */
[----:B0-----:R-:W2:Y:S04]  /*e9f0*/  LDL.64 R8, [R1+0xb90] ;  /* 0x000b900001087983 */ /* 0x001ea80000100a00 */
[----:B------:R-:W3:Y:S04]  /*ea00*/  LDL.64 R14, [R1+0xb88] ;  /* 0x000b8800010e7983 */ /* 0x000ee80000100a00 */
[----:B------:R-:W4:Y:S04]  /*ea10*/  LDL.64 R16, [R1+0xb80] ;  /* 0x000b800001107983 */ /* 0x000f280000100a00 */
[----:B------:R-:W4:Y:S04]  /*ea20*/  LDL.64 R18, [R1+0xb78] ;  /* 0x000b780001127983 */ /* 0x000f280000100a00 */
[----:B------:R-:W0:Y:S04]  /*ea30*/  LDS R6, [R5+0x8000] ;  /* 0x0080000005067984 */ /* 0x000e280000000800 */
[----:B------:R-:W4:Y:S04]  /*ea40*/  LDL.64 R26, [R1+0xb70] ;  /* 0x000b7000011a7983 */ /* 0x000f280000100a00 */
[----:B------:R-:W4:Y:S04]  /*ea50*/  LDL.64 R24, [R1+0xb68] ;  /* 0x000b680001187983 */ /* 0x000f280000100a00 */
[----:B------:R-:W4:Y:S04]  /*ea60*/  LDL.64 R22, [R1+0xb60] ;  /* 0x000b600001167983 */ /* 0x000f280000100a00 */
[----:B0-----:R-:W0:Y:S02]  /*ea70*/  SHFL.BFLY PT, R7, R6, 0x2, 0x1f ;  /* 0x0c401f0006077f89 */ /* 0x001e2400000e0000 */
[----:B0-----:R-:W-:-:S05]  /*ea80*/  FADD R7, R6, R7 ;  /* 0x0000000706077221 */ /* 0x001fca0000000000 */
[----:B------:R-:W0:Y:S02]  /*ea90*/  SHFL.BFLY PT, R6, R7, 0x1, 0x1f ;  /* 0x0c201f0007067f89 */ /* 0x000e2400000e0000 */
[----:B0-----:R-:W-:-:S05]  /*eaa0*/  FADD R10, R7, R6 ;  /* 0x00000006070a7221 */ /* 0x001fca0000000000 */
[----:B------:R0:W-:Y:S01]  /*eab0*/  @!P6 STS [R5+0x8000], R10 ;  /* 0x0080000a0500e388 */ /* 0x0001e20000000800 */
[----:B------:R-:W-:Y:S01]  /*eac0*/  BAR.SYNC.DEFER_BLOCKING 0x0 ;  /* 0x0000000000007b1d */ /* 0x000fe20000010000 */
[----:B--2---:R-:W-:-:S05]  /*ead0*/  IMAD.WIDE R6, R0, 0x2, R8 ;  /* 0x0000000200067825 */ /* 0x004fca00078e0208 */
[----:B------:R4:W2:Y:S01]  /*eae0*/  LDG.E.U16 R21, desc[UR10][R6.64] ;  /* 0x0000000a06157981 */ /* 0x0008a2000c1e1500 */
[----:B---3--:R-:W-:-:S05]  /*eaf0*/  IMAD.WIDE R8, R0, 0x2, R14 ;  /* 0x0000000200087825 */ /* 0x008fca00078e020e */
[----:B------:R1:W3:Y:S01]  /*eb00*/  LDG.E.U16 R4, desc[UR10][R8.64] ;  /* 0x0000000a08047981 */ /* 0x0002e2000c1e1500 */
[----:B----4-:R-:W-:-:S05]  /*eb10*/  IMAD.WIDE R6, R0, 0x2, R16 ;  /* 0x0000000200067825 */ /* 0x010fca00078e0210 */
[----:B0-----:R-:W4:Y:S01]  /*eb20*/  LDG.E.U16 R5, desc[UR10][R6.64] ;  /* 0x0000000a06057981 */ /* 0x001f22000c1e1500 */
[----:B-1----:R-:W-:-:S05]  /*eb30*/  IMAD.WIDE R8, R0, 0x2, R18 ;  /* 0x0000000200087825 */ /* 0x002fca00078e0212 */
[----:B------:R-:W3:Y:S01]  /*eb40*/  LDG.E.U16 R12, desc[UR10][R8.64] ;  /* 0x0000000a080c7981 */ /* 0x000ee2000c1e1500 */
[----:B------:R-:W-:-:S03]  /*eb50*/  IMAD.WIDE R10, R0, 0x2, R26 ;  /* 0x00000002000a7825 */ /* 0x000fc600078e021a */
[----:B------:R-:W3:Y:S04]  /*eb60*/  LDL.64 R6, [R1+0xb58] ;  /* 0x000b580001067983 */ /* 0x000ee80000100a00 */
[----:B------:R-:W3:Y:S04]  /*eb70*/  LDL.64 R8, [R1+0xb50] ;  /* 0x000b500001087983 */ /* 0x000ee80000100a00 */
[----:B--2---:R0:W-:Y:S01]  /*eb80*/  STL [R1+0x404], R21 ;  /* 0x0004041501007387 */ /* 0x0041e20000100800 */
[----:B------:R-:W-:-:S03]  /*eb90*/  IMAD.WIDE R14, R0, 0x2, R24 ;  /* 0x00000002000e7825 */ /* 0x000fc600078e0218 */
[----:B------:R-:W2:Y:S01]  /*eba0*/  LDL.64 R26, [R1+0xb30] ;  /* 0x000b3000011a7983 */ /* 0x000ea20000100a00 */
[----:B------:R-:W-:-:S03]  /*ebb0*/  IMAD.WIDE R16, R0, 0x2, R22 ;  /* 0x0000000200107825 */ /* 0x000fc600078e0216 */
[----:B------:R-:W2:Y:S04]  /*ebc0*/  LDL.64 R24, [R1+0xb28] ;  /* 0x000b280001187983 */ /* 0x000ea80000100a00 */
[----:B0-----:R-:W2:Y:S04]  /*ebd0*/  LDG.E.U16 R21, desc[UR10][R10.64] ;  /* 0x0000000a0a157981 */ /* 0x001ea8000c1e1500 */
[----:B------:R-:W2:Y:S04]  /*ebe0*/  LDL.64 R22, [R1+0xb20] ;  /* 0x000b200001167983 */ /* 0x000ea80000100a00 */
[----:B------:R-:W2:Y:S04]  /*ebf0*/  LDL.64 R18, [R1+0xb18] ;  /* 0x000b180001127983 */ /* 0x000ea80000100a00 */
[----:B------:R-:W2:Y:S04]  /*ec00*/  LDL.64 R10, [R1+0xb48] ;  /* 0x000b4800010a7983 */ /* 0x000ea80000100a00 */
[----:B----4-:R-:W-:Y:S04]  /*ec10*/  STL [R1+0x3fc], R5 ;  /* 0x0003fc0501007387 */ /* 0x010fe80000100800 */
[----:B---3--:R0:W-:Y:S04]  /*ec20*/  STL [R1+0x40c], R4 ;  /* 0x00040c0401007387 */ /* 0x0081e80000100800 */
[----:B0-----:R-:W3:Y:S04]  /*ec30*/  LDL.64 R4, [R1+0xb10] ;  /* 0x000b100001047983 */ /* 0x001ee80000100a00 */
[----:B------:R0:W-:Y:S04]  /*ec40*/  STL [R1+0x408], R12 ;  /* 0x0004080c01007387 */ /* 0x0001e80000100800 */
[----:B0-----:R-:W4:Y:S04]  /*ec50*/  LDG.E.U16 R12, desc[UR10][R14.64] ;  /* 0x0000000a0e0c7981 */ /* 0x001f28000c1e1500 */
[----:B------:R-:W3:Y:S04]  /*ec60*/  LDL.64 R14, [R1+0xb40] ;  /* 0x000b4000010e7983 */ /* 0x000ee80000100a00 */
[----:B--2---:R0:W-:Y:S04]  /*ec70*/  STL [R1+0x3f0], R21 ;  /* 0x0003f01501007387 */ /* 0x0041e80000100800 */
[----:B0-----:R-:W2:Y:S04]  /*ec80*/  LDG.E.U16 R21, desc[UR10][R16.64] ;  /* 0x0000000a10157981 */ /* 0x001ea8000c1e1500 */
[----:B------:R-:W2:Y:S01]  /*ec90*/  LDL.64 R16, [R1+0xb38] ;  /* 0x000b380001107983 */ /* 0x000ea20000100a00 */
[----:B------:R-:W-:-:S04]  /*eca0*/  IMAD.WIDE R6, R0, 0x2, R6 ;  /* 0x0000000200067825 */ /* 0x000fc800078e0206 */
[C---:B------:R-:W-:Y:S02]  /*ecb0*/  IMAD.WIDE R8, R0.reuse, 0x2, R8 ;  /* 0x0000000200087825 */ /* 0x040fe400078e0208 */
[----:B------:R-:W2:Y:S02]  /*ecc0*/  LDG.E.U16 R7, desc[UR10][R6.64] ;  /* 0x0000000a06077981 */ /* 0x000ea4000c1e1500 */
[C---:B------:R-:W-:Y:S02]  /*ecd0*/  IMAD.WIDE R10, R0.reuse, 0x2, R10 ;  /* 0x00000002000a7825 */ /* 0x040fe400078e020a */
[----:B------:R-:W2:Y:S04]  /*ece0*/  LDG.E.U16 R9, desc[UR10][R8.64] ;  /* 0x0000000a08097981 */ /* 0x000ea8000c1e1500 */
[----:B------:R-:W2:Y:S04]  /*ecf0*/  LDG.E.U16 R11, desc[UR10][R10.64] ;  /* 0x0000000a0a0b7981 */ /* 0x000ea8000c1e1500 */
[----:B----4-:R0:W-:Y:S01]  /*ed00*/  STL [R1+0x400], R12 ;  /* 0x0004000c01007387 */ /* 0x0101e20000100800 */
[----:B---3--:R-:W-:-:S05]  /*ed10*/  IMAD.WIDE R14, R0, 0x2, R14 ;  /* 0x00000002000e7825 */ /* 0x008fca00078e020e */
[----:B0-----:R-:W3:Y:S04]  /*ed20*/  LDG.E.U16 R12, desc[UR10][R14.64] ;  /* 0x0000000a0e0c7981 */ /* 0x001ee8000c1e1500 */
[----:B--2---:R0:W-:Y:S01]  /*ed30*/  STL [R1+0x3f8], R21 ;  /* 0x0003f81501007387 */ /* 0x0041e20000100800 */
[----:B------:R-:W-:-:S05]  /*ed40*/  IMAD.WIDE R16, R0, 0x2, R16 ;  /* 0x0000000200107825 */ /* 0x000fca00078e0210 */
[----:B0-----:R0:W2:Y:S04]  /*ed50*/  LDG.E.U16 R21, desc[UR10][R16.64] ;  /* 0x0000000a10157981 */ /* 0x0010a8000c1e1500 */
[----:B------:R1:W-:Y:S04]  /*ed60*/  STL [R1+0x3f4], R7 ;  /* 0x0003f40701007387 */ /* 0x0003e80000100800 */
[----:B------:R4:W-:Y:S01]  /*ed70*/  STL [R1+0x3ec], R9 ;  /* 0x0003ec0901007387 */ /* 0x0009e20000100800 */
[----:B0-----:R-:W-:-:S04]  /*ed80*/  IMAD.WIDE R16, R0, 0x2, R4 ;  /* 0x0000000200107825 */ /* 0x001fc800078e0204 */
[C---:B-1----:R-:W-:Y:S01]  /*ed90*/  IMAD.WIDE R6, R0.reuse, 0x2, R26 ;  /* 0x0000000200067825 */ /* 0x042fe200078e021a */
[----:B------:R0:W-:Y:S03]  /*eda0*/  STL [R1+0x3e8], R11 ;  /* 0x0003e80b01007387 */ /* 0x0001e60000100800 */
[C---:B----4-:R-:W-:Y:S01]  /*edb0*/  IMAD.WIDE R8, R0.reuse, 0x2, R24 ;  /* 0x0000000200087825 */ /* 0x050fe200078e0218 */
[----:B------:R-:W4:Y:S04]  /*edc0*/  LDG.E.U16 R5, desc[UR10][R6.64] ;  /* 0x0000000a06057981 */ /* 0x000f28000c1e1500 */
[----:B------:R-:W4:Y:S04]  /*edd0*/  LDL.64 R6, [R1+0xb08] ;  /* 0x000b080001067983 */ /* 0x000f280000100a00 */
[----:B---3--:R1:W-:Y:S01]  /*ede0*/  STL [R1+0x3e4], R12 ;  /* 0x0003e40c01007387 */ /* 0x0083e20000100800 */
[----:B0-----:R-:W-:-:S03]  /*edf0*/  IMAD.WIDE R10, R0, 0x2, R22 ;  /* 0x00000002000a7825 */ /* 0x001fc600078e0216 */
[----:B-1----:R-:W3:Y:S04]  /*ee00*/  LDG.E.U16 R12, desc[UR10][R8.64] ;  /* 0x0000000a080c7981 */ /* 0x002ee8000c1e1500 */
[----:B------:R-:W3:Y:S04]  /*ee10*/  LDL.64 R8, [R1+0xb00] ;  /* 0x000b000001087983 */ /* 0x000ee80000100a00 */
[----:B--2---:R0:W-:Y:S01]  /*ee20*/  STL [R1+0x3e0], R21 ;  /* 0x0003e01501007387 */ /* 0x0041e20000100800 */
[----:B------:R-:W-:-:S03]  /*ee30*/  IMAD.WIDE R14, R0, 0x2, R18 ;  /* 0x00000002000e7825 */ /* 0x000fc600078e0212 */
[----:B------:R-:W2:Y:S04]  /*ee40*/  LDL.64 R26, [R1+0xae0] ;  /* 0x000ae000011a7983 */ /* 0x000ea80000100a00 */
[----:B------:R-:W2:Y:S04]  /*ee50*/  LDL.64 R24, [R1+0xad8] ;  /* 0x000ad80001187983 */ /* 0x000ea80000100a00 */
[----:B0-----:R-:W2:Y:S04]  /*ee60*/  LDG.E.U16 R21, desc[UR10][R10.64] ;  /* 0x0000000a0a157981 */ /* 0x001ea8000c1e1500 */
[----:B------:R-:W2:Y:S04]  /*ee70*/  LDL.64 R22, [R1+0xad0] ;  /* 0x000ad00001167983 */ /* 0x000ea80000100a00 */
[----:B------:R-:W2:Y:S04]  /*ee80*/  LDL.64 R18, [R1+0xac8] ;  /* 0x000ac80001127983 */ /* 0x000ea80000100a00 */
[----:B------:R-:W2:Y:S04]  /*ee90*/  LDL.64 R10, [R1+0xaf8] ;  /* 0x000af800010a7983 */ /* 0x000ea80000100a00 */
[----:B----4-:R0:W-:Y:S04]  /*eea0*/  STL [R1+0x3dc], R5 ;  /* 0x0003dc0501007387 */ /* 0x0101e80000100800 */
[----:B0-----:R-:W4:Y:S04]  /*eeb0*/  LDL.64 R4, [R1+0xac0] ;  /* 0x000ac00001047983 */ /* 0x001f280000100a00 */
[----:B---3--:R0:W-:Y:S04]  /*eec0*/  STL [R1+0x3d8], R12 ;  /* 0x0003d80c01007387 */ /* 0x0081e80000100800 */
[----:B0-----:R-:W3:Y:S04]  /*eed0*/  LDG.E.U16 R12, desc[UR10][R14.64] ;  /* 0x0000000a0e0c7981 */ /* 0x001ee8000c1e1500 */
[----:B------:R-:W4:Y:S04]  /*eee0*/  LDL.64 R14, [R1+0xaf0] ;  /* 0x000af000010e7983 */ /* 0x000f280000100a00 */
        /* <DEDUP_REMOVED lines=9> */
[----:B---3--:R0:W-:Y:S01]  /*ef80*/  STL [R1+0x190], R12 ;  /* 0x0001900c01007387 */ /* 0x0081e20000100800 */
[----:B----4-:R-:W-:-:S05]  /*ef90*/  IMAD.WIDE R14, R0, 0x2, R14 ;  /* 0x00000002000e7825 */ /* 0x010fca00078e020e */
        /* <DEDUP_REMOVED lines=86> */
[----:B0-----:R-:W-:-:S03]  /*f500*/  IMAD.WIDE R16, R0, 0x2, R4 ;  /* 0x0000000200107825 */ /* 0x001fc600078e0204 */
[----:B------:R0:W-:Y:S01]  /*f510*/  STL [R1+0x130], R11 ;  /* 0x0001300b01007387 */ /* 0x0001e20000100800 */
[----:B-1----:R-:W-:-:S04]  /*f520*/  IMAD.WIDE R6, R0, 0x2, R26 ;  /* 0x0000000200067825 */ /* 0x002fc800078e021a */
[C---:B----4-:R-:W-:Y:S01]  /*f530*/  IMAD.WIDE R8, R0.reuse, 0x2, R24 ;  /* 0x0000000200087825 */ /* 0x050fe200078e0218 */
[----:B------:R1:W4:Y:S03]  /*f540*/  LDG.E.U16 R4, desc[UR10][R6.64] ;  /* 0x0000000a06047981 */ /* 0x000326000c1e1500 */
[C---:B0-----:R-:W-:Y:S01]  /*f550*/  IMAD.WIDE R10, R0.reuse, 0x2, R22 ;  /* 0x00000002000a7825 */ /* 0x041fe200078e0216 */
[----:B------:R-:W4:Y:S04]  /*f560*/  LDG.E.U16 R5, desc[UR10][R8.64] ;  /* 0x0000000a08057981 */ /* 0x000f28000c1e1500 */
[----:B------:R-:W1:Y:S04]  /*f570*/  LDL.64 R6, [R1+0xa18] ;  /* 0x000a180001067983 */ /* 0x000e680000100a00 */
[----:B------:R-:W4:Y:S04]  /*f580*/  LDL.64 R8, [R1+0xa10] ;  /* 0x000a100001087983 */ /* 0x000f280000100a00 */
[----:B---3--:R0:W-:Y:S01]  /*f590*/  STL [R1+0x12c], R12 ;  /* 0x00012c0c01007387 */ /* 0x0081e20000100800 */
[----:B------:R-:W-:-:S03]  /*f5a0*/  IMAD.WIDE R14, R0, 0x2, R18 ;  /* 0x00000002000e7825 */ /* 0x000fc600078e0212 */
[----:B------:R-:W3:Y:S04]  /*f5b0*/  LDL.64 R26, [R1+0x818] ;  /* 0x00081800011a7983 */ /* 0x000ee80000100a00 */
[----:B------:R-:W3:Y:S04]  /*f5c0*/  LDL.64 R24, [R1+0x808] ;  /* 0x0008080001187983 */ /* 0x000ee80000100a00 */
[----:B0-----:R-:W3:Y:S04]  /*f5d0*/  LDG.E.U16 R12, desc[UR10][R10.64] ;  /* 0x0000000a0a0c7981 */ /* 0x001ee8000c1e1500 */
[----:B------:R-:W3:Y:S04]  /*f5e0*/  LDL.64 R10, [R1+0x988] ;  /* 0x00098800010a7983 */ /* 0x000ee80000100a00 */
[----:B--2---:R0:W-:Y:S04]  /*f5f0*/  STL [R1+0x128], R21 ;  /* 0x0001281501007387 */ /* 0x0041e80000100800 */
[----:B------:R-:W2:Y:S04]  /*f600*/  LDL.64 R22, [R1+0x7f8] ;  /* 0x0007f80001167983 */ /* 0x000ea80000100a00 */
[----:B------:R-:W2:Y:S04]  /*f610*/  LDL.64 R18, [R1+0x670] ;  /* 0x0006700001127983 */ /* 0x000ea80000100a00 */
[----:B0-----:R-:W2:Y:S04]  /*f620*/  LDG.E.U16 R21, desc[UR10][R14.64] ;  /* 0x0000000a0e157981 */ /* 0x001ea8000c1e1500 */
[----:B------:R-:W2:Y:S04]  /*f630*/  LDL.64 R14, [R1+0x980] ;  /* 0x00098000010e7983 */ /* 0x000ea80000100a00 */
[----:B----4-:R-:W-:Y:S01]  /*f640*/  STL [R1+0x120], R5 ;  /* 0x0001200501007387 */ /* 0x010fe20000100800 */
[----:B-1----:R-:W-:-:S03]  /*f650*/  IMAD.WIDE R6, R0, 0x2, R6 ;  /* 0x0000000200067825 */ /* 0x002fc600078e0206 */
[----:B------:R0:W-:Y:S01]  /*f660*/  STL [R1+0x124], R4 ;  /* 0x0001240401007387 */ /* 0x0001e20000100800 */
[----:B------:R-:W-:-:S03]  /*f670*/  IMAD.WIDE R8, R0, 0x2, R8 ;  /* 0x0000000200087825 */ /* 0x000fc600078e0208 */
[----:B------:R-:W4:Y:S04]  /*f680*/  LDG.E.U16 R7, desc[UR10][R6.64] ;  /* 0x0000000a06077981 */ /* 0x000f28000c1e1500 */
[----:B------:R-:W4:Y:S04]  /*f690*/  LDG.E.U16 R9, desc[UR10][R8.64] ;  /* 0x0000000a08097981 */ /* 0x000f28000c1e1500 */
[----:B0-----:R-:W4:Y:S04]  /*f6a0*/  LDL.64 R4, [R1+0x668] ;  /* 0x0006680001047983 */ /* 0x001f280000100a00 */
[----:B---3--:R0:W-:Y:S01]  /*f6b0*/  STL [R1+0x11c], R12 ;  /* 0x00011c0c01007387 */ /* 0x0081e20000100800 */
[----:B------:R-:W-:-:S03]  /*f6c0*/  IMAD.WIDE R10, R0, 0x2, R10 ;  /* 0x00000002000a7825 */ /* 0x000fc600078e020a */
[----:B0-----:R-:W3:Y:S04]  /*f6d0*/  LDG.E.U16 R12, desc[UR10][R16.64] ;  /* 0x0000000a100c7981 */ /* 0x001ee8000c1e1500 */
[----:B------:R-:W4:Y:S04]  /*f6e0*/  LDG.E.U16 R11, desc[UR10][R10.64] ;  /* 0x0000000a0a0b7981 */ /* 0x000f28000c1e1500 */
[----:B------:R-:W4:Y:S04]  /*f6f0*/  LDL.64 R16, [R1+0x978] ;  /* 0x0009780001107983 */ /* 0x000f280000100a00 */
[----:B--2---:R0:W-:Y:S01]  /*f700*/  STL [R1+0x118], R21 ;  /* 0x0001181501007387 */ /* 0x0041e20000100800 */
[----:B------:R-:W-:-:S05]  /*f710*/  IMAD.WIDE R14, R0, 0x2, R14 ;  /* 0x00000002000e7825 */ /* 0x000fca00078e020e */
[----:B0-----:R0:W2:Y:S02]  /*f720*/  LDG.E.U16 R21, desc[UR10][R14.64] ;  /* 0x0000000a0e157981 */ /* 0x0010a4000c1e1500 */
[C---:B0-----:R-:W-:Y:S02]  /*f730*/  IMAD.WIDE R14, R0.reuse, 0x2, R18 ;  /* 0x00000002000e7825 */ /* 0x041fe400078e0212 */
[----:B---3--:R-:W-:Y:S04]  /*f740*/  STL [R1+0x114], R12 ;  /* 0x0001140c01007387 */ /* 0x008fe80000100800 */
[----:B----4-:R0:W-:Y:S04]  /*f750*/  STL [R1+0x110], R7 ;  /* 0x0001100701007387 */ /* 0x0101e80000100800 */
[----:B------:R1:W-:Y:S01]  /*f760*/  STL [R1+0x10c], R9 ;  /* 0x00010c0901007387 */ /* 0x0003e20000100800 */
[----:B------:R-:W-:-:S04]  /*f770*/  IMAD.WIDE R16, R0, 0x2, R16 ;  /* 0x0000000200107825 */ /* 0x000fc800078e0210 */
[C---:B0-----:R-:W-:Y:S01]  /*f780*/  IMAD.WIDE R6, R0.reuse, 0x2, R26 ;  /* 0x0000000200067825 */ /* 0x041fe200078e021a */
[----:B------:R0:W3:Y:S04]  /*f790*/  LDG.E.U16 R12, desc[UR10][R16.64] ;  /* 0x0000000a100c7981 */ /* 0x0000e8000c1e1500 */
[----:B------:R-:W4:Y:S01]  /*f7a0*/  LDL.64 R26, [R1+0x640] ;  /* 0x00064000011a7983 */ /* 0x000f220000100a00 */
[----:B-1----:R-:W-:-:S03]  /*f7b0*/  IMAD.WIDE R8, R0, 0x2, R24 ;  /* 0x0000000200087825 */ /* 0x002fc600078e0218 */
[----:B------:R1:W-:Y:S01]  /*f7c0*/  STL [R1+0x108], R11 ;  /* 0x0001080b01007387 */ /* 0x0003e20000100800 */
[----:B0-----:R-:W-:-:S03]  /*f7d0*/  IMAD.WIDE R16, R0, 0x2, R4 ;  /* 0x0000000200107825 */ /* 0x001fc600078e0204 */
[----:B------:R-:W4:Y:S04]  /*f7e0*/  LDG.E.U16 R19, desc[UR10][R6.64] ;  /* 0x0000000a06137981 */ /* 0x000f28000c1e1500 */
[----:B------:R-:W4:Y:S01]  /*f7f0*/  LDG.E.U16 R4, desc[UR10][R8.64] ;  /* 0x0000000a08047981 */ /* 0x000f22000c1e1500 */
[----:B-1----:R-:W-:-:S03]  /*f800*/  IMAD.WIDE R10, R0, 0x2, R22 ;  /* 0x00000002000a7825 */ /* 0x002fc600078e0216 */
[----:B------:R-:W4:Y:S04]  /*f810*/  LDL.64 R24, [R1+0x638] ;  /* 0x0006380001187983 */ /* 0x000f280000100a00 */
[----:B------:R-:W4:Y:S04]  /*f820*/  LDG.E.U16 R5, desc[UR10][R10.64] ;  /* 0x0000000a0a057981 */ /* 0x000f28000c1e1500 */
[----:B------:R-:W4:Y:S04]  /*f830*/  LDL.64 R6, [R1+0x648] ;  /* 0x0006480001067983 */ /* 0x000f280000100a00 */
[----:B------:R-:W4:Y:S04]  /*f840*/  LDL.64 R8, [R1+0x660] ;  /* 0x0006600001087983 */ /* 0x000f280000100a00 */
[----:B------:R-:W4:Y:S04]  /*f850*/  LDL.64 R10, [R1+0x658] ;  /* 0x00065800010a7983 */ /* 0x000f280000100a00 */
[----:B--2---:R0:W-:Y:S04]  /*f860*/  STL [R1+0x104], R21 ;  /* 0x0001041501007387 */ /* 0x0041e80000100800 */
[----:B0-----:R-:W2:Y:S04]  /*f870*/  LDG.E.U16 R21, desc[UR10][R14.64] ;  /* 0x0000000a0e157981 */ /* 0x001ea8000c1e1500 */
[----:B------:R-:W2:Y:S04]  /*f880*/  LDL.64 R14, [R1+0x650] ;  /* 0x00065000010e7983 */ /* 0x000ea80000100a00 */
[----:B---3--:R0:W-:Y:S04]  /*f890*/  STL [R1+0x100], R12 ;  /* 0x0001000c01007387 */ /* 0x0081e80000100800 */
[----:B------:R-:W3:Y:S04]  /*f8a0*/  LDL.64 R22, [R1+0x628] ;  /* 0x0006280001167983 */ /* 0x000ee80000100a00 */
[----:B0-----:R0:W3:Y:S04]  /*f8b0*/  LDG.E.U16 R12, desc[UR10][R16.64] ;  /* 0x0000000a100c7981 */ /* 0x0010e8000c1e1500 */
[----:B----4-:R1:W-:Y:S04]  /*f8c0*/  STL [R1+0xf0], R19 ;  /* 0x0000f01301007387 */ /* 0x0103e80000100800 */
[----:B-1----:R-:W4:Y:S01]  /*f8d0*/  LDL.64 R18, [R1+0x620] ;  /* 0x0006200001127983 */ /* 0x002f220000100a00 */
[----:B0-----:R-:W-:-:S04]  /*f8e0*/  IMAD.WIDE R16, R0, 0x2, R6 ;  /* 0x0000000200107825 */ /* 0x001fc800078e0206 */
[----:B------:R-:W-:-:S04]  /*f8f0*/  IMAD.WIDE R8, R0, 0x2, R8 ;  /* 0x0000000200087825 */ /* 0x000fc800078e0208 */
[C---:B------:R-:W-:Y:S01]  /*f900*/  IMAD.WIDE R10, R0.reuse, 0x2, R10 ;  /* 0x00000002000a7825 */ /* 0x040fe200078e020a */
[----:B------:R-:W-:Y:S03]  /*f910*/  STL [R1+0xe8], R5 ;  /* 0x0000e80501007387 */ /* 0x000fe60000100800 */
[C---:B------:R-:W-:Y:S01]  /*f920*/  IMAD.WIDE R6, R0.reuse, 0x2, R26 ;  /* 0x0000000200067825 */ /* 0x040fe200078e021a */
[----:B------:R0:W-:Y:S04]  /*f930*/  STL [R1+0xec], R4 ;  /* 0x0000ec0401007387 */ /* 0x0001e80000100800 */
[----:B------:R-:W4:Y:S04]  /*f940*/  LDG.E.U16 R27, desc[UR10][R8.64] ;  /* 0x0000000a081b7981 */ /* 0x000f28000c1e1500 */
[----:B------:R-:W4:Y:S04]  /*f950*/  LDG.E.U16 R10, desc[UR10][R10.64] ;  /* 0x0000000a0a0a7981 */ /* 0x000f28000c1e1500 */
[----:B0-----:R-:W4:Y:S04]  /*f960*/  LDL.64 R4, [R1+0x618] ;  /* 0x0006180001047983 */ /* 0x001f280000100a00 */
[----:B------:R-:W4:Y:S04]  /*f970*/  LDL.64 R8, [R1+0x630] ;  /* 0x0006300001087983 */ /* 0x000f280000100a00 */
[----:B--2---:R0:W-:Y:S01]  /*f980*/  STL [R1+0xe4], R21 ;  /* 0x0000e41501007387 */ /* 0x0041e20000100800 */
[----:B------:R-:W-:-:S03]  /*f990*/  IMAD.WIDE R14, R0, 0x2, R14 ;  /* 0x00000002000e7825 */ /* 0x000fc600078e020e */
[----:B0-----:R0:W2:Y:S04]  /*f9a0*/  LDG.E.U16 R21, desc[UR10][R16.64] ;  /* 0x0000000a10157981 */ /* 0x0010a8000c1e1500 */
[----:B------:R-:W2:Y:S01]  /*f9b0*/  LDG.E.U16 R11, desc[UR10][R14.64] ;  /* 0x0000000a0e0b7981 */ /* 0x000ea2000c1e1500 */
[----:B0-----:R-:W-:-:S03]  /*f9c0*/  IMAD.WIDE R16, R0, 0x2, R24 ;  /* 0x0000000200107825 */ /* 0x001fc600078e0218 */
[----:B---3--:R0:W-:Y:S04]  /*f9d0*/  STL [R1+0xe0], R12 ;  /* 0x0000e00c01007387 */ /* 0x0081e80000100800 */
[----:B0-----:R0:W3:Y:S04]  /*f9e0*/  LDG.E.U16 R12, desc[UR10][R6.64] ;  /* 0x0000000a060c7981 */ /* 0x0010e8000c1e1500 */
[----:B----4-:R1:W-:Y:S04]  /*f9f0*/  STL [R1+0xdc], R27 ;  /* 0x0000dc1b01007387 */ /* 0x0103e80000100800 */
[----:B------:R-:W4:Y:S04]  /*fa00*/  LDL.64 R24, [R1+0x5f0] ;  /* 0x0005f00001187983 */ /* 0x000f280000100a00 */
[----:B-1----:R-:W4:Y:S04]  /*fa10*/  LDL.64 R26, [R1+0x5f8] ;  /* 0x0005f800011a7983 */ /* 0x002f280000100a00 */
[----:B--2---:R-:W-:Y:S04]  /*fa20*/  STL [R1+0xd0], R11 ;  /* 0x0000d00b01007387 */ /* 0x004fe80000100800 */
[----:B------:R-:W-:Y:S04]  /*fa30*/  STL [R1+0xd4], R10 ;  /* 0x0000d40a01007387 */ /* 0x000fe80000100800 */
[----:B------:R1:W-:Y:S04]  /*fa40*/  STL [R1+0xbc], R21 ;  /* 0x0000bc1501007387 */ /* 0x0003e80000100800 */
[----:B-1----:R-:W2:Y:S01]  /*fa50*/  LDG.E.U16 R21, desc[UR10][R16.64] ;  /* 0x0000000a10157981 */ /* 0x002ea2000c1e1500 */
[----:B------:R-:W-:-:S04]  /*fa60*/  IMAD.WIDE R14, R0, 0x2, R8 ;  /* 0x00000002000e7825 */ /* 0x000fc800078e0208 */
[----:B------:R-:W-:-:S04]  /*fa70*/  IMAD.WIDE R10, R0, 0x2, R22 ;  /* 0x00000002000a7825 */ /* 0x000fc800078e0216 */
[C---:B------:R-:W-:Y:S01]  /*fa80*/  IMAD.WIDE R8, R0.reuse, 0x2, R18 ;  /* 0x0000000200087825 */ /* 0x040fe200078e0212 */
[----:B------:R-:W4:Y:S04]  /*fa90*/  LDL.64 R16, [R1+0x610] ;  /* 0x0006100001107983 */ /* 0x000f280000100a00 */
[----:B------:R-:W4:Y:S04]  /*faa0*/  LDG.E.U16 R18, desc[UR10][R14.64] ;  /* 0x0000000a0e127981 */ /* 0x000f28000c1e1500 */
[----:B------:R-:W4:Y:S04]  /*fab0*/  LDG.E.U16 R19, desc[UR10][R10.64] ;  /* 0x0000000a0a137981 */ /* 0x000f28000c1e1500 */
[----:B------:R-:W4:Y:S04]  /*fac0*/  LDL.64 R14, [R1+0x608] ;  /* 0x00060800010e7983 */ /* 0x000f280000100a00 */
[----:B------:R-:W4:Y:S01]  /*fad0*/  LDL.64 R10, [R1+0x600] ;  /* 0x00060000010a7983 */ /* 0x000f220000100a00 */
[----:B0-----:R-:W-:-:S03]  /*fae0*/  IMAD.WIDE R6, R0, 0x2, R4 ;  /* 0x0000000200067825 */ /* 0x001fc600078e0204 */
[----:B---3--:R0:W-:Y:S04]  /*faf0*/  STL [R1+0xc0], R12 ;  /* 0x0000c00c01007387 */ /* 0x0081e80000100800 */
[----:B------:R-:W3:Y:S04]  /*fb00*/  LDL.64 R22, [R1+0x5e0] ;  /* 0x0005e00001167983 */ /* 0x000ee80000100a00 */
[----:B------:R-:W3:Y:S04]  /*fb10*/  LDL.64 R4, [R1+0x5d8] ;  /* 0x0005d80001047983 */ /* 0x000ee80000100a00 */
[----:B0-----:R0:W3:Y:S04]  /*fb20*/  LDG.E.U16 R12, desc[UR10][R8.64] ;  /* 0x0000000a080c7981 */ /* 0x0010e8000c1e1500 */
[----:B--2---:R1:W-:Y:S04]  /*fb30*/  STL [R1+0xb0], R21 ;  /* 0x0000b01501007387 */ /* 0x0043e80000100800 */
[----:B-1----:R1:W2:Y:S01]  /*fb40*/  LDG.E.U16 R21, desc[UR10][R6.64] ;  /* 0x0000000a06157981 */ /* 0x0022a2000c1e1500 */
[----:B----4-:R-:W-:-:S04]  /*fb50*/  IMAD.WIDE R16, R0, 0x2, R16 ;  /* 0x0000000200107825 */ /* 0x010fc800078e0210 */
[C---:B0-----:R-:W-:Y:S02]  /*fb60*/  IMAD.WIDE R8, R0.reuse, 0x2, R26 ;  /* 0x0000000200087825 */ /* 0x041fe400078e021a */
[----:B------:R-:W4:Y:S02]  /*fb70*/  LDG.E.U16 R27, desc[UR10][R16.64] ;  /* 0x0000000a101b7981 */ /* 0x000f24000c1e1500 */
[----:B------:R-:W-:-:S04]  /*fb80*/  IMAD.WIDE R14, R0, 0x2, R14 ;  /* 0x00000002000e7825 */ /* 0x000fc800078e020e */
[C---:B------:R-:W-:Y:S01]  /*fb90*/  IMAD.WIDE R10, R0.reuse, 0x2, R10 ;  /* 0x00000002000a7825 */ /* 0x040fe200078e020a */
[----:B------:R-:W-:Y:S04]  /*fba0*/  STL [R1+0xac], R19 ;  /* 0x0000ac1301007387 */ /* 0x000fe80000100800 */
[----:B------:R0:W-:Y:S04]  /*fbb0*/  STL [R1+0xb8], R18 ;  /* 0x0000b81201007387 */ /* 0x0001e80000100800 */
[----:B------:R-:W4:Y:S04]  /*fbc0*/  LDG.E.U16 R15, desc[UR10][R14.64] ;  /* 0x0000000a0e0f7981 */ /* 0x000f28000c1e1500 */
[----:B------:R-:W4:Y:S04]  /*fbd0*/  LDL.64 R16, [R1+0x5e8] ;  /* 0x0005e80001107983 */ /* 0x000f280000100a00 */
[----:B------:R-:W4:Y:S01]  /*fbe0*/  LDG.E.U16 R11, desc[UR10][R10.64] ;  /* 0x0000000a0a0b7981 */ /* 0x000f22000c1e1500 */
[----:B-1----:R-:W-:-:S03]  /*fbf0*/  IMAD.WIDE R6, R0, 0x2, R24 ;  /* 0x0000000200067825 */ /* 0x002fc600078e0218 */
[----:B0-----:R-:W4:Y:S04]  /*fc00*/  LDL.64 R18, [R1+0x5d0] ;  /* 0x0005d00001127983 */ /* 0x001f280000100a00 */
[----:B------:R-:W4:Y:S04]  /*fc10*/  LDL.64 R24, [R1+0x5c0] ;  /* 0x0005c00001187983 */ /* 0x000f280000100a00 */
[----:B---3--:R0:W-:Y:S04]  /*fc20*/  STL [R1+0xb4], R12 ;  /* 0x0000b40c01007387 */ /* 0x0081e80000100800 */
[----:B0-----:R0:W3:Y:S04]  /*fc30*/  LDG.E.U16 R12, desc[UR10][R8.64] ;  /* 0x0000000a080c7981 */ /* 0x0010e8000c1e1500 */
[----:B--2---:R1:W-:Y:S04]  /*fc40*/  STL [R1+0xa8], R21 ;  /* 0x0000a81501007387 */ /* 0x0043e80000100800 */
[----:B-1----:R1:W2:Y:S04]  /*fc50*/  LDG.E.U16 R21, desc[UR10][R6.64] ;  /* 0x0000000a06157981 */ /* 0x0022a8000c1e1500 */
[----:B----4-:R4:W-:Y:S01]  /*fc60*/  STL [R1+0xa4], R27 ;  /* 0x0000a41b01007387 */ /* 0x0109e20000100800 */
[----:B0-----:R-:W-:-:S03]  /*fc70*/  IMAD.WIDE R8, R0, 0x2, R4 ;  /* 0x0000000200087825 */ /* 0x001fc600078e0204 */
[----:B----4-:R-:W4:Y:S04]  /*fc80*/  LDL.64 R26, [R1+0x5b8] ;  /* 0x0005b800011a7983 */ /* 0x010f280000100a00 */
[----:B------:R0:W-:Y:S04]  /*fc90*/  STL [R1+0x8c], R15 ;  /* 0x00008c0f01007387 */ /* 0x0001e80000100800 */
[----:B------:R1:W-:Y:S01]  /*fca0*/  STL [R1+0xa0], R11 ;  /* 0x0000a00b01007387 */ /* 0x0003e20000100800 */
[----:B0-----:R-:W-:-:S03]  /*fcb0*/  IMAD.WIDE R14, R0, 0x2, R16 ;  /* 0x00000002000e7825 */ /* 0x001fc600078e0210 */
[----:B------:R-:W4:Y:S04]  /*fcc0*/  LDL.64 R4, [R1+0x5b0] ;  /* 0x0005b00001047983 */ /* 0x000f280000100a00 */
[----:B------:R-:W4:Y:S01]  /*fcd0*/  LDG.E.U16 R17, desc[UR10][R14.64] ;  /* 0x0000000a0e117981 */ /* 0x000f22000c1e1500 */
[----:B-1----:R-:W-:-:S03]  /*fce0*/  IMAD.WIDE R10, R0, 0x2, R22 ;  /* 0x00000002000a7825 */ /* 0x002fc600078e0216 */
[----:B------:R-:W4:Y:S01]  /*fcf0*/  LDL.64 R22, [R1+0x5a8] ;  /* 0x0005a80001167983 */ /* 0x000f220000100a00 */
[----:B------:R-:W-:-:S03]  /*fd00*/  IMAD.WIDE R6, R0, 0x2, R18 ;  /* 0x0000000200067825 */ /* 0x000fc600078e0212 */
[----:B------:R-:W4:Y:S04]  /*fd10*/  LDG.E.U16 R11, desc[UR10][R10.64] ;  /* 0x0000000a0a0b7981 */ /* 0x000f28000c1e1500 */
[----:B------:R-:W4:Y:S04]  /*fd20*/  LDL.64 R14, [R1+0x5c8] ;  /* 0x0005c800010e7983 */ /* 0x000f280000100a00 */
[----:B------:R-:W4:Y:S04]  /*fd30*/  LDL.64 R18, [R1+0x5a0] ;  /* 0x0005a00001127983 */ /* 0x000f280000100a00 */
[----:B---3--:R0:W-:Y:S04]  /*fd40*/  STL [R1+0x80], R12 ;  /* 0x0000800c01007387 */ /* 0x0081e80000100800 */
[----:B0-----:R0:W3:Y:S04]  /*fd50*/  LDG.E.U16 R12, desc[UR10][R8.64] ;  /* 0x0000000a080c7981 */ /* 0x0010e8000c1e1500 */
[----:B--2---:R1:W-:Y:S04]  /*fd60*/  STL [R1+0x9c], R21 ;  /* 0x00009c1501007387 */ /* 0x0043e80000100800 */
[----:B-1----:R-:W2:Y:S01]  /*fd70*/  LDG.E.U16 R21, desc[UR10][R6.64] ;  /* 0x0000000a06157981 */ /* 0x002ea2000c1e1500 */
[----:B0-----:R-:W-:-:S03]  /*fd80*/  IMAD.WIDE R8, R0, 0x2, R24 ;  /* 0x0000000200087825 */ /* 0x001fc600078e0218 */
[----:B----4-:R0:W-:Y:S04]  /*fd90*/  STL [R1+0x78], R17 ;  /* 0x0000781101007387 */ /* 0x0101e80000100800 */
[----:B0-----:R-:W4:Y:S04]  /*fda0*/  LDL.64 R16, [R1+0x598] ;  /* 0x0005980001107983 */ /* 0x001f280000100a00 */
[----:B------:R0:W-:Y:S04]  /*fdb0*/  STL [R1+0x98], R11 ;  /* 0x0000980b01007387 */ /* 0x0001e80000100800 */
[----:B------:R-:W4:Y:S01]  /*fdc0*/  LDL.64 R24, [R1+0x590] ;  /* 0x0005900001187983 */ /* 0x000f220000100a00 */
[----:B0-----:R-:W-:-:S03]  /*fdd0*/  IMAD.WIDE R10, R0, 0x2, R14 ;  /* 0x00000002000a7825 */ /* 0x001fc600078e020e */
[----:B------:R-:W4:Y:S04]  /*fde0*/  LDL.64 R14, [R1+0x588] ;  /* 0x00058800010e7983 */ /* 0x000f280000100a00 */
[----:B---3--:R0:W-:Y:S04]  /*fdf0*/  STL [R1+0x74], R12 ;  /* 0x0000740c01007387 */ /* 0x0081e80000100800 */
[----:B0-----:R0:W3:Y:S04]  /*fe00*/  LDG.E.U16 R12, desc[UR10][R10.64] ;  /* 0x0000000a0a0c7981 */ /* 0x0010e8000c1e1500 */
[----:B--2---:R1:W-:Y:S04]  /*fe10*/  STL [R1+0x94], R21 ;  /* 0x0000941501007387 */ /* 0x0043e80000100800 */
[----:B-1----:R1:W2:Y:S01]  /*fe20*/  LDG.E.U16 R21, desc[UR10][R8.64] ;  /* 0x0000000a08157981 */ /* 0x0022a2000c1e1500 */
[----:B0-----:R-:W-:-:S03]  /*fe30*/  IMAD.WIDE R10, R0, 0x2, R4 ;  /* 0x00000002000a7825 */ /* 0x001fc600078e0204 */
[----:B------:R-:W4:Y:S01]  /*fe40*/  LDL.64 R4, [R1+0x580] ;  /* 0x0005800001047983 */ /* 0x000f220000100a00 */
[----:B------:R-:W-:-:S03]  /*fe50*/  IMAD.WIDE R6, R0, 0x2, R26 ;  /* 0x0000000200067825 */ /* 0x000fc600078e021a */
[----:B------:R-:W4:Y:S01]  /*fe60*/  LDG.E.U16 R27, desc[UR10][R10.64] ;  /* 0x0000000a0a1b7981 */ /* 0x000f22000c1e1500 */
[----:B-1----:R-:W-:-:S03]  /*fe70*/  IMAD.WIDE R8, R0, 0x2, R22 ;  /* 0x0000000200087825 */ /* 0x002fc600078e0216 */
[----:B------:R0:W4:Y:S04]  /*fe80*/  LDG.E.U16 R26, desc[UR10][R6.64] ;  /* 0x0000000a061a7981 */ /* 0x000128000c1e1500 */
[----:B------:R-:W4:Y:S01]  /*fe90*/  LDL.64 R22, [R1+0x570] ;  /* 0x0005700001167983 */ /* 0x000f220000100a00 */
[----:B0-----:R-:W-:-:S03]  /*fea0*/  IMAD.WIDE R6, R0, 0x2, R18 ;  /* 0x0000000200067825 */ /* 0x001fc600078e0212 */
[----:B---3--:R0:W-:Y:S04]  /*feb0*/  STL [R1+0x68], R12 ;  /* 0x0000680c01007387 */ /* 0x0081e80000100800 */
[----:B0-----:R0:W3:Y:S04]  /*fec0*/  LDG.E.U16 R12, desc[UR10][R8.64] ;  /* 0x0000000a080c7981 */ /* 0x0010e8000c1e1500 */
[----:B--2---:R1:W-:Y:S01]  /*fed0*/  STL [R1+0x90], R21 ;  /* 0x0000901501007387 */ /* 0x0043e20000100800 */
[----:B----4-:R-:W-:-:S03]  /*fee0*/  IMAD.WIDE R10, R0, 0x2, R16 ;  /* 0x00000002000a7825 */ /* 0x010fc600078e0210 */
[----:B------:R-:W2:Y:S01]  /*fef0*/  LDL.64 R18, [R1+0x568] ;  /* 0x0005680001127983 */ /* 0x000ea20000100a00 */
[----:B0-----:R-:W-:-:S03]  /*ff00*/  IMAD.WIDE R8, R0, 0x2, R24 ;  /* 0x0000000200087825 */ /* 0x001fc600078e0218 */
[----:B------:R-:W4:Y:S04]  /*ff10*/  LDL.64 R16, [R1+0x560] ;  /* 0x0005600001107983 */ /* 0x000f280000100a00 */
[----:B-1----:R0:W2:Y:S04]  /*ff20*/  LDG.E.U16 R21, desc[UR10][R6.64] ;  /* 0x0000000a06157981 */ /* 0x0020a8000c1e1500 */
[----:B------:R-:W-:Y:S04]  /*ff30*/  STL [R1+0x88], R27 ;  /* 0x0000881b01007387 */ /* 0x000fe80000100800 */
[----:B------:R1:W-:Y:S01]  /*ff40*/  STL [R1+0x60], R26 ;  /* 0x0000601a01007387 */ /* 0x0003e20000100800 */
[----:B0-----:R-:W-:-:S03]  /*ff50*/  IMAD.WIDE R6, R0, 0x2, R14 ;  /* 0x0000000200067825 */ /* 0x001fc600078e020e */
[----:B------:R0:W4:Y:S04]  /*ff60*/  LDG.E.U16 R15, desc[UR10][R10.64] ;  /* 0x0000000a0a0f7981 */ /* 0x000128000c1e1500 */
[----:B-1----:R-:W4:Y:S04]  /*ff70*/  LDL.64 R26, [R1+0x558] ;  /* 0x00055800011a7983 */ /* 0x002f280000100a00 */
[----:B---3--:R1:W-:Y:S04]  /*ff80*/  STL [R1+0x5c], R12 ;  /* 0x00005c0c01007387 */ /* 0x0083e80000100800 */
[----:B-1----:R-:W3:Y:S04]  /*ff90*/  LDG.E.U16 R12, desc[UR10][R8.64] ;  /* 0x0000000a080c7981 */ /* 0x002ee8000c1e1500 */
[----:B------:R-:W3:Y:S04]  /*ffa0*/  LDL.64 R8, [R1+0x578] ;  /* 0x0005780001087983 */ /* 0x000ee80000100a00 */
[----:B--2---:R1:W-:Y:S01]  /*ffb0*/  STL [R1+0x84], R21 ;  /* 0x0000841501007387 */ /* 0x0043e20000100800 */
[----:B0-----:R-:W-:-:S03]  /*ffc0*/  IMAD.WIDE R10, R0, 0x2, R4 ;  /* 0x00000002000a7825 */ /* 0x001fc600078e0204 */
[----:B------:R-:W2:Y:S04]  /*ffd0*/  LDL.64 R24, [R1+0x550] ;  /* 0x0005500001187983 */ /* 0x000ea80000100a00 */
[----:B-1----:R0:W2:Y:S04]  /*ffe0*/  LDG.E.U16 R21, desc[UR10][R6.64] ;  /* 0x0000000a06157981 */ /* 0x0020a8000c1e1500 */
[----:B----4-:R1:W-:Y:S04]  /*fff0*/  STL [R1+0x54], R15 ;  /* 0x0000540f01007387 */ /* 0x0103e80000100800 */
[----:B------:R-:W4:Y:S01]  /*10000*/  LDL.64 R4, [R1+0x538] ;  /* 0x0005380001047983 */ /* 0x000f220000100a00 */
[----:B0-----:R-:W-:-:S03]  /*10010*/  IMAD.WIDE R6, R0, 0x2, R22 ;  /* 0x0000000200067825 */ /* 0x001fc600078e0216 */
[----:B------:R0:W4:Y:S04]  /*10020*/  LDG.E.U16 R23, desc[UR10][R10.64] ;  /* 0x0000000a0a177981 */ /* 0x000128000c1e1500 */
[----:B-1----:R-:W4:Y:S01]  /*10030*/  LDL.64 R14, [R1+0x548] ;  /* 0x00054800010e7983 */ /* 0x002f220000100a00 */
[----:B0-----:R-:W-:-:S03]  /*10040*/  IMAD.WIDE R10, R0, 0x2, R18 ;  /* 0x00000002000a7825 */ /* 0x001fc600078e0212 */
[----:B---3--:R0:W-:Y:S01]  /*10050*/  STL [R1+0x7c], R12 ;  /* 0x00007c0c01007387 */ /* 0x0081e20000100800 */
[----:B------:R-:W-:-:S05]  /*10060*/  IMAD.WIDE R8, R0, 0x2, R8 ;  /* 0x0000000200087825 */ /* 0x000fca00078e0208 */
[----:B0-----:R-:W3:Y:S04]  /*10070*/  LDG.E.U16 R12, desc[UR10][R8.64] ;  /* 0x0000000a080c7981 */ /* 0x001ee8000c1e1500 */
[----:B--2---:R0:W-:Y:S04]  /*10080*/  STL [R1+0x50], R21 ;  /* 0x0000501501007387 */ /* 0x0041e80000100800 */
[----:B0-----:R0:W2:Y:S02]  /*10090*/  LDG.E.U16 R21, desc[UR10][R6.64] ;  /* 0x0000000a06157981 */ /* 0x0010a4000c1e1500 */
[----:B0-----:R-:W-:-:S02]  /*100a0*/  IMAD.WIDE R6, R0, 0x2, R26 ;  /* 0x0000000200067825 */ /* 0x001fc400078e021a */
[----:B------:R-:W2:Y:S02]  /*100b0*/  LDG.E.U16 R27, desc[UR10][R10.64] ;  /* 0x0000000a0a1b7981 */ /* 0x000ea4000c1e1500 */
[C---:B------:R-:W-:Y:S02]  /*100c0*/  IMAD.WIDE R8, R0.reuse, 0x2, R16 ;  /* 0x0000000200087825 */ /* 0x040fe400078e0210 */
[----:B----4-:R0:W-:Y:S04]  /*100d0*/  STL [R1+0x70], R23 ;  /* 0x0000701701007387 */ /* 0x0101e80000100800 */
[----:B------:R-:W4:Y:S04]  /*100e0*/  LDL.64 R18, [R1+0x518] ;  /* 0x0005180001127983 */ /* 0x000f280000100a00 */
[----:B------:R-:W4:Y:S04]  /*100f0*/  LDL.64 R16, [R1+0x508] ;  /* 0x0005080001107983 */ /* 0x000f280000100a00 */
[----:B0-----:R-:W4:Y:S04]  /*10100*/  LDL.64 R22, [R1+0x528] ;  /* 0x0005280001167983 */ /* 0x001f280000100a00 */
[----:B------:R0:W4:Y:S02]  /*10110*/  LDG.E.U16 R26, desc[UR10][R8.64] ;  /* 0x0000000a081a7981 */ /* 0x000124000c1e1500 */
[----:B0-----:R-:W-:-:S02]  /*10120*/  IMAD.WIDE R8, R0, 0x2, R14 ;  /* 0x0000000200087825 */ /* 0x001fc400078e020e */
[----:B---3--:R0:W-:Y:S04]  /*10130*/  STL [R1+0x48], R12 ;  /* 0x0000480c01007387 */ /* 0x0081e80000100800 */
[----:B0-----:R0:W3:Y:S02]  /*10140*/  LDG.E.U16 R12, desc[UR10][R6.64] ;  /* 0x0000000a060c7981 */ /* 0x0010e4000c1e1500 */
[C---:B0-----:R-:W-:Y:S02]  /*10150*/  IMAD.WIDE R6, R0.reuse, 0x2, R4 ;  /* 0x0000000200067825 */ /* 0x041fe400078e0204 */
[----:B--2---:R-:W-:Y:S04]  /*10160*/  STL [R1+0x6c], R21 ;  /* 0x00006c1501007387 */ /* 0x004fe80000100800 */
[----:B------:R-:W2:Y:S04]  /*10170*/  LDL.64 R14, [R1+0x4f8] ;  /* 0x0004f800010e7983 */ /* 0x000ea80000100a00 */
[----:B------:R-:W2:Y:S04]  /*10180*/  LDL.64 R4, [R1+0x4e8] ;  /* 0x0004e80001047983 */ /* 0x000ea80000100a00 */
[----:B------:R0:W-:Y:S04]  /*10190*/  STL [R1+0x44], R27 ;  /* 0x0000441b01007387 */ /* 0x0001e80000100800 */
[----:B0-----:R4:W2:Y:S01]  /*101a0*/  LDG.E.U16 R27, desc[UR10][R8.64] ;  /* 0x0000000a081b7981 */ /* 0x0018a2000c1e1500 */
[----:B------:R-:W-:-:S05]  /*101b0*/  IMAD.WIDE R10, R0, 0x2, R24 ;  /* 0x00000002000a7825 */ /* 0x000fca00078e0218 */
[----:B------:R0:W3:Y:S01]  /*101c0*/  LDG.E.U16 R21, desc[UR10][R10.64] ;  /* 0x0000000a0a157981 */ /* 0x0000e2000c1e1500 */
[----:B----4-:R-:W-:-:S04]  /*101d0*/  IMAD.WIDE R8, R0, 0x2, R18 ;  /* 0x0000000200087825 */ /* 0x010fc800078e0212 */
[C---:B0-----:R-:W-:Y:S02]  /*101e0*/  IMAD.WIDE R10, R0.reuse, 0x2, R22 ;  /* 0x00000002000a7825 */ /* 0x041fe400078e0216 */
[----:B------:R-:W4:Y:S04]  /*101f0*/  LDG.E.U16 R23, desc[UR10][R8.64] ;  /* 0x0000000a08177981 */ /* 0x000f28000c1e1500 */
[----:B------:R-:W3:Y:S04]  /*10200*/  LDG.E.U16 R25, desc[UR10][R10.64] ;  /* 0x0000000a0a197981 */ /* 0x000ee8000c1e1500 */
[----:B--2---:R-:W-:Y:S04]  /*10210*/  STL [R1+0x102c], R27 ;  /* 0x00102c1b01007387 */ /* 0x004fe80000100800 */
[----:B------:R0:W-:Y:S04]  /*10220*/  STL [R1+0x64], R26 ;  /* 0x0000641a01007387 */ /* 0x0001e80000100800 */
[----:B0-----:R0:W2:Y:S02]  /*10230*/  LDG.E.U16 R26, desc[UR10][R6.64] ;  /* 0x0000000a061a7981 */ /* 0x0010a4000c1e1500 */
[----:B0-----:R-:W-:-:S02]  /*10240*/  IMAD.WIDE R6, R0, 0x2, R16 ;  /* 0x0000000200067825 */ /* 0x001fc400078e0210 */
[----:B--2---:R0:W-:Y:S04]  /*10250*/  STL [R1+0x1030], R26 ;  /* 0x0010301a01007387 */ /* 0x0041e80000100800 */
[----:B------:R-:W2:Y:S04]  /*10260*/  LDL.64 R18, [R1+0x4a8] ;  /* 0x0004a80001127983 */ /* 0x000ea80000100a00 */
[----:B------:R-:W2:Y:S04]  /*10270*/  LDL.64 R16, [R1+0x498] ;  /* 0x0004980001107983 */ /* 0x000ea80000100a00 */
[----:B0-----:R-:W2:Y:S04]  /*10280*/  LDL.64 R26, [R1+0x4b8] ;  /* 0x0004b800011a7983 */ /* 0x001ea80000100a00 */
[----:B---3--:R0:W-:Y:S04]  /*10290*/  STL [R1+0x1034], R25 ;  /* 0x0010341901007387 */ /* 0x0081e80000100800 */
[----:B0-----:R-:W3:Y:S04]  /*102a0*/  LDL.64 R24, [R1+0x4c8] ;  /* 0x0004c80001187983 */ /* 0x001ee80000100a00 */
[----:B----4-:R0:W-:Y:S04]  /*102b0*/  STL [R1+0x1038], R23 ;  /* 0x0010381701007387 */ /* 0x0101e80000100800 */
[----:B0-----:R-:W4:Y:S04]  /*102c0*/  LDL.64 R22, [R1+0x4d8] ;  /* 0x0004d80001167983 */ /* 0x001f280000100a00 */
[----:B------:R0:W-:Y:S04]  /*102d0*/  STL [R1], R12 ;  /* 0x0000000c01007387 */ /* 0x0001e80000100800 */
[----:B0-----:R-:W2:Y:S01]  /*102e0*/  LDG.E.U16 R12, desc[UR10][R6.64] ;  /* 0x0000000a060c7981 */ /* 0x001ea2000c1e1500 */
[----:B------:R-:W-:-:S03]  /*102f0*/  IMAD.WIDE R10, R0, 0x2, R14 ;  /* 0x00000002000a7825 */ /* 0x000fc600078e020e */
[----:B------:R-:W2:Y:S01]  /*10300*/  LDL.64 R14, [R1+0x488] ;  /* 0x00048800010e7983 */ /* 0x000ea20000100a00 */
[----:B------:R-:W-:-:S03]  /*10310*/  IMAD.WIDE R8, R0, 0x2, R4 ;  /* 0x0000000200087825 */ /* 0x000fc600078e0204 */
[----:B------:R-:W2:Y:S04]  /*10320*/  LDL.64 R4, [R1+0x478] ;  /* 0x0004780001047983 */ /* 0x000ea80000100a00 */
[----:B------:R0:W-:Y:S04]  /*10330*/  STL [R1+0x58], R21 ;  /* 0x0000581501007387 */ /* 0x0001e80000100800 */
[----:B0-----:R3:W2:Y:S02]  /*10340*/  LDG.E.U16 R21, desc[UR10][R10.64] ;  /* 0x0000000a0a157981 */ /* 0x0016a4000c1e1500 */
[----:B---3--:R-:W-:-:S04]  /*10350*/  IMAD.WIDE R10, R0, 0x2, R24 ;  /* 0x00000002000a7825 */ /* 0x008fc800078e0218 */
[C---:B----4-:R-:W-:Y:S02]  /*10360*/  IMAD.WIDE R6, R0.reuse, 0x2, R22 ;  /* 0x0000000200067825 */ /* 0x050fe400078e0216 */
[----:B------:R2:W3:Y:S04]  /*10370*/  LDG.E.U16 R22, desc[UR10][R8.64] ;  /* 0x0000000a08167981 */ /* 0x0004e8000c1e1500 */
[----:B------:R0:W4:Y:S01]  /*10380*/  LDG.E.U16 R23, desc[UR10][R6.64] ;  /* 0x0000000a06177981 */ /* 0x000122000c1e1500 */
[----:B--2---:R-:W-:-:S03]  /*10390*/  IMAD.WIDE R8, R0, 0x2, R26 ;  /* 0x0000000200087825 */ /* 0x004fc600078e021a */
[----:B------:R-:W2:Y:S01]  /*103a0*/  LDL.64 R26, [R1+0x448] ;  /* 0x00044800011a7983 */ /* 0x000ea20000100a00 */
[----:B0-----:R-:W-:-:S03]  /*103b0*/  IMAD.WIDE R6, R0, 0x2, R18 ;  /* 0x0000000200067825 */ /* 0x001fc600078e0212 */
[----:B------:R0:W2:Y:S04]  /*103c0*/  LDG.E.U16 R19, desc[UR10][R10.64] ;  /* 0x0000000a0a137981 */ /* 0x0000a8000c1e1500 */
[----:B------:R1:W-:Y:S04]  /*103d0*/  STL [R1+0x4c], R12 ;  /* 0x00004c0c01007387 */ /* 0x0003e80000100800 */
[----:B-1----:R1:W2:Y:S01]  /*103e0*/  LDG.E.U16 R12, desc[UR10][R8.64] ;  /* 0x0000000a080c7981 */ /* 0x0022a2000c1e1500 */
[----:B0-----:R-:W-:-:S03]  /*103f0*/  IMAD.WIDE R10, R0, 0x2, R16 ;  /* 0x00000002000a7825 */ /* 0x001fc600078e0210 */
[----:B------:R0:W-:Y:S04]  /*10400*/  STL [R1+0x40], R21 ;  /* 0x0000401501007387 */ /* 0x0001e80000100800 */
[----:B------:R-:W2:Y:S01]  /*10410*/  LDL.64 R24, [R1+0x540] ;  /* 0x0005400001187983 */ /* 0x000ea20000100a00 */
[----:B-1----:R-:W-:-:S03]  /*10420*/  IMAD.WIDE R8, R0, 0x2, R14 ;  /* 0x0000000200087825 */ /* 0x002fc600078e020e */
[----:B0-----:R0:W2:Y:S02]  /*10430*/  LDG.E.U16 R21, desc[UR10][R6.64] ;  /* 0x0000000a06157981 */ /* 0x0010a4000c1e1500 */
[C---:B0-----:R-:W-:Y:S02]  /*10440*/  IMAD.WIDE R6, R0.reuse, 0x2, R4 ;  /* 0x0000000200067825 */ /* 0x041fe400078e0204 */
[----:B------:R-:W2:Y:S04]  /*10450*/  LDG.E.U16 R5, desc[UR10][R10.64] ;  /* 0x0000000a0a057981 */ /* 0x000ea8000c1e1500 */
[----:B----4-:R-:W-:Y:S04]  /*10460*/  STL [R1+0x38], R23 ;  /* 0x0000381701007387 */ /* 0x010fe80000100800 */
[----:B---3--:R0:W-:Y:S04]  /*10470*/  STL [R1+0x3c], R22 ;  /* 0x00003c1601007387 */ /* 0x0081e80000100800 */
[----:B0-----:R-:W3:Y:S04]  /*10480*/  LDL.64 R22, [R1+0x438] ;  /* 0x0004380001167983 */ /* 0x001ee80000100a00 */
[----:B--2---:R0:W-:Y:S04]  /*10490*/  STL [R1+0x34], R19 ;  /* 0x0000341301007387 */ /* 0x0041e80000100800 */
[----:B------:R-:W2:Y:S04]  /*104a0*/  LDL.64 R10, [R1+0x468] ;  /* 0x00046800010a7983 */ /* 0x000ea80000100a00 */
[----:B0-----:R-:W4:Y:S04]  /*104b0*/  LDL.64 R18, [R1+0x530] ;  /* 0x0005300001127983 */ /* 0x001f280000100a00 */
[----:B------:R0:W-:Y:S04]  /*104c0*/  STL [R1+0x30], R12 ;  /* 0x0000300c01007387 */ /* 0x0001e80000100800 */
[----:B0-----:R-:W3:Y:S04]  /*104d0*/  LDG.E.U16 R12, desc[UR10][R8.64] ;  /* 0x0000000a080c7981 */ /* 0x001ee8000c1e1500 */
[----:B------:R-:W4:Y:S04]  /*104e0*/  LDL.64 R8, [R1+0x458] ;  /* 0x0004580001087983 */ /* 0x000f280000100a00 */
[----:B------:R0:W-:Y:S04]  /*104f0*/  STL [R1+0x2c], R21 ;  /* 0x00002c1501007387 */ /* 0x0001e80000100800 */
[----:B------:R-:W4:Y:S04]  /*10500*/  LDL.64 R16, [R1+0x520] ;  /* 0x0005200001107983 */ /* 0x000f280000100a00 */
[----:B------:R-:W4:Y:S04]  /*10510*/  LDL.64 R14, [R1+0x510] ;  /* 0x00051000010e7983 */ /* 0x000f280000100a00 */
[----:B0-----:R0:W4:Y:S04]  /*10520*/  LDG.E.U16 R21, desc[UR10][R6.64] ;  /* 0x0000000a06157981 */ /* 0x001128000c1e1500 */
[----:B------:R1:W-:Y:S01]  /*10530*/  STL [R1+0x28], R5 ;  /* 0x0000280501007387 */ /* 0x0003e20000100800 */
[----:B0-----:R-:W-:-:S03]  /*10540*/  IMAD.WIDE R6, R0, 0x2, R26 ;  /* 0x0000000200067825 */ /* 0x001fc600078e021a */
[----:B-1----:R-:W4:Y:S01]  /*10550*/  LDL.64 R4, [R1+0x500] ;  /* 0x0005000001047983 */ /* 0x002f220000100a00 */
[----:B--2---:R-:W-:-:S05]  /*10560*/  IMAD.WIDE R10, R0, 0x2, R10 ;  /* 0x00000002000a7825 */ /* 0x004fca00078e020a */
[----:B------:R0:W2:Y:S04]  /*10570*/  LDG.E.U16 R26, desc[UR10][R10.64] ;  /* 0x0000000a0a1a7981 */ /* 0x0000a8000c1e1500 */
[----:B---3--:R1:W-:Y:S01]  /*10580*/  STL [R1+0x24], R12 ;  /* 0x0000240c01007387 */ /* 0x0083e20000100800 */
[----:B----4-:R-:W-:-:S03]  /*10590*/  IMAD.WIDE R8, R0, 0x2, R8 ;  /* 0x0000000200087825 */ /* 0x010fc600078e0208 */
[----:B-1----:R1:W3:Y:S04]  /*105a0*/  LDG.E.U16 R12, desc[UR10][R6.64] ;  /* 0x0000000a060c7981 */ /* 0x0022e8000c1e1500 */
[----:B------:R4:W2:Y:S01]  /*105b0*/  LDG.E.U16 R27, desc[UR10][R8.64] ;  /* 0x0000000a081b7981 */ /* 0x0008a2000c1e1500 */
[----:B0-----:R-:W-:-:S04]  /*105c0*/  IMAD.WIDE R10, R0, 0x2, R22 ;  /* 0x00000002000a7825 */ /* 0x001fc800078e0216 */
[----:B-1----:R-:W-:-:S04]  /*105d0*/  IMAD.WIDE R6, R0, 0x2, R18 ;  /* 0x0000000200067825 */ /* 0x002fc800078e0212 */
[C---:B----4-:R-:W-:Y:S01]  /*105e0*/  IMAD.WIDE R8, R0.reuse, 0x2, R24 ;  /* 0x0000000200087825 */ /* 0x050fe200078e0218 */
[----:B------:R0:W-:Y:S04]  /*105f0*/  STL [R1+0x20], R21 ;  /* 0x0000201501007387 */ /* 0x0001e80000100800 */
[----:B------:R1:W4:Y:S04]  /*10600*/  LDG.E.U16 R23, desc[UR10][R8.64] ;  /* 0x0000000a08177981 */ /* 0x000328000c1e1500 */
[----:B0-----:R0:W4:Y:S01]  /*10610*/  LDG.E.U16 R21, desc[UR10][R10.64] ;  /* 0x0000000a0a157981 */ /* 0x001122000c1e1500 */
[----:B-1----:R-:W-:-:S05]  /*10620*/  IMAD.WIDE R8, R0, 0x2, R14 ;  /* 0x0000000200087825 */ /* 0x002fca00078e020e */
[----:B------:R-:W4:Y:S01]  /*10630*/  LDG.E.U16 R22, desc[UR10][R8.64] ;  /* 0x0000000a08167981 */ /* 0x000f22000c1e1500 */
[----:B0-----:R-:W-:-:S03]  /*10640*/  IMAD.WIDE R10, R0, 0x2, R16 ;  /* 0x00000002000a7825 */ /* 0x001fc600078e0210 */
[----:B--2---:R-:W-:Y:S04]  /*10650*/  STL [R1+0x18], R27 ;  /* 0x0000181b01007387 */ /* 0x004fe80000100800 */
[----:B------:R0:W-:Y:S04]  /*10660*/  STL [R1+0x1c], R26 ;  /* 0x00001c1a01007387 */ /* 0x0001e80000100800 */
[----:B------:R-:W2:Y:S04]  /*10670*/  LDL.64 R18, [R1+0x4d0] ;  /* 0x0004d00001127983 */ /* 0x000ea80000100a00 */
[----:B0-----:R-:W2:Y:S04]  /*10680*/  LDL.64 R26, [R1+0x4e0] ;  /* 0x0004e000011a7983 */ /* 0x001ea80000100a00 */
[----:B---3--:R0:W-:Y:S04]  /*10690*/  STL [R1+0x14], R12 ;  /* 0x0000140c01007387 */ /* 0x0081e80000100800 */
[----:B------:R-:W3:Y:S04]  /*106a0*/  LDL.64 R24, [R1+0x4c0] ;  /* 0x0004c00001187983 */ /* 0x000ee80000100a00 */
[----:B------:R-:W3:Y:S04]  /*106b0*/  LDL.64 R16, [R1+0x4b0] ;  /* 0x0004b00001107983 */ /* 0x000ee80000100a00 */
[----:B0-----:R0:W4:Y:S04]  /*106c0*/  LDG.E.U16 R12, desc[UR10][R6.64] ;  /* 0x0000000a060c7981 */ /* 0x001128000c1e1500 */
[----:B------:R-:W4:Y:S01]  /*106d0*/  LDL.64 R14, [R1+0x4a0] ;  /* 0x0004a000010e7983 */ /* 0x000f220000100a00 */
[----:B0-----:R-:W-:-:S03]  /*106e0*/  IMAD.WIDE R6, R0, 0x2, R4 ;  /* 0x0000000200067825 */ /* 0x001fc600078e0204 */
[----:B------:R-:W4:Y:S04]  /*106f0*/  LDG.E.U16 R4, desc[UR10][R10.64] ;  /* 0x0000000a0a047981 */ /* 0x000f28000c1e1500 */
[----:B------:R-:W4:Y:S01]  /*10700*/  LDL.64 R10, [R1+0x4f0] ;  /* 0x0004f000010a7983 */ /* 0x000f220000100a00 */
[----:B--2---:R-:W-:-:S06]  /*10710*/  IMAD.WIDE R8, R0, 0x2, R26 ;  /* 0x0000000200087825 */ /* 0x004fcc00078e021a */
[----:B------:R-:W2:Y:S01]  /*10720*/  LDG.E.U16 R9, desc[UR10][R8.64] ;  /* 0x0000000a08097981 */ /* 0x000ea2000c1e1500 */
[----:B---3--:R-:W-:-:S03]  /*10730*/  IMAD.WIDE R16, R0, 0x2, R16 ;  /* 0x0000000200107825 */ /* 0x008fc600078e0210 */
[----:B----4-:R-:W-:Y:S04]  /*10740*/  STL [R1+0xfe8], R4 ;  /* 0x000fe80401007387 */ /* 0x010fe80000100800 */
[----:B------:R-:W-:Y:S04]  /*10750*/  STL [R1+0xfec], R22 ;  /* 0x000fec1601007387 */ /* 0x000fe80000100800 */
[----:B------:R0:W-:Y:S01]  /*10760*/  STL [R1+0x8], R21 ;  /* 0x0000081501007387 */ /* 0x0001e20000100800 */
[----:B------:R-:W-:-:S06]  /*10770*/  IMAD.WIDE R10, R0, 0x2, R10 ;  /* 0x00000002000a7825 */ /* 0x000fcc00078e020a */
[----:B------:R-:W3:Y:S04]  /*10780*/  LDG.E.U16 R10, desc[UR10][R10.64] ;  /* 0x0000000a0a0a7981 */ /* 0x000ee8000c1e1500 */
[----:B0-----:R0:W4:Y:S01]  /*10790*/  LDG.E.U16 R21, desc[UR10][R6.64] ;  /* 0x0000000a06157981 */ /* 0x001122000c1e1500 */
[----:B------:R-:W-:-:S05]  /*107a0*/  IMAD.WIDE R14, R0, 0x2, R14 ;  /* 0x00000002000e7825 */ /* 0x000fca00078e020e */
[----:B------:R-:W2:Y:S01]  /*107b0*/  LDG.E.U16 R5, desc[UR10][R14.64] ;  /* 0x0000000a0e057981 */ /* 0x000ea2000c1e1500 */
[----:B0-----:R-:W-:-:S05]  /*107c0*/  IMAD.WIDE R6, R0, 0x2, R18 ;  /* 0x0000000200067825 */ /* 0x001fca00078e0212 */
[----:B------:R0:W2:Y:S02]  /*107d0*/  LDG.E.U16 R8, desc[UR10][R6.64] ;  /* 0x0000000a06087981 */ /* 0x0000a4000c1e1500 */
[----:B0-----:R-:W-:-:S06]  /*107e0*/  IMAD.WIDE R6, R0, 0x2, R24 ;  /* 0x0000000200067825 */ /* 0x001fcc00078e0218 */
[----:B------:R-:W2:Y:S04]  /*107f0*/  LDG.E.U16 R7, desc[UR10][R6.64] ;  /* 0x0000000a06077981 */ /* 0x000ea8000c1e1500 */
[----:B------:R-:W2:Y:S04]  /*10800*/  LDG.E.U16 R6, desc[UR10][R16.64] ;  /* 0x0000000a10067981 */ /* 0x000ea8000c1e1500 */
[----:B----4-:R-:W-:Y:S04]  /*10810*/  STL [R1+0xff0], R21 ;  /* 0x000ff01501007387 */ /* 0x010fe80000100800 */
[----:B------:R-:W4:Y:S04]  /*10820*/  LDL.64 R18, [R1+0x490] ;  /* 0x0004900001127983 */ /* 0x000f280000100a00 */
[----:B------:R-:W4:Y:S04]  /*10830*/  LDL.64 R26, [R1+0x470] ;  /* 0x00047000011a7983 */ /* 0x000f280000100a00 */
[----:B---3--:R0:W-:Y:S04]  /*10840*/  STL [R1+0xff4], R10 ;  /* 0x000ff40a01007387 */ /* 0x0081e80000100800 */
[----:B0-----:R-:W3:Y:S04]  /*10850*/  LDL.64 R10, [R1+0x480] ;  /* 0x00048000010a7983 */ /* 0x001ee80000100a00 */
[----:B--2---:R-:W-:Y:S04]  /*10860*/  STL [R1+0xff8], R9 ;  /* 0x000ff80901007387 */ /* 0x004fe80000100800 */
[----:B------:R-:W-:Y:S04]  /*10870*/  STL [R1+0xffc], R8 ;  /* 0x000ffc0801007387 */ /* 0x000fe80000100800 */
[----:B------:R-:W2:Y:S04]  /*10880*/  LDL.64 R24, [R1+0x460] ;  /* 0x0004600001187983 */ /* 0x000ea80000100a00 */
[----:B------:R0:W-:Y:S04]  /*10890*/  STL [R1+0x10], R23 ;  /* 0x0000101701007387 */ /* 0x0001e80000100800 */
[----:B0-----:R-:W2:Y:S04]  /*108a0*/  LDL.64 R22, [R1+0x450] ;  /* 0x0004500001167983 */ /* 0x001ea80000100a00 */
[----:B------:R-:W-:Y:S04]  /*108b0*/  STL [R1+0xc], R12 ;  /* 0x00000c0c01007387 */ /* 0x000fe80000100800 */
[----:B------:R-:W-:Y:S04]  /*108c0*/  STL [R1+0x1000], R7 ;  /* 0x0010000701007387 */ /* 0x000fe80000100800 */
[----:B------:R0:W-:Y:S04]  /*108d0*/  STL [R1+0x1004], R6 ;  /* 0x0010040601007387 */ /* 0x0001e80000100800 */
[----:B------:R-:W-:Y:S04]  /*108e0*/  STL [R1+0x1008], R5 ;  /* 0x0010080501007387 */ /* 0x000fe80000100800 */
[----:B------:R-:W2:Y:S04]  /*108f0*/  LDL.64 R8, [R1+0x440] ;  /* 0x0004400001087983 */ /* 0x000ea80000100a00 */
[----:B0-----:R-:W2:Y:S01]  /*10900*/  LDL.64 R6, [R1+0x430] ;  /* 0x0004300001067983 */ /* 0x001ea20000100a00 */
[----:B----4-:R-:W-:-:S04]  /*10910*/  IMAD.WIDE R18, R0, 0x2, R18 ;  /* 0x0000000200127825 */ /* 0x010fc800078e0212 */
[----:B------:R-:W-:-:S04]  /*10920*/  IMAD.WIDE R14, R0, 0x2, R26 ;  /* 0x00000002000e7825 */ /* 0x000fc800078e021a */
[C---:B---3--:R-:W-:Y:S02]  /*10930*/  IMAD.WIDE R16, R0.reuse, 0x2, R10 ;  /* 0x0000000200107825 */ /* 0x048fe400078e020a */
[----:B------:R-:W3:Y:S04]  /*10940*/  LDG.E.U16 R11, desc[UR10][R18.64] ;  /* 0x0000000a120b7981 */ /* 0x000ee8000c1e1500 */
[----:B------:R-:W4:Y:S04]  /*10950*/  LDG.E.U16 R12, desc[UR10][R16.64] ;  /* 0x0000000a100c7981 */ /* 0x000f28000c1e1500 */
[----:B------:R2:W4:Y:S02]  /*10960*/  LDG.E.U16 R18, desc[UR10][R14.64] ;  /* 0x0000000a0e127981 */ /* 0x000524000c1e1500 */
[----:B--2---:R-:W-:-:S04]  /*10970*/  IMAD.WIDE R14, R0, 0x2, R24 ;  /* 0x00000002000e7825 */ /* 0x004fc800078e0218 */
[C---:B------:R-:W-:Y:S01]  /*10980*/  IMAD.WIDE R16, R0.reuse, 0x2, R22 ;  /* 0x0000000200107825 */ /* 0x040fe200078e0216 */
[----:B------:R0:W2:Y:S05]  /*10990*/  LDG.E.U16 R19, desc[UR10][R14.64] ;  /* 0x0000000a0e137981 */ /* 0x0000aa000c1e1500 */
[----:B------:R-:W2:Y:S01]  /*109a0*/  LDG.E.U16 R16, desc[UR10][R16.64] ;  /* 0x0000000a10107981 */ /* 0x000ea2000c1e1500 */
[----:B0-----:R-:W-:-:S05]  /*109b0*/  IMAD.WIDE R14, R0, 0x2, R8 ;  /* 0x00000002000e7825 */ /* 0x001fca00078e0208 */
[----:B------:R0:W2:Y:S02]  /*109c0*/  LDG.E.U16 R17, desc[UR10][R14.64] ;  /* 0x0000000a0e117981 */ /* 0x0000a4000c1e1500 */
[----:B0-----:R-:W-:-:S05]  /*109d0*/  IMAD.WIDE R14, R0, 0x2, R6 ;  /* 0x00000002000e7825 */ /* 0x001fca00078e0206 */
[----:B------:R0:W2:Y:S04]  /*109e0*/  LDG.E.U16 R24, desc[UR10][R14.64] ;  /* 0x0000000a0e187981 */ /* 0x0000a8000c1e1500 */
[----:B0-----:R0:W-:Y:S04]  /*109f0*/  LDS R15, [R13+0x8000] ;  /* 0x008000000d0f7984 */ /* 0x0011e80000000800 */
[----:B------:R-:W1:Y:S01]  /*10a00*/  LDS R14, [R20+0x8000] ;  /* 0x00800000140e7984 */ /* 0x000e620000000800 */
[----:B0-----:R-:W-:-:S04]  /*10a10*/  FADD R13, -R28, R3 ;  /* 0x000000031c0d7221 */ /* 0x001fc80000000100 */
[----:B------:R-:W-:Y:S01]  /*10a20*/  FMUL R28, R13, 1.4426950216293334961 ;  /* 0x3fb8aa3b0d1c7820 */ /* 0x000fe20000400000 */
[----:B------:R-:W-:Y:S01]  /*10a30*/  FADD R13, -R29, R2 ;  /* 0x000000021d0d7221 */ /* 0x000fe20000000100 */
[----:B---3--:R-:W-:Y:S04]  /*10a40*/  STL [R1+0x100c], R11 ;  /* 0x00100c0b01007387 */ /* 0x008fe80000100800 */
[----:B----4-:R-:W-:Y:S04]  /*10a50*/  STL [R1+0x1010], R12 ;  /* 0x0010100c01007387 */ /* 0x010fe80000100800 */
[----:B------:R-:W-:Y:S04]  /*10a60*/  STL [R1+0x1014], R18 ;  /* 0x0010141201007387 */ /* 0x000fe80000100800 */
[----:B------:R-:W1:Y:S04]  /*10a70*/  LDL.LU.64 R4, [R1+0x198] ;  /* 0x0001980001047983 */ /* 0x000e680000300a00 */
[----:B--2---:R-:W-:Y:S04]  /*10a80*/  STL [R1+0x1018], R19 ;  /* 0x0010181301007387 */ /* 0x004fe80000100800 */
[----:B------:R-:W-:Y:S04]  /*10a90*/  STL [R1+0x101c], R16 ;  /* 0x00101c1001007387 */ /* 0x000fe80000100800 */
[----:B------:R-:W2:Y:S04]  /*10aa0*/  LDL.LU R25, [R1+0x404] ;  /* 0x0004040001197983 */ /* 0x000ea80000300800 */
[----:B------:R-:W-:Y:S04]  /*10ab0*/  STL [R1+0x1020], R17 ;  /* 0x0010201101007387 */ /* 0x000fe80000100800 */
[----:B------:R-:W3:Y:S04]  /*10ac0*/  LDL.LU R26, [R1+0x3fc] ;  /* 0x0003fc00011a7983 */ /* 0x000ee80000300800 */
[----:B------:R-:W4:Y:S04]  /*10ad0*/  LDL.LU R27, [R1+0x3f0] ;  /* 0x0003f000011b7983 */ /* 0x000f280000300800 */
[----:B------:R-:W-:Y:S04]  /*10ae0*/  STL [R1+0xd04], R0 ;  /* 0x000d040001007387 */ /* 0x000fe80000100800 */
[----:B------:R-:W-:Y:S04]  /*10af0*/  STL [R1+0x1024], R24 ;  /* 0x0010241801007387 */ /* 0x000fe80000100800 */
[----:B------:R-:W2:Y:S04]  /*10b00*/  LDL.LU R3, [R1+0x1044] ;  /* 0x0010440001037983 */ /* 0x000ea80000300800 */
[----:B------:R-:W2:Y:S01]  /*10b10*/  LDL.LU R2, [R1+0x1040] ;  /* 0x0010400001027983 */ /* 0x000ea20000300800 */
[----:B------:R-:W0:Y:S01]  /*10b20*/  S2R R23, SR_TID.X ;  /* 0x0000000000177919 */ /* 0x000e220000002100 */
[----:B------:R-:W-:Y:S01]  /*10b30*/  FMUL R13, R13, 1.4426950216293334961 ;  /* 0x3fb8aa3b0d0d7820 */ /* 0x000fe20000400000 */
[----:B------:R-:W0:Y:S08]  /*10b40*/  MUFU.EX2 R28, R28 ;  /* 0x0000001c001c7308 */ /* 0x000e300000000800 */
[----:B------:R-:W0:Y:S02]  /*10b50*/  MUFU.EX2 R29, R13 ;  /* 0x0000000d001d7308 */ /* 0x000e240000000800 */
[----:B0-----:R-:W-:Y:S04]  /*10b60*/  STL [R1+0xf04], R28 ;  /* 0x000f041c01007387 */ /* 0x001fe80000100800 */
[----:B------:R-:W-:Y:S01]  /*10b70*/  STL [R1+0xf00], R29 ;  /* 0x000f001d01007387 */ /* 0x000fe20000100800 */
[----:B------:R-:W-:-:S05]  /*10b80*/  LOP3.LUT R13, R23, 0x3f, RZ, 0xc0, !PT ;  /* 0x0000003f170d7812 */ /* 0x000fca00078ec0ff */
[----:B------:R-:W-:Y:S02]  /*10b90*/  IMAD.SHL.U32 R13, R13, 0x2, RZ ;  /* 0x000000020d0d7824 */ /* 0x000fe400078e00ff */
[----:B-1----:R-:W-:Y:S01]  /*10ba0*/  FFMA2 R4, R4.F32x2.HI_LO, R28.F32x2.HI_LO, R14.F32x2.HI_LO ;  /* 0x0000001c04047249 */ /* 0x002fe2000000000e */
[----:B------:R-:W-:-:S04]  /*10bb0*/  SHF.R.S32.HI R14, RZ, 0x6, R23 ;  /* 0x00000006ff0e7819 */ /* 0x000fc80000011417 */
[----:B------:R-:W-:Y:S01]  /*10bc0*/  STL.64 [R1+0x198], R4 ;  /* 0x0001980401007387 */ /* 0x000fe20000100a00 */
[----:B------:R-:W-:-:S04]  /*10bd0*/  SGXT R14, R14, 0x1 ;  /* 0x000000010e0e781a */ /* 0x000fc80000000200 */
[----:B------:R-:W-:Y:S01]  /*10be0*/  LOP3.LUT R14, R13, 0x90, R14, 0x78, !PT ;  /* 0x000000900d0e7812 */ /* 0x000fe200078e780e */
[----:B--2---:R-:W0:Y:S04]  /*10bf0*/  LDS R0, [R2+UR6+0x8000] ;  /* 0x0080000602007984 */ /* 0x004e280008000800 */
[----:B------:R-:W1:Y:S01]  /*10c00*/  LDS R2, [R3+0x8000] ;  /* 0x0080000003027984 */ /* 0x000e620000000800 */
[----:B------:R-:W-:Y:S06]  /*10c10*/  BAR.SYNC.DEFER_BLOCKING 0x0 ;  /* 0x0000000000007b1d */ /* 0x000fec0000010000 */
[----:B0-----:R-:W-:Y:S04]  /*10c20*/  STL [R1+0xd28], R0 ;  /* 0x000d280001007387 */ /* 0x001fe80000100800 */
[----:B-1----:R-:W-:Y:S04]  /*10c30*/  STL [R1+0xd2c], R2 ;  /* 0x000d2c0201007387 */ /* 0x002fe80000100800 */
        /* <DEDUP_REMOVED lines=10> */
[----:B---3--:R1:W-:Y:S04]  /*10ce0*/  STS.U16 [R14+UR6+0x8200], R26 ;  /* 0x0082001a0e007988 */ /* 0x0083e80008000406 */
[----:B0-----:R-:W3:Y:S04]  /*10cf0*/  LDL.LU R25, [R1+0x16c] ;  /* 0x00016c0001197983 */ /* 0x001ee80000300800 */
[----:B----4-:R0:W-:Y:S04]  /*10d00*/  STS.U16 [R14+UR6+0x8400], R27 ;  /* 0x0084001b0e007988 */ /* 0x0101e80008000406 */
[----:B-1----:R-:W4:Y:S04]  /*10d10*/  LDL.LU R26, [R1+0x164] ;  /* 0x00016400011a7983 */ /* 0x002f280000300800 */
[----:B0-----:R-:W4:Y:S04]  /*10d20*/  LDL.LU R27, [R1+0x15c] ;  /* 0x00015c00011b7983 */ /* 0x001f280000300800 */
[----:B------:R-:W4:Y:S01]  /*10d30*/  LDL.LU R4, [R1+0x154] ;  /* 0x0001540001047983 */ /* 0x000f220000300800 */
[----:B------:R-:W0:Y:S02]  /*10d40*/  S2R R0, SR_TID.X ;  /* 0x0000000000007919 */ /* 0x000e240000002100 */
[C---:B0-----:R-:W-:Y:S01]  /*10d50*/  SHF.L.U32 R20, R0.reuse, 0x3, RZ ;  /* 0x0000000300147819 */ /* 0x041fe200000006ff */
[C---:B------:R-:W-:Y:S01]  /*10d60*/  IMAD.SHL.U32 R13, R0.reuse, 0x2, RZ ;  /* 0x00000002000d7824 */ /* 0x040fe200078e00ff */
[----:B------:R-:W-:-:S02]  /*10d70*/  LOP3.LUT R3, R0, 0x7, RZ, 0xc0, !PT ;  /* 0x0000000700037812 */ /* 0x000fc400078ec0ff */
[----:B------:R-:W-:Y:S02]  /*10d80*/  LOP3.LUT R20, R20, 0x30, RZ, 0xc0, !PT ;  /* 0x0000003014147812 */ /* 0x000fe400078ec0ff */
[----:B------:R-:W-:Y:S02]  /*10d90*/  LOP3.LUT R15, R0, 0x60, RZ, 0xc0, !PT ;  /* 0x00000060000f7812 */ /* 0x000fe400078ec0ff */
[----:B------:R-:W-:Y:S02]  /*10da0*/  SHF.L.U32 R2, R3, 0x6, RZ ;  /* 0x0000000603027819 */ /* 0x000fe400000006ff */
[----:B------:R-:W-:Y:S02]  /*10db0*/  LOP3.LUT R3, R20, 0x30, R13, 0x78, !PT ;  /* 0x0000003014037812 */ /* 0x000fe400078e780d */
[----:B------:R-:W-:-:S04]  /*10dc0*/  LEA R13, R15, UR6, 0x4 ;  /* 0x000000060f0d7c11 */ /* 0x000fc8000f8e20ff */
[----:B------:R-:W-:Y:S02]  /*10dd0*/  IADD3 R3, PT, PT, R2, R13, R3 ;  /* 0x0000000d02037210 */ /* 0x000fe40007ffe003 */
[----:B------:R-:W-:Y:S02]  /*10de0*/  SHF.R.U32.HI R13, RZ, 0x1, R15 ;  /* 0x00000001ff0d7819 */ /* 0x000fe4000001160f */
[----:B------:R-:W-:Y:S01]  /*10df0*/  LOP3.LUT R15, R0, 0x1f, RZ, 0xc0, !PT ;  /* 0x0000001f000f7812 */ /* 0x000fe200078ec0ff */
[----:B------:R-:W-:Y:S04]  /*10e00*/  STL [R1+0x1028], R3 ;  /* 0x0010280301007387 */ /* 0x000fe80000100800 */
[----:B------:R-:W-:Y:S01]  /*10e10*/  STL [R1+0x103c], R0 ;  /* 0x00103c0001007387 */ /* 0x000fe20000100800 */
[----:B------:R-:W-:-:S02]  /*10e20*/  LEA R15, R15, UR6, 0x6 ;  /* 0x000000060f0f7c11 */ /* 0x000fc4000f8e30ff */
[----:B------:R-:W-:-:S05]  /*10e30*/  LOP3.LUT R13, R20, R13, RZ, 0x3c, !PT ;  /* 0x0000000d140d7212 */ /* 0x000fca00078e3cff */
[----:B------:R-:W-:Y:S01]  /*10e40*/  IMAD.IADD R13, R13, 0x1, R15 ;  /* 0x000000010d0d7824 */ /* 0x000fe200078e020f */
[----:B--2---:R0:W-:Y:S04]  /*10e50*/  STS.U16 [R14+UR6+0x8a00], R7 ;  /* 0x008a00070e007988 */ /* 0x0041e80008000406 */
[----:B------:R1:W-:Y:S04]  /*10e60*/  STS.U16 [R14+UR6+0x8c00], R8 ;  /* 0x008c00080e007988 */ /* 0x0003e80008000406 */
[----:B------:R2:W-:Y:S04]  /*10e70*/  STS.U16 [R14+UR6+0x8e00], R9 ;  /* 0x008e00090e007988 */ /* 0x0005e80008000406 */
[----:B0-----:R-:W4:Y:S04]  /*10e80*/  LDL.LU R7, [R1+0x14c] ;  /* 0x00014c0001077983 */ /* 0x001f280000300800 */
[----:B-1----:R-:W4:Y:S04]  /*10e90*/  LDL.LU R8, [R1+0x144] ;  /* 0x0001440001087983 */ /* 0x002f280000300800 */
[----:B------:R0:W-:Y:S04]  /*10ea0*/  STS.U16 [R14+UR6+0x9000], R10 ;  /* 0x0090000a0e007988 */ /* 0x0001e80008000406 */
[----:B--2---:R-:W2:Y:S04]  /*10eb0*/  LDL.LU R9, [R1+0x13c] ;  /* 0x00013c0001097983 */ /* 0x004ea80000300800 */
[----:B------:R1:W-:Y:S04]  /*10ec0*/  STS.U16 [R14+UR6+0x9600], R23 ;  /* 0x009600170e007988 */ /* 0x0003e80008000406 */
[----:B0-----:R-:W2:Y:S04]  /*10ed0*/  LDL.LU R10, [R1+0x134] ;  /* 0x00013400010a7983 */ /* 0x001ea80000300800 */
[----:B------:R-:W2:Y:S04]  /*10ee0*/  LDL.LU R0, [R1+0x12c] ;  /* 0x00012c0001007983 */ /* 0x000ea80000300800 */
[----:B---3--:R0:W-:Y:S04]  /*10ef0*/  STS.U16 [R14+UR6+0x9800], R25 ;  /* 0x009800190e007988 */ /* 0x0081e80008000406 */
[----:B-1----:R-:W3:Y:S04]  /*10f00*/  LDL.LU R23, [R1+0x124] ;  /* 0x0001240001177983 */ /* 0x002ee80000300800 */
[----:B----4-:R1:W-:Y:S04]  /*10f10*/  STS.U16 [R14+UR6+0x9a00], R26 ;  /* 0x009a001a0e007988 */ /* 0x0103e80008000406 */
[----:B0-----:R-:W4:Y:S04]  /*10f20*/  LDL.LU R25, [R1+0x11c] ;  /* 0x00011c0001197983 */ /* 0x001f280000300800 */
[----:B------:R0:W-:Y:S04]  /*10f30*/  STS.U16 [R14+UR6+0x9c00], R27 ;  /* 0x009c001b0e007988 */ /* 0x0001e80008000406 */
[----:B-1----:R-:W4:Y:S04]  /*10f40*/  LDL.LU R26, [R1+0x114] ;  /* 0x00011400011a7983 */ /* 0x002f280000300800 */
[----:B0-----:R-:W4:Y:S04]  /*10f50*/  LDL.LU R27, [R1+0x10c] ;  /* 0x00010c00011b7983 */ /* 0x001f280000300800 */
[----:B------:R-:W4:Y:S04]  /*10f60*/  LDL.LU R15, [R1+0x104] ;  /* 0x00010400010f7983 */ /* 0x000f280000300800 */
[----:B------:R-:W4:Y:S04]  /*10f70*/  LDL.LU R3, [R1+0xf0] ;  /* 0x0000f00001037983 */ /* 0x000f280000300800 */
[----:B------:R-:W4:Y:S04]  /*10f80*/  LDL.LU R2, [R1+0xe8] ;  /* 0x0000e80001027983 */ /* 0x000f280000300800 */
[----:B------:R-:W4:Y:S04]  /*10f90*/  LDL.LU R29, [R1+0xe0] ;  /* 0x0000e000011d7983 */ /* 0x000f280000300800 */
[----:B------:R0:W-:Y:S04]  /*10fa0*/  STS.U16 [R14+UR6+0x9200], R21 ;  /* 0x009200150e007988 */ /* 0x0001e80008000406 */
[----:B------:R-:W4:Y:S04]  /*10fb0*/  LDL.LU R28, [R1+0xd4] ;  /* 0x0000d400011c7983 */ /* 0x000f280000300800 */
[----:B0-----:R-:W4:Y:S04]  /*10fc0*/  LDL.LU R21, [R1+0xbc] ;  /* 0x0000bc0001157983 */ /* 0x001f280000300800 */
        /* <DEDUP_REMOVED lines=14> */
[----:B-1----:R-:W4:Y:S04]  /*110b0*/  LDL.LU R4, [R1+0x54] ;  /* 0x0000540001047983 */ /* 0x002f280000300800 */
[----:B------:R0:W-:Y:S04]  /*110c0*/  STS.U16 [R14+UR6+0xa000], R7 ;  /* 0x00a000070e007988 */ /* 0x0001e80008000406 */
[----:B------:R1:W-:Y:S04]  /*110d0*/  STS.U16 [R14+UR6+0xa200], R8 ;  /* 0x00a200080e007988 */ /* 0x0003e80008000406 */
[----:B0-----:R-:W4:Y:S04]  /*110e0*/  LDL.LU R7, [R1+0x50] ;  /* 0x0000500001077983 */ /* 0x001f280000300800 */
[----:B--2---:R0:W-:Y:S04]  /*110f0*/  STS.U16 [R14+UR6+0xa400], R9 ;  /* 0x00a400090e007988 */ /* 0x0041e80008000406 */
[----:B-1----:R-:W2:Y:S04]  /*11100*/  LDL.LU R8, [R1+0x48] ;  /* 0x0000480001087983 */ /* 0x002ea80000300800 */
[----:B------:R1:W-:Y:S04]  /*11110*/  STS.U16 [R14+UR6+0xa600], R10 ;  /* 0x00a6000a0e007988 */ /* 0x0003e80008000406 */
[----:B0-----:R-:W2:Y:S04]  /*11120*/  LDL.LU R9, [R1+0x44] ;  /* 0x0000440001097983 */ /* 0x001ea80000300800 */
[----:B------:R0:W-:Y:S04]  /*11130*/  STS.U16 [R14+UR6+0xa800], R0 ;  /* 0x00a800000e007988 */ /* 0x0001e80008000406 */
[----:B-1----:R-:W2:Y:S04]  /*11140*/  LDL.LU R10, [R1] ;  /* 0x00000000010a7983 */ /* 0x002ea80000300800 */
[----:B---3--:R1:W-:Y:S04]  /*11150*/  STS.U16 [R14+UR6+0xaa00], R23 ;  /* 0x00aa00170e007988 */ /* 0x0083e80008000406 */
[----:B0-----:R-:W3:Y:S04]  /*11160*/  LDL.LU R0, [R1+0x103c] ;  /* 0x00103c0001007983 */ /* 0x001ee80000300800 */
[----:B----4-:R0:W-:Y:S04]  /*11170*/  STS.U16 [R14+UR6+0xac00], R25 ;  /* 0x00ac00190e007988 */ /* 0x0101e80008000406 */
[----:B-1----:R-:W4:Y:S04]  /*11180*/  LDL.LU R23, [R1+0x1038] ;  /* 0x0010380001177983 */ /* 0x002f280000300800 */
[----:B------:R1:W-:Y:S04]  /*11190*/  STS.U16 [R14+UR6+0xae00], R26 ;  /* 0x00ae001a0e007988 */ /* 0x0003e80008000406 */
[----:B0-----:R-:W3:Y:S04]  /*111a0*/  LDL.LU R25, [R1+0x1034] ;  /* 0x0010340001197983 */ /* 0x001ee80000300800 */
[----:B------:R0:W-:Y:S04]  /*111b0*/  STS.U16 [R14+UR6+0xb000], R27 ;  /* 0x00b0001b0e007988 */ /* 0x0001e80008000406 */
[----:B-1----:R-:W3:Y:S04]  /*111c0*/  LDL.LU R26, [R1+0x1030] ;  /* 0x00103000011a7983 */ /* 0x002ee80000300800 */
[----:B0-----:R-:W3:Y:S04]  /*111d0*/  LDL.LU R27, [R1+0x102c] ;  /* 0x00102c00011b7983 */ /* 0x001ee80000300800 */
[----:B------:R0:W-:Y:S04]  /*111e0*/  STS.U16 [R14+UR6+0xbc00], R21 ;  /* 0x00bc00150e007988 */ /* 0x0001e80008000406 */
[----:B0-----:R-:W3:Y:S04]  /*111f0*/  LDL.LU R21, [R1+0x4c] ;  /* 0x00004c0001157983 */ /* 0x001ee80000300800 */
[----:B------:R0:W-:Y:S04]  /*11200*/  STS.U16 [R14+UR6+0xca00], R11 ;  /* 0x00ca000b0e007988 */ /* 0x0001e80008000406 */
[----:B------:R1:W-:Y:S04]  /*11210*/  STS.U16 [R14+UR6+0xcc00], R5 ;  /* 0x00cc00050e007988 */ /* 0x0003e80008000406 */
[----:B0-----:R-:W3:Y:S04]  /*11220*/  LDL.LU R11, [R1+0x40] ;  /* 0x00004000010b7983 */ /* 0x001ee80000300800 */
[----:B-1----:R-:W3:Y:S04]  /*11230*/  LDL.LU R5, [R1+0x3c] ;  /* 0x00003c0001057983 */ /* 0x002ee80000300800 */
[----:B------:R0:W-:Y:S04]  /*11240*/  STS.U16 [R14+UR6+0xd000], R22 ;  /* 0x00d000160e007988 */ /* 0x0001e80008000406 */
[----:B------:R1:W-:Y:S04]  /*11250*/  STS.U16 [R14+UR6+0xd200], R4 ;  /* 0x00d200040e007988 */ /* 0x0003e80008000406 */
[----:B0-----:R-:W3:Y:S04]  /*11260*/  LDL.LU R22, [R1+0x38] ;  /* 0x0000380001167983 */ /* 0x001ee80000300800 */
[----:B-1----:R-:W3:Y:S04]  /*11270*/  LDL.LU R4, [R1+0x34] ;  /* 0x0000340001047983 */ /* 0x002ee80000300800 */
[----:B------:R0:W-:Y:S04]  /*11280*/  STS.U16 [R14+UR6+0xce00], R6 ;  /* 0x00ce00060e007988 */ /* 0x0001e80008000406 */
[----:B------:R-:W-:Y:S04]  /*11290*/  STS.U16 [R14+UR6+0xb400], R3 ;  /* 0x00b400030e007988 */ /* 0x000fe80008000406 */
[----:B0-----:R-:W3:Y:S04]  /*112a0*/  LDL.LU R6, [R1+0x30] ;  /* 0x0000300001067983 */ /* 0x001ee80000300800 */
        /* <DEDUP_REMOVED lines=9> */
[----:B--2---:R-:W-:Y:S04]  /*11340*/  STS.U16 [R14+UR6+0xd600], R8 ;  /* 0x00d600080e007988 */ /* 0x004fe80008000406 */
[----:B------:R-:W-:Y:S04]  /*11350*/  STS.U16 [R14+UR6+0xd800], R9 ;  /* 0x00d800090e007988 */ /* 0x000fe80008000406 */
[----:B------:R-:W-:Y:S04]  /*11360*/  STS.U16 [R14+UR6+0xda00], R10 ;  /* 0x00da000a0e007988 */ /* 0x000fe80008000406 */
[----:B----4-:R-:W-:Y:S04]  /*11370*/  STS.U16 [R14+UR6+0xe200], R23 ;  /* 0x00e200170e007988 */ /* 0x010fe80008000406 */
[----:B---3--:R-:W-:Y:S04]  /*11380*/  STS.U16 [R14+UR6+0xe000], R25 ;  /* 0x00e000190e007988 */ /* 0x008fe80008000406 */
[----:B------:R0:W-:Y:S04]  /*11390*/  STS.U16 [R14+UR6+0xde00], R26 ;  /* 0x00de001a0e007988 */ /* 0x0001e80008000406 */
[----:B------:R1:W-:Y:S04]  /*113a0*/  STS.U16 [R14+UR6+0xdc00], R27 ;  /* 0x00dc001b0e007988 */ /* 0x0003e80008000406 */
[----:B0-----:R-:W2:Y:S04]  /*113b0*/  LDL.LU R26, [R1+0x20] ;  /* 0x00002000011a7983 */ /* 0x001ea80000300800 */
[----:B------:R-:W3:Y:S04]  /*113c0*/  LDL.LU R25, [R1+0x24] ;  /* 0x0000240001197983 */ /* 0x000ee80000300800 */
[----:B------:R-:W4:Y:S04]  /*113d0*/  LDL.LU R23, [R1+0x28] ;  /* 0x0000280001177983 */ /* 0x000f280000300800 */
[----:B-1----:R-:W2:Y:S04]  /*113e0*/  LDL.LU R27, [R1+0x1c] ;  /* 0x00001c00011b7983 */ /* 0x002ea80000300800 */
        /* <DEDUP_REMOVED lines=10> */
[----:B0-----:R-:W2:Y:S04]  /*11490*/  LDL.LU R21, [R1+0x3d8] ;  /* 0x0003d80001157983 */ /* 0x001ea80000300800 */
[----:B------:R-:W2:Y:S04]  /*114a0*/  LDL.LU R16, [R1+0x190] ;  /* 0x0001900001107983 */ /* 0x000ea80000300800 */
[----:B------:R-:W2:Y:S04]  /*114b0*/  LDL.LU R19, [R1+0x188] ;  /* 0x0001880001137983 */ /* 0x000ea80000300800 */
[----:B------:R0:W-:Y:S04]  /*114c0*/  STS.U16 [R14+UR6+0xea00], R22 ;  /* 0x00ea00160e007988 */ /* 0x0001e80008000406 */
[----:B------:R1:W-:Y:S04]  /*114d0*/  STS.U16 [R14+UR6+0xec00], R4 ;  /* 0x00ec00040e007988 */ /* 0x0003e80008000406 */
[----:B0-----:R-:W2:Y:S04]  /*114e0*/  LDL.LU R22, [R1+0x180] ;  /* 0x0001800001167983 */ /* 0x001ea80000300800 */
[----:B-1----:R-:W2:Y:S04]  /*114f0*/  LDL.LU R4, [R1+0x178] ;  /* 0x0001780001047983 */ /* 0x002ea80000300800 */
[----:B------:R0:W-:Y:S04]  /*11500*/  STS.U16 [R14+UR6+0xc600], R18 ;  /* 0x00c600120e007988 */ /* 0x0001e80008000406 */
[----:B------:R1:W-:Y:S04]  /*11510*/  STS.U16 [R14+UR6+0xc800], R12 ;  /* 0x00c8000c0e007988 */ /* 0x0003e80008000406 */
[----:B------:R1:W-:Y:S04]  /*11520*/  STS.U16 [R14+UR6+0xe600], R11 ;  /* 0x00e6000b0e007988 */ /* 0x0003e80008000406 */
[----:B0-----:R-:W2:Y:S04]  /*11530*/  LDL.LU R18, [R1+0x170] ;  /* 0x0001700001127983 */ /* 0x001ea80000300800 */
[----:B-1----:R-:W2:Y:S04]  /*11540*/  LDL.LU R12, [R1+0x168] ;  /* 0x00016800010c7983 */ /* 0x002ea80000300800 */
[----:B------:R0:W-:Y:S04]  /*11550*/  STS.U16 [R14+UR6+0xe800], R5 ;  /* 0x00e800050e007988 */ /* 0x0001e80008000406 */
[----:B------:R-:W2:Y:S04]  /*11560*/  LDL.LU R11, [R1+0x160] ;  /* 0x00016000010b7983 */ /* 0x000ea80000300800 */
[----:B------:R1:W-:Y:S04]  /*11570*/  STS.U16 [R14+UR6+0xee00], R6 ;  /* 0x00ee00060e007988 */ /* 0x0003e80008000406 */
[----:B0-----:R-:W2:Y:S04]  /*11580*/  LDL.LU R5, [R1+0x158] ;  /* 0x0001580001057983 */ /* 0x001ea80000300800 */
[----:B-1----:R-:W2:Y:S04]  /*11590*/  LDL.LU R6, [R1+0x150] ;  /* 0x0001500001067983 */ /* 0x002ea80000300800 */
[----:B------:R-:W-:Y:S04]  /*115a0*/  STS.U16 [R14+UR6+0xb200], R15 ;  /* 0x00b2000f0e007988 */ /* 0x000fe80008000406 */
[----:B------:R0:W-:Y:S04]  /*115b0*/  STS.U16 [R14+UR6+0xf000], R7 ;  /* 0x00f000070e007988 */ /* 0x0001e80008000406 */
[----:B0-----:R-:W2:Y:S04]  /*115c0*/  LDL.LU R7, [R1+0x148] ;  /* 0x0001480001077983 */ /* 0x001ea80000300800 */
[----:B---3--:R0:W-:Y:S04]  /*115d0*/  STS.U16 [R14+UR6+0xf400], R25 ;  /* 0x00f400190e007988 */ /* 0x0081e80008000406 */
[----:B----4-:R-:W-:Y:S01]  /*115e0*/  STS.U16 [R14+UR6+0xf200], R23 ;  /* 0x00f200170e007988 */ /* 0x010fe20008000406 */
[----:B0-----:R-:W-:-:S03]  /*115f0*/  LOP3.LUT R25, R14, 0x20, RZ, 0x3c, !PT ;  /* 0x000000200e197812 */ /* 0x001fc600078e3cff */
[----:B--2---:R-:W-:Y:S04]  /*11600*/  STS.U16 [R14+UR6+0xf600], R26 ;  /* 0x00f6001a0e007988 */ /* 0x004fe80008000406 */
[----:B------:R-:W-:Y:S04]  /*11610*/  STS.U16 [R14+UR6+0xf800], R27 ;  /* 0x00f8001b0e007988 */ /* 0x000fe80008000406 */
[----:B------:R-:W-:Y:S04]  /*11620*/  STS.U16 [R14+UR6+0xfa00], R3 ;  /* 0x00fa00030e007988 */ /* 0x000fe80008000406 */
[----:B------:R-:W-:Y:S04]  /*11630*/  STS.U16 [R14+UR6+0xfc00], R2 ;  /* 0x00fc00020e007988 */ /* 0x000fe80008000406 */
[----:B------:R-:W-:Y:S04]  /*11640*/  STS.U16 [R14+UR6+0xfe00], R29 ;  /* 0x00fe001d0e007988 */ /* 0x000fe80008000406 */
[----:B------:R0:W-:Y:S04]  /*11650*/  STS.U16 [R25+UR6+0x8700], R8 ;  /* 0x0087000819007988 */ /* 0x0001e80008000406 */
[----:B------:R1:W-:Y:S04]  /*11660*/  STS.U16 [R25+UR6+0x8900], R9 ;  /* 0x0089000919007988 */ /* 0x0003e80008000406 */
[----:B0-----:R-:W2:Y:S04]  /*11670*/  LDL.LU R8, [R1+0x140] ;  /* 0x0001400001087983 */ /* 0x001ea80000300800 */
[----:B-1----:R-:W3:Y:S04]  /*11680*/  LDL.LU R9, [R1+0x138] ;  /* 0x0001380001097983 */ /* 0x002ee80000300800 */
[----:B------:R0:W-:Y:S04]  /*11690*/  STS.U16 [R25+UR6+0x8b00], R10 ;  /* 0x008b000a19007988 */ /* 0x0001e80008000406 */
[----:B------:R1:W-:Y:S04]  /*116a0*/  STS.U16 [R25+UR6+0x8d00], R21 ;  /* 0x008d001519007988 */ /* 0x0003e80008000406 */
[----:B0-----:R-:W4:Y:S04]  /*116b0*/  LDL.LU R10, [R1+0x130] ;  /* 0x00013000010a7983 */ /* 0x001f280000300800 */
[----:B-1----:R-:W4:Y:S04]  /*116c0*/  LDL.LU R21, [R1+0x128] ;  /* 0x0001280001157983 */ /* 0x002f280000300800 */
[----:B------:R0:W-:Y:S04]  /*116d0*/  STS.U16 [R25+UR6+0x9300], R22 ;  /* 0x0093001619007988 */ /* 0x0001e80008000406 */
[----:B------:R1:W-:Y:S04]  /*116e0*/  STS.U16 [R25+UR6+0x9500], R4 ;  /* 0x0095000419007988 */ /* 0x0003e80008000406 */
[----:B0-----:R-:W4:Y:S04]  /*116f0*/  LDL.LU R22, [R1+0x120] ;  /* 0x0001200001167983 */ /* 0x001f280000300800 */
[----:B-1----:R-:W4:Y:S04]  /*11700*/  LDL.LU R4, [R1+0x118] ;  /* 0x0001180001047983 */ /* 0x002f280000300800 */
[----:B------:R0:W-:Y:S04]  /*11710*/  STS.U16 [R25+UR6+0x8300], R24 ;  /* 0x0083001819007988 */ /* 0x0001e80008000406 */
[----:B------:R-:W4:Y:S04]  /*11720*/  LDL.LU R3, [R1+0x110] ;  /* 0x0001100001037983 */ /* 0x000f280000300800 */
[----:B------:R1:W-:Y:S04]  /*11730*/  STS.U16 [R25+UR6+0x8500], R17 ;  /* 0x0085001119007988 */ /* 0x0003e80008000406 */
[----:B0-----:R-:W4:Y:S04]  /*11740*/  LDL.LU R24, [R1+0x108] ;  /* 0x0001080001187983 */ /* 0x001f280000300800 */
[----:B------:R0:W-:Y:S04]  /*11750*/  STS.U16 [R25+UR6+0x8f00], R16 ;  /* 0x008f001019007988 */ /* 0x0001e80008000406 */
[----:B-1----:R-:W4:Y:S04]  /*11760*/  LDL.LU R17, [R1+0x100] ;  /* 0x0001000001117983 */ /* 0x002f280000300800 */
[----:B------:R1:W-:Y:S04]  /*11770*/  STS.U16 [R25+UR6+0x9100], R19 ;  /* 0x0091001319007988 */ /* 0x0003e80008000406 */
[----:B0-----:R-:W4:Y:S01]  /*11780*/  LDL.LU R16, [R1+0xec] ;  /* 0x0000ec0001107983 */ /* 0x001f220000300800 */
[----:B------:R-:W-:-:S03]  /*11790*/  SHF.L.U32 R15, R0, 0x6, RZ ;  /* 0x00000006000f7819 */ /* 0x000fc600000006ff */
[----:B------:R0:W-:Y:S04]  /*117a0*/  STS.U16 [R25+UR6+0x9700], R18 ;  /* 0x0097001219007988 */ /* 0x0001e80008000406 */
[----:B-1----:R-:W4:Y:S04]  /*117b0*/  LDL.LU R19, [R1+0xe4] ;  /* 0x0000e40001137983 */ /* 0x002f280000300800 */
[----:B------:R1:W-:Y:S04]  /*117c0*/  STS.U16 [R25+UR6+0x9900], R12 ;  /* 0x0099000c19007988 */ /* 0x0003e80008000406 */
[----:B0-----:R-:W4:Y:S04]  /*117d0*/  LDL.LU R18, [R1+0xdc] ;  /* 0x0000dc0001127983 */ /* 0x001f280000300800 */
[----:B------:R0:W-:Y:S04]  /*117e0*/  STS.U16 [R25+UR6+0x9b00], R11 ;  /* 0x009b000b19007988 */ /* 0x0001e80008000406 */
[----:B-1----:R-:W4:Y:S04]  /*117f0*/  LDL.LU R12, [R1+0xd0] ;  /* 0x0000d000010c7983 */ /* 0x002f280000300800 */
[----:B------:R1:W-:Y:S04]  /*11800*/  STS.U16 [R25+UR6+0x9d00], R5 ;  /* 0x009d000519007988 */ /* 0x0003e80008000406 */
[----:B0-----:R-:W4:Y:S01]  /*11810*/  LDL.LU R11, [R1+0xc0] ;  /* 0x0000c000010b7983 */ /* 0x001f220000300800 */
[----:B------:R-:W-:-:S03]  /*11820*/  LOP3.LUT R15, R20, 0x3c0, R15, 0xf8, !PT ;  /* 0x000003c0140f7812 */ /* 0x000fc600078ef80f */
[----:B------:R0:W-:Y:S04]  /*11830*/  STS.U16 [R25+UR6+0x9f00], R6 ;  /* 0x009f000619007988 */ /* 0x0001e80008000406 */
[----:B-1----:R-:W4:Y:S04]  /*11840*/  LDL.LU R5, [R1+0xb8] ;  /* 0x0000b80001057983 */ /* 0x002f280000300800 */
[----:B0-----:R-:W4:Y:S04]  /*11850*/  LDL.LU R6, [R1+0xb4] ;  /* 0x0000b40001067983 */ /* 0x001f280000300800 */
[----:B------:R0:W-:Y:S04]  /*11860*/  STS.U16 [R25+UR6+0xa100], R7 ;  /* 0x00a1000719007988 */ /* 0x0001e80008000406 */
[----:B0-----:R-:W4:Y:S04]  /*11870*/  LDL.LU R7, [R1+0xa4] ;  /* 0x0000a40001077983 */ /* 0x001f280000300800 */
[----:B------:R-:W4:Y:S04]  /*11880*/  LDL.LU R14, [R1+0xa0] ;  /* 0x0000a000010e7983 */ /* 0x000f280000300800 */
[----:B------:R-:W4:Y:S04]  /*11890*/  LDL.LU R20, [R1+0x9c] ;  /* 0x00009c0001147983 */ /* 0x000f280000300800 */
[----:B------:R-:W4:Y:S04]  /*118a0*/  LDL.LU R23, [R1+0x98] ;  /* 0x0000980001177983 */ /* 0x000f280000300800 */
[----:B------:R-:W4:Y:S04]  /*118b0*/  LDL.LU R26, [R1+0x94] ;  /* 0x00009400011a7983 */ /* 0x000f280000300800 */
[----:B--2---:R0:W-:Y:S04]  /*118c0*/  STS.U16 [R25+UR6+0xa300], R8 ;  /* 0x00a3000819007988 */ /* 0x0041e80008000406 */
[----:B---3--:R1:W-:Y:S04]  /*118d0*/  STS.U16 [R25+UR6+0xa500], R9 ;  /* 0x00a5000919007988 */ /* 0x0083e80008000406 */
[----:B0-----:R-:W2:Y:S04]  /*118e0*/  LDL.LU R8, [R1+0x90] ;  /* 0x0000900001087983 */ /* 0x001ea80000300800 */
[----:B-1----:R-:W3:Y:S04]  /*118f0*/  LDL.LU R9, [R1+0x88] ;  /* 0x0000880001097983 */ /* 0x002ee80000300800 */
[----:B------:R-:W3:Y:S04]  /*11900*/  LDL.LU R27, [R1+0x84] ;  /* 0x00008400011b7983 */ /* 0x000ee80000300800 */
[----:B----4-:R0:W-:Y:S04]  /*11910*/  STS.U16 [R25+UR6+0xa700], R10 ;  /* 0x00a7000a19007988 */ /* 0x0101e80008000406 */
[----:B------:R-:W4:Y:S04]  /*11920*/  LDL.LU R2, [R1+0x7c] ;  /* 0x00007c0001027983 */ /* 0x000f280000300800 */
        /* <DEDUP_REMOVED lines=29> */
[----:B0-----:R-:W4:Y:S04]  /*11b00*/  LDL.LU R6, [R1+0x1004] ;  /* 0x0010040001067983 */ /* 0x001f280000300800 */
[----:B------:R0:W-:Y:S04]  /*11b10*/  STS.U16 [R25+UR6+0xc300], R7 ;  /* 0x00c3000719007988 */ /* 0x0001e80008000406 */
[----:B------:R-:W-:Y:S04]  /*11b20*/  STS.U16 [R25+UR6+0xc500], R14 ;  /* 0x00c5000e19007988 */ /* 0x000fe80008000406 */
[----:B------:R1:W-:Y:S04]  /*11b30*/  STS.U16 [R25+UR6+0xc700], R20 ;  /* 0x00c7001419007988 */ /* 0x0003e80008000406 */
[----:B0-----:R-:W4:Y:S04]  /*11b40*/  LDL.LU R7, [R1+0x1000] ;  /* 0x0010000001077983 */ /* 0x001f280000300800 */
[----:B------:R0:W-:Y:S04]  /*11b50*/  STS.U16 [R25+UR6+0xc900], R23 ;  /* 0x00c9001719007988 */ /* 0x0001e80008000406 */
[----:B-1----:R-:W4:Y:S04]  /*11b60*/  LDL.LU R20, [R1+0xc4] ;  /* 0x0000c40001147983 */ /* 0x002f280000300800 */
[----:B------:R-:W4:Y:S04]  /*11b70*/  LDL.LU R14, [R1+0xf4] ;  /* 0x0000f400010e7983 */ /* 0x000f280000300800 */
[----:B------:R1:W-:Y:S04]  /*11b80*/  STS.U16 [R25+UR6+0xcb00], R26 ;  /* 0x00cb001a19007988 */ /* 0x0003e80008000406 */
[----:B0-----:R-:W4:Y:S04]  /*11b90*/  LDL.LU R23, [R1+0xf8] ;  /* 0x0000f80001177983 */ /* 0x001f280000300800 */
[----:B-1----:R-:W4:Y:S04]  /*11ba0*/  LDL.LU R26, [R1+0xfc] ;  /* 0x0000fc00011a7983 */ /* 0x002f280000300800 */
[----:B--2---:R0:W-:Y:S04]  /*11bb0*/  STS.U16 [R25+UR6+0xcd00], R8 ;  /* 0x00cd000819007988 */ /* 0x0041e80008000406 */
[----:B---3--:R1:W-:Y:S04]  /*11bc0*/  STS.U16 [R25+UR6+0xcf00], R9 ;  /* 0x00cf000919007988 */ /* 0x0083e80008000406 */
[----:B------:R2:W-:Y:S04]  /*11bd0*/  STS.U16 [R25+UR6+0xd100], R27 ;  /* 0x00d1001b19007988 */ /* 0x0005e80008000406 */
[----:B0-----:R-:W3:Y:S04]  /*11be0*/  LDL.LU R8, [R1+0xffc] ;  /* 0x000ffc0001087983 */ /* 0x001ee80000300800 */
[----:B-1----:R-:W3:Y:S04]  /*11bf0*/  LDL.LU R9, [R1+0xff8] ;  /* 0x000ff80001097983 */ /* 0x002ee80000300800 */
[----:B----4-:R0:W-:Y:S04]  /*11c00*/  STS.U16 [R25+UR6+0xd300], R2 ;  /* 0x00d3000219007988 */ /* 0x0101e80008000406 */
[----:B--2---:R-:W2:Y:S04]  /*11c10*/  LDL.LU R27, [R1+0x418] ;  /* 0x00041800011b7983 */ /* 0x004ea80000300800 */
[----:B------:R1:W-:Y:S04]  /*11c20*/  STS.U16 [R25+UR6+0xd500], R10 ;  /* 0x00d5000a19007988 */ /* 0x0003e80008000406 */
[----:B0-----:R-:W2:Y:S04]  /*11c30*/  LDL R2, [R1+0x3d4] ;  /* 0x0003d40001027983 */ /* 0x001ea80000100800 */
[----:B------:R0:W-:Y:S04]  /*11c40*/  STS.U16 [R25+UR6+0xd700], R21 ;  /* 0x00d7001519007988 */ /* 0x0001e80008000406 */
[----:B-1----:R-:W4:Y:S04]  /*11c50*/  LDL.LU R10, [R1+0xff4] ;  /* 0x000ff400010a7983 */ /* 0x002f280000300800 */
[----:B------:R1:W-:Y:S04]  /*11c60*/  STS.U16 [R25+UR6+0xd900], R22 ;  /* 0x00d9001619007988 */ /* 0x0003e80008000406 */
[----:B0-----:R-:W2:Y:S04]  /*11c70*/  LDL.LU R21, [R1+0xff0] ;  /* 0x000ff00001157983 */ /* 0x001ea80000300800 */
[----:B------:R0:W-:Y:S04]  /*11c80*/  STS.U16 [R25+UR6+0xdb00], R4 ;  /* 0x00db000419007988 */ /* 0x0001e80008000406 */
[----:B-1----:R-:W3:Y:S04]  /*11c90*/  LDL.LU R22, [R1+0xfec] ;  /* 0x000fec0001167983 */ /* 0x002ee80000300800 */
[----:B0-----:R-:W3:Y:S04]  /*11ca0*/  LDL.LU R4, [R1+0xfe8] ;  /* 0x000fe80001047983 */ /* 0x001ee80000300800 */
[----:B------:R-:W-:Y:S04]  /*11cb0*/  STS.U16 [R25+UR6+0xdd00], R29 ;  /* 0x00dd001d19007988 */ /* 0x000fe80008000406 */
[----:B------:R-:W-:Y:S04]  /*11cc0*/  STS.U16 [R25+UR6+0xdf00], R28 ;  /* 0x00df001c19007988 */ /* 0x000fe80008000406 */
[----:B----4-:R-:W-:Y:S04]  /*11cd0*/  STS.U16 [R25+UR6+0xe700], R10 ;  /* 0x00e7000a19007988 */ /* 0x010fe80008000406 */
[----:B--2---:R-:W-:Y:S04]  /*11ce0*/  STS.U16 [R25+UR6+0xe500], R21 ;  /* 0x00e5001519007988 */ /* 0x004fe80008000406 */
[----:B---3--:R-:W-:Y:S04]  /*11cf0*/  STS.U16 [R25+UR6+0xe300], R22 ;  /* 0x00e3001619007988 */ /* 0x008fe80008000406 */
[----:B------:R0:W-:Y:S04]  /*11d00*/  STS.U16 [R25+UR6+0xe100], R4 ;  /* 0x00e1000419007988 */ /* 0x0001e80008000406 */
[----:B0-----:R-:W2:Y:S04]  /*11d10*/  LDL.LU R4, [R1+0xfe4] ;  /* 0x000fe40001047983 */ /* 0x001ea80000300800 */
[----:B------:R-:W3:Y:S04]  /*11d20*/  LDL.LU R29, [R1+0x41c] ;  /* 0x00041c00011d7983 */ /* 0x000ee80000300800 */
[----:B------:R-:W3:Y:S04]  /*11d30*/  LDL R28, [R1+0x3d0] ;  /* 0x0003d000011c7983 */ /* 0x000ee80000100800 */
[----:B------:R-:W4:Y:S04]  /*11d40*/  LDL.LU R22, [R1+0xd8] ;  /* 0x0000d80001167983 */ /* 0x000f280000300800 */
[----:B------:R-:W3:Y:S04]  /*11d50*/  LDL.LU R21, [R1+0xcc] ;  /* 0x0000cc0001157983 */ /* 0x000ee80000300800 */
[----:B------:R-:W3:Y:S01]  /*11d60*/  LDL.LU R10, [R1+0xc8] ;  /* 0x0000c800010a7983 */ /* 0x000ee20000300800 */
[----:B------:R-:W-:-:S03]  /*11d70*/  F2FP.BF16.F32.PACK_AB R23, R23, R26 ;  /* 0x0000001a1717723e */ /* 0x000fc600000010ff */
[----:B------:R-:W-:Y:S04]  /*11d80*/  STS.U16 [R25+UR6+0xe900], R9 ;  /* 0x00e9000919007988 */ /* 0x000fe80008000406 */
[----:B------:R-:W-:Y:S04]  /*11d90*/  STS.U16 [R25+UR6+0xeb00], R8 ;  /* 0x00eb000819007988 */ /* 0x000fe80008000406 */
[----:B------:R-:W-:Y:S04]  /*11da0*/  STS.U16 [R25+UR6+0xed00], R7 ;  /* 0x00ed000719007988 */ /* 0x000fe80008000406 */
[----:B------:R-:W-:Y:S04]  /*11db0*/  STS.U16 [R25+UR6+0xef00], R6 ;  /* 0x00ef000619007988 */ /* 0x000fe80008000406 */
[----:B------:R0:W-:Y:S04]  /*11dc0*/  STS.U16 [R25+UR6+0xf100], R5 ;  /* 0x00f1000519007988 */ /* 0x0001e80008000406 */
[----:B------:R-:W-:Y:S04]  /*11dd0*/  STS.U16 [R25+UR6+0xf300], R11 ;  /* 0x00f3000b19007988 */ /* 0x000fe80008000406 */
[----:B------:R-:W-:Y:S04]  /*11de0*/  STS.U16 [R25+UR6+0xf500], R12 ;  /* 0x00f5000c19007988 */ /* 0x000fe80008000406 */
[----:B------:R-:W-:Y:S04]  /*11df0*/  STS.U16 [R25+UR6+0xf700], R18 ;  /* 0x00f7001219007988 */ /* 0x000fe80008000406 */
[----:B------:R-:W-:Y:S04]  /*11e00*/  STS.U16 [R25+UR6+0xf900], R19 ;  /* 0x00f9001319007988 */ /* 0x000fe80008000406 */
[----:B------:R-:W-:Y:S04]  /*11e10*/  STS.U16 [R25+UR6+0xfb00], R16 ;  /* 0x00fb001019007988 */ /* 0x000fe80008000406 */
[----:B------:R-:W-:Y:S04]  /*11e20*/  STS.U16 [R25+UR6+0xfd00], R17 ;  /* 0x00fd001119007988 */ /* 0x000fe80008000406 */
[----:B------:R-:W-:Y:S01]  /*11e30*/  STS.U16 [R25+UR6+0xff00], R24 ;  /* 0x00ff001819007988 */ /* 0x000fe20008000406 */
[----:B------:R-:W-:-:S05]  /*11e40*/  LOP3.LUT R0, R15, 0x10, R0, 0x78, !PT ;  /* 0x000000100f007812 */ /* 0x000fca00078e7800 */
[----:B------:R-:W-:Y:S01]  /*11e50*/  STL [R1], R0 ;  /* 0x0000000001007387 */ /* 0x000fe20000100800 */
[----:B0-----:R-:W-:-:S04]  /*11e60*/  FADD R5, -R2, R27 ;  /* 0x0000001b02057221 */ /* 0x001fc80000000100 */
[----:B------:R-:W-:-:S04]  /*11e70*/  FMUL R5, R5, 1.4426950216293334961 ;  /* 0x3fb8aa3b05057820 */ /* 0x000fc80000400000 */
[----:B------:R0:W1:Y:S01]  /*11e80*/  MUFU.EX2 R2, R5 ;  /* 0x0000000500027308 */ /* 0x0000620000000800 */
[----:B--2---:R-:W-:Y:S02]  /*11e90*/  F2FP.BF16.F32.PACK_AB R20, R4, R20 ;  /* 0x000000140414723e */ /* 0x004fe400000010ff */
[----:B----4-:R-:W-:Y:S02]  /*11ea0*/  F2FP.BF16.F32.PACK_AB R22, R22, R14 ;  /* 0x0000000e1616723e */ /* 0x010fe400000010ff */
[----:B---3--:R-:W-:-:S05]  /*11eb0*/  F2FP.BF16.F32.PACK_AB R21, R10, R21 ;  /* 0x000000150a15723e */ /* 0x008fca00000010ff */
[----:B------:R-:W-:Y:S01]  /*11ec0*/  STSM.16.M88.4 [R13+0x10000], R20 ;  /* 0x010000140d007844 */ /* 0x000fe20000000200 */
[----:B------:R-:W-:Y:S06]  /*11ed0*/  BAR.SYNC.DEFER_BLOCKING 0x0 ;  /* 0x0000000000007b1d */ /* 0x000fec0000010000 */
[----:B------:R-:W2:Y:S04]  /*11ee0*/  LDSM.16.M88.4 R8, [R0+UR6+0x10000] ;  /* 0x010000060008783b */ /* 0x000ea80008000200 */
[----:B------:R-:W3:Y:S04]  /*11ef0*/  LDSM.16.M88.4 R16, [R3+0x8000] ;  /* 0x008000000310783b */ /* 0x000ee80000000200 */
[----:B------:R-:W-:Y:S04]  /*11f00*/  LDSM.16.M88.4 R24, [R3+0x9000] ;  /* 0x009000000318783b */ /* 0x000fe80000000200 */
[----:B--2---:R2:W-:Y:S04]  /*11f10*/  STL.64 [R1+0xfd8], R10 ;  /* 0x000fd80a01007387 */ /* 0x0045e80000100a00 */
[----:B------:R-:W-:Y:S01]  /*11f20*/  STL.64 [R1+0xfd0], R8 ;  /* 0x000fd00801007387 */ /* 0x000fe20000100a00 */
[----:B---3--:R-:W-:-:S03]  /*11f30*/  IMAD.MOV.U32 R12, RZ, RZ, R16 ;  /* 0x000000ffff0c7224 */ /* 0x008fc600078e0010 */
[----:B------:R-:W-:Y:S04]  /*11f40*/  STL.64 [R1+0x180], R16 ;  /* 0x0001801001007387 */ /* 0x000fe80000100a00 */
[----:B------:R-:W-:Y:S01]  /*11f50*/  STL.64 [R1+0x188], R18 ;  /* 0x0001881201007387 */ /* 0x000fe20000100a00 */
[----:B--2---:R-:W-:-:S03]  /*11f60*/  MOV R11, R17 ;  /* 0x00000011000b7202 */ /* 0x004fc60000000f00 */
[----:B------:R-:W2:Y:S02]  /*11f70*/  LDSM.16.M88.4 R16, [R3+0x8800] ;  /* 0x008800000310783b */ /* 0x000ea40000000200 */
[----:B--2---:R-:W-:Y:S02]  /*11f80*/  IMAD.MOV.U32 R22, RZ, RZ, R16 ;  /* 0x000000ffff167224 */ /* 0x004fe400078e0010 */
[----:B------:R-:W-:Y:S04]  /*11f90*/  STL.64 [R1+0x170], R16 ;  /* 0x0001701001007387 */ /* 0x000fe80000100a00 */
[----:B------:R-:W-:Y:S04]  /*11fa0*/  STL.64 [R1+0x178], R18 ;  /* 0x0001781201007387 */ /* 0x000fe80000100a00 */
[----:B------:R-:W2:Y:S04]  /*11fb0*/  LDL.LU R13, [R1+0x2d0] ;  /* 0x0002d000010d7983 */ /* 0x000ea80000300800 */
[----:B0-----:R-:W3:Y:S04]  /*11fc0*/  LDL.LU R5, [R1+0x2d4] ;  /* 0x0002d40001057983 */ /* 0x001ee80000300800 */
[----:B------:R-:W4:Y:S04]  /*11fd0*/  LDL.LU R6, [R1+0x2d8] ;  /* 0x0002d80001067983 */ /* 0x000f280000300800 */
[----:B------:R-:W-:Y:S04]  /*11fe0*/  STL [R1+0xfe0], R22 ;  /* 0x000fe01601007387 */ /* 0x000fe80000100800 */
[----:B------:R-:W0:Y:S04]  /*11ff0*/  LDSM.16.M88.4 R20, [R3+0x9800] ;  /* 0x009800000314783b */ /* 0x000e280000000200 */
[----:B------:R-:W3:Y:S04]  /*12000*/  LDL.LU R7, [R1+0x2dc] ;  /* 0x0002dc0001077983 */ /* 0x000ee80000300800 */
[----:B-1----:R-:W-:Y:S04]  /*12010*/  STL [R1+0x190], R2 ;  /* 0x0001900201007387 */ /* 0x002fe80000100800 */
[----:B0-----:R-:W-:Y:S04]  /*12020*/  STL.64 [R1+0x150], R20 ;  /* 0x0001501401007387 */ /* 0x001fe80000100a00 */
[----:B------:R-:W-:Y:S04]  /*12030*/  STL.64 [R1+0x158], R22 ;  /* 0x0001581601007387 */ /* 0x000fe80000100a00 */
[----:B------:R-:W3:Y:S04]  /*12040*/  LDL.LU R10, [R1+0x2c0] ;  /* 0x0002c000010a7983 */ /* 0x000ee80000300800 */
[----:B------:R-:W4:Y:S04]  /*12050*/  LDL.LU R9, [R1+0x2c4] ;  /* 0x0002c40001097983 */ /* 0x000f280000300800 */
[----:B------:R-:W4:Y:S01]  /*12060*/  LDL.LU R8, [R1+0x2c8] ;  /* 0x0002c80001087983 */ /* 0x000f220000300800 */
[----:B------:R-:W-:Y:S01]  /*12070*/  FADD R4, -R28, R29 ;  /* 0x0000001d1c047221 */ /* 0x000fe20000000100 */
[----:B------:R-:W-:-:S02]  /*12080*/  MOV R16, R17 ;  /* 0x0000001100107202 */ /* 0x000fc40000000f00 */
[----:B------:R-:W-:Y:S01]  /*12090*/  MOV R0, R21 ;  /* 0x0000001500007202 */ /* 0x000fe20000000f00 */
[----:B------:R-:W-:Y:S01]  /*120a0*/  FMUL R4, R4, 1.4426950216293334961 ;  /* 0x3fb8aa3b04047820 */ /* 0x000fe20000400000 */
[----:B------:R-:W4:Y:S03]  /*120b0*/  LDL.LU R15, [R1+0x2cc] ;  /* 0x0002cc00010f7983 */ /* 0x000f260000300800 */
[----:B------:R-:W0:Y:S01]  /*120c0*/  MUFU.EX2 R18, R4 ;  /* 0x0000000400127308 */ /* 0x000e220000000800 */
[----:B------:R-:W-:Y:S02]  /*120d0*/  IMAD.MOV.U32 R17, RZ, RZ, R20 ;  /* 0x000000ffff117224 */ /* 0x000fe400078e0014 */
[----:B------:R-:W1:Y:S04]  /*120e0*/  LDSM.16.M88.4 R20, [R3+0xa000] ;  /* 0x00a000000314783b */ /* 0x000e680000000200 */
[----:B0-----:R-:W-:Y:S04]  /*120f0*/  STL [R1+0x194], R18 ;  /* 0x0001941201007387 */ /* 0x001fe80000100800 */
[----:B------:R-:W-:Y:S04]  /*12100*/  STL.64 [R1+0x168], R26 ;  /* 0x0001681a01007387 */ /* 0x000fe80000100a00 */
[----:B------:R0:W-:Y:S02]  /*12110*/  STL.64 [R1+0xfb0], R24 ;  /* 0x000fb01801007387 */ /* 0x0001e40000100a00 */
[----:B0-----:R-:W-:Y:S01]  /*12120*/  IMAD.MOV.U32 R24, RZ, RZ, R12 ;  /* 0x000000ffff187224 */ /* 0x001fe200078e000c */
[----:B------:R-:W-:Y:S01]  /*12130*/  MOV R25, R11 ;  /* 0x0000000b00197202 */ /* 0x000fe20000000f00 */
[----:B-1----:R-:W-:Y:S04]  /*12140*/  STL.64 [R1+0x140], R20 ;  /* 0x0001401401007387 */ /* 0x002fe80000100a00 */
[----:B------:R0:W-:Y:S02]  /*12150*/  STL.64 [R1+0x148], R22 ;  /* 0x0001481601007387 */ /* 0x0001e40000100a00 */
[----:B0-----:R-:W-:-:S02]  /*12160*/  IMAD.MOV.U32 R23, RZ, RZ, R21 ;  /* 0x000000ffff177224 */ /* 0x001fc400078e0015 */
[----:B------:R-:W4:Y:S04]  /*12170*/  LDL.LU R22, [R1+0xfe0] ;  /* 0x000fe00001167983 */ /* 0x000f280000300800 */
[----:B------:R-:W4:Y:S04]  /*12180*/  LDL.LU R21, [R1+0x2b0] ;  /* 0x0002b00001157983 */ /* 0x000f280000300800 */
[----:B------:R-:W4:Y:S04]  /*12190*/  LDL.LU R20, [R1+0x2b4] ;  /* 0x0002b40001147983 */ /* 0x000f280000300800 */
[----:B------:R-:W4:Y:S01]  /*121a0*/  LDL.LU R19, [R1+0x2b8] ;  /* 0x0002b80001137983 */ /* 0x000f220000300800 */
[C---:B--2---:R-:W-:Y:S01]  /*121b0*/  FMUL R4, R2.reuse, R13 ;  /* 0x0000000d02047220 */ /* 0x044fe20000400000 */
[C---:B---3--:R-:W-:Y:S01]  /*121c0*/  FMUL R12, R2.reuse, R10 ;  /* 0x0000000a020c7220 */ /* 0x048fe20000400000 */
[----:B----4-:R-:W-:Y:S01]  /*121d0*/  FMUL R13, R2, R9 ;  /* 0x00000009020d7220 */ /* 0x010fe20000400000 */
[----:B------:R-:W-:-:S02]  /*121e0*/  FMUL R14, R18, R8 ;  /* 0x00000008120e7220 */ /* 0x000fc40000400000 */
[----:B------:R-:W0:Y:S04]  /*121f0*/  LDSM.16.M88.4 R8, [R3+0xa800] ;  /* 0x00a800000308783b */ /* 0x000e280000000200 */
[----:B0-----:R-:W-:Y:S04]  /*12200*/  STL.64 [R1+0x130], R8 ;  /* 0x0001300801007387 */ /* 0x001fe80000100a00 */
[----:B------:R0:W-:Y:S04]  /*12210*/  STL.64 [R1+0x138], R10 ;  /* 0x0001380a01007387 */ /* 0x0001e80000100a00 */
[----:B0-----:R-:W2:Y:S04]  /*12220*/  LDL.LU.64 R10, [R1+0xfd8] ;  /* 0x000fd800010a7983 */ /* 0x001ea80000300a00 */
[----:B------:R-:W2:Y:S01]  /*12230*/  LDL.LU.64 R8, [R1+0xfd0] ;  /* 0x000fd00001087983 */ /* 0x000ea20000300a00 */
[----:B------:R-:W-:Y:S01]  /*12240*/  FMUL R5, R2, R5 ;  /* 0x0000000502057220 */ /* 0x000fe20000400000 */
[C---:B------:R-:W-:Y:S01]  /*12250*/  FMUL R6, R18.reuse, R6 ;  /* 0x0000000612067220 */ /* 0x040fe20000400000 */
[----:B------:R-:W-:-:S07]  /*12260*/  FMUL R7, R18, R7 ;  /* 0x0000000712077220 */ /* 0x000fce0000400000 */
[----:B--2---:R-:W-:Y:S01]  /*12270*/  HMMA.16816.F32.BF16 R4, R8, R24, R4 ;  /* 0x000000180804723c */ /* 0x004fe20000041804 */
[----:B------:R-:W-:Y:S04]  /*12280*/  STL.64 [R1+0xfc8], R10 ;  /* 0x000fc80a01007387 */ /* 0x000fe80000100a00 */
[----:B------:R-:W-:Y:S04]  /*12290*/  STL.64 [R1+0xfc0], R8 ;  /* 0x000fc00801007387 */ /* 0x000fe80000100a00 */
[----:B------:R-:W0:Y:S10]  /*122a0*/  LDSM.16.M88.4 R8, [R3+0xb000] ;  /* 0x00b000000308783b */ /* 0x000e340000000200 */
[----:B------:R-:W-:Y:S04]  /*122b0*/  STL.64 [R1+0x2d0], R4 ;  /* 0x0002d00401007387 */ /* 0x000fe80000100a00 */
[----:B------:R1:W-:Y:S04]  /*122c0*/  STL.64 [R1+0x2d8], R6 ;  /* 0x0002d80601007387 */ /* 0x0003e80000100a00 */
[----:B-1----:R-:W2:Y:S04]  /*122d0*/  LDL.LU R7, [R1+0x2bc] ;  /* 0x0002bc0001077983 */ /* 0x002ea80000300800 */
[----:B------:R-:W3:Y:S04]  /*122e0*/  LDL.LU R25, [R1+0x2a0] ;  /* 0x0002a00001197983 */ /* 0x000ee80000300800 */
[----:B------:R-:W3:Y:S01]  /*122f0*/  LDL.LU R24, [R1+0x2a4] ;  /* 0x0002a40001187983 */ /* 0x000ee20000300800 */
[----:B------:R-:W-:Y:S01]  /*12300*/  FMUL R4, R2, R21 ;  /* 0x0000001502047220 */ /* 0x000fe20000400000 */
[----:B0-----:R-:W-:-:S02]  /*12310*/  IMAD.MOV.U32 R21, RZ, RZ, R9 ;  /* 0x000000ffff157224 */ /* 0x001fc400078e0009 */
[----:B---3--:R0:W-:Y:S02]  /*12320*/  STL.64 [R1+0xfb8], R24 ;  /* 0x000fb81801007387 */ /* 0x0081e40000100a00 */
[----:B0-----:R-:W-:Y:S02]  /*12330*/  IMAD.MOV.U32 R25, RZ, RZ, R16 ;  /* 0x000000ffff197224 */ /* 0x001fe400078e0010 */
[----:B------:R-:W3:Y:S01]  /*12340*/  LDL.LU R16, [R1+0x2a8] ;  /* 0x0002a80001107983 */ /* 0x000ee20000300800 */
[----:B------:R-:W-:-:S03]  /*12350*/  MOV R24, R22 ;  /* 0x0000001600187202 */ /* 0x000fc60000000f00 */
[----:B------:R-:W-:Y:S01]  /*12360*/  STL.64 [R1+0x120], R8 ;  /* 0x0001200801007387 */ /* 0x000fe20000100a00 */
[----:B------:R-:W-:-:S03]  /*12370*/  MOV R22, R8 ;  /* 0x0000000800167202 */ /* 0x000fc60000000f00 */
[----:B------:R0:W-:Y:S04]  /*12380*/  STL.64 [R1+0x128], R10 ;  /* 0x0001280a01007387 */ /* 0x0001e80000100a00 */
[----:B0-----:R-:W4:Y:S04]  /*12390*/  LDL.LU.64 R10, [R1+0xfc8] ;  /* 0x000fc800010a7983 */ /* 0x001f280000300a00 */
[----:B------:R-:W4:Y:S01]  /*123a0*/  LDL.LU.64 R8, [R1+0xfc0] ;  /* 0x000fc00001087983 */ /* 0x000f220000300a00 */
[----:B------:R-:W-:Y:S01]  /*123b0*/  FMUL R15, R18, R15 ;  /* 0x0000000f120f7220 */ /* 0x000fe20000400000 */
[----:B------:R-:W-:-:S02]  /*123c0*/  FMUL R5, R2, R20 ;  /* 0x0000001402057220 */ /* 0x000fc40000400000 */
[----:B------:R0:W-:Y:S01]  /*123d0*/  STL.64 [R1+0xfa8], R22 ;  /* 0x000fa81601007387 */ /* 0x0001e20000100a00 */
[----:B------:R-:W-:Y:S01]  /*123e0*/  FMUL R6, R18, R19 ;  /* 0x0000001312067220 */ /* 0x000fe20000400000 */
[----:B------:R-:W-:Y:S02]  /*123f0*/  MOV R20, R17 ;  /* 0x0000001100147202 */ /* 0x000fe40000000f00 */
[----:B------:R1:W-:Y:S04]  /*12400*/  STL [R1+0xfa0], R21 ;  /* 0x000fa01501007387 */ /* 0x0003e80000100800 */
[----:B0-----:R-:W2:Y:S01]  /*12410*/  LDL.LU R22, [R1+0x2ac] ;  /* 0x0002ac0001167983 */ /* 0x001ea20000300800 */
[----:B-1----:R-:W-:-:S03]  /*12420*/  IMAD.MOV.U32 R21, RZ, RZ, R0 ;  /* 0x000000ffff157224 */ /* 0x002fc600078e0000 */
[----:B------:R-:W2:Y:S04]  /*12430*/  LDL.LU R19, [R1+0x290] ;  /* 0x0002900001137983 */ /* 0x000ea80000300800 */
[----:B------:R-:W2:Y:S04]  /*12440*/  LDL.LU R17, [R1+0x294] ;  /* 0x0002940001117983 */ /* 0x000ea80000300800 */
[----:B------:R-:W2:Y:S01]  /*12450*/  LDL.LU R0, [R1+0x298] ;  /* 0x0002980001007983 */ /* 0x000ea20000300800 */
[----:B----4-:R-:W-:Y:S03]  /*12460*/  HMMA.16816.F32.BF16 R12, R8, R24, R12 ;  /* 0x00000018080c723c */ /* 0x010fe6000004180c */
[----:B------:R-:W4:-:S15]  /*12470*/  LDL.LU.64 R24, [R1+0xfb8] ;  /* 0x000fb80001187983 */ /* 0x000f1e0000300a00 */
[----:B------:R-:W-:Y:S01]  /*12480*/  NOP ;  /* 0x0000000000007918 */ /* 0x000fe20000000000 */
[----:B------:R-:W-:Y:S04]  /*12490*/  STL.64 [R1+0x2c0], R12 ;  /* 0x0002c00c01007387 */ /* 0x000fe80000100a00 */
[----:B------:R3:W-:Y:S02]  /*124a0*/  STL.64 [R1+0x2c8], R14 ;  /* 0x0002c80e01007387 */ /* 0x0007e40000100a00 */
[----:B---3--:R-:W-:Y:S01]  /*124b0*/  FMUL R14, R18, R16 ;  /* 0x00000010120e7220 */ /* 0x008fe20000400000 */
[C---:B----4-:R-:W-:Y:S01]  /*124c0*/  FMUL R12, R2.reuse, R25 ;  /* 0x00000019020c7220 */ /* 0x050fe20000400000 */
[----:B------:R-:W-:Y:S02]  /*124d0*/  FMUL R13, R2, R24 ;  /* 0x00000018020d7220 */ /* 0x000fe40000400000 */
[----:B------:R-:W0:Y:S04]  /*124e0*/  LDSM.16.M88.4 R24, [R3+0xb800] ;  /* 0x00b800000318783b */ /* 0x000e280000000200 */
[----:B0-----:R0:W-:Y:S04]  /*124f0*/  STL.64 [R1+0x110], R24 ;  /* 0x0001101801007387 */ /* 0x0011e80000100a00 */
[----:B------:R-:W-:Y:S04]  /*12500*/  STL.64 [R1+0x118], R26 ;  /* 0x0001181a01007387 */ /* 0x000fe80000100a00 */
[----:B0-----:R-:W3:Y:S04]  /*12510*/  LDL.LU.64 R24, [R1+0xfb0] ;  /* 0x000fb00001187983 */ /* 0x001ee80000300a00 */
[----:B------:R-:W4:Y:S01]  /*12520*/  LDL.LU R16, [R1+0x29c] ;  /* 0x00029c0001107983 */ /* 0x000f220000300800 */
[C---:B--2---:R-:W-:Y:S01]  /*12530*/  FMUL R7, R18.reuse, R7 ;  /* 0x0000000712077220 */ /* 0x044fe20000400000 */
[----:B------:R-:W-:-:S07]  /*12540*/  FMUL R15, R18, R22 ;  /* 0x00000016120f7220 */ /* 0x000fce0000400000 */
[C---:B------:R-:W-:Y:S08]  /*12550*/  HMMA.16816.F32.BF16 R12, R8.reuse, R20, R12 ;  /* 0x00000014080c723c */ /* 0x040ff0000004180c */
[----:B---3--:R-:W-:Y:S01]  /*12560*/  HMMA.16816.F32.BF16 R4, R8, R24, R4 ;  /* 0x000000180804723c */ /* 0x008fe20000041804 */
[----:B------:R-:W-:Y:S01]  /*12570*/  MOV R28, R24 ;  /* 0x00000018001c7202 */ /* 0x000fe20000000f00 */
[----:B------:R-:W-:-:S02]  /*12580*/  IMAD.MOV.U32 R29, RZ, RZ, R25 ;  /* 0x000000ffff1d7224 */ /* 0x000fc400078e0019 */
[----:B------:R-:W0:-:S15]  /*12590*/  LDSM.16.M88.4 R24, [R3+0xc000] ;  /* 0x00c000000318783b */ /* 0x000e1e0000000200 */
[----:B------:R-:W-:Y:S04]  /*125a0*/  STL.64 [R1+0x2b0], R4 ;  /* 0x0002b00401007387 */ /* 0x000fe80000100a00 */
[----:B------:R-:W-:Y:S04]  /*125b0*/  STL.64 [R1+0x2b8], R6 ;  /* 0x0002b80601007387 */ /* 0x000fe80000100a00 */
[----:B------:R1:W-:Y:S04]  /*125c0*/  STL [R1+0xf2c], R29 ;  /* 0x000f2c1d01007387 */ /* 0x0003e80000100800 */
[----:B-1----:R-:W2:Y:S01]  /*125d0*/  LDL.LU R29, [R1+0x280] ;  /* 0x00028000011d7983 */ /* 0x002ea20000300800 */
[----:B------:R-:W-:-:S03]  /*125e0*/  FMUL R6, R18, R0 ;  /* 0x0000000012067220 */ /* 0x000fc60000400000 */
[----:B------:R-:W-:Y:S04]  /*125f0*/  STL [R1+0xf28], R28 ;  /* 0x000f281c01007387 */ /* 0x000fe80000100800 */
[----:B------:R-:W3:Y:S04]  /*12600*/  LDL.LU.64 R22, [R1+0xfa8] ;  /* 0x000fa80001167983 */ /* 0x000ee80000300a00 */
[----:B------:R-:W2:Y:S04]  /*12610*/  LDL.LU R21, [R1+0xfa0] ;  /* 0x000fa00001157983 */ /* 0x000ea80000300800 */
[----:B------:R-:W2:Y:S04]  /*12620*/  LDL.LU R20, [R1+0x284] ;  /* 0x0002840001147983 */ /* 0x000ea80000300800 */
[----:B------:R-:W3:Y:S04]  /*12630*/  LDL.LU R0, [R1+0x288] ;  /* 0x0002880001007983 */ /* 0x000ee80000300800 */
[----:B------:R-:W-:Y:S01]  /*12640*/  STL.64 [R1+0x2a0], R12 ;  /* 0x0002a00c01007387 */ /* 0x000fe20000100a00 */
[----:B------:R-:W-:-:S03]  /*12650*/  FMUL R4, R2, R19 ;  /* 0x0000001302047220 */ /* 0x000fc60000400000 */
[----:B------:R1:W-:Y:S01]  /*12660*/  STL.64 [R1+0x2a8], R14 ;  /* 0x0002a80e01007387 */ /* 0x0003e20000100a00 */
[----:B------:R-:W-:-:S03]  /*12670*/  FMUL R5, R2, R17 ;  /* 0x0000001102057220 */ /* 0x000fc60000400000 */
[----:B------:R-:W-:Y:S01]  /*12680*/  STL.64 [R1+0xf98], R10 ;  /* 0x000f980a01007387 */ /* 0x000fe20000100a00 */
[----:B----4-:R-:W-:-:S03]  /*12690*/  FMUL R7, R18, R16 ;  /* 0x0000001012077220 */ /* 0x010fc60000400000 */
[----:B------:R-:W-:Y:S04]  /*126a0*/  STL.64 [R1+0xf90], R8 ;  /* 0x000f900801007387 */ /* 0x000fe80000100a00 */
[----:B-1----:R-:W4:Y:S04]  /*126b0*/  LDL.LU R15, [R1+0x28c] ;  /* 0x00028c00010f7983 */ /* 0x002f280000300800 */
[----:B------:R-:W4:Y:S04]  /*126c0*/  LDL.LU R19, [R1+0x270] ;  /* 0x0002700001137983 */ /* 0x000f280000300800 */
[----:B------:R-:W4:Y:S04]  /*126d0*/  LDL.LU R17, [R1+0x274] ;  /* 0x0002740001117983 */ /* 0x000f280000300800 */
[----:B------:R-:W4:Y:S04]  /*126e0*/  LDL.LU R16, [R1+0x278] ;  /* 0x0002780001107983 */ /* 0x000f280000300800 */
[----:B------:R-:W4:Y:S04]  /*126f0*/  LDL.LU R28, [R1+0x27c] ;  /* 0x00027c00011c7983 */ /* 0x000f280000300800 */
[----:B0-----:R-:W-:Y:S04]  /*12700*/  STL.64 [R1+0x100], R24 ;  /* 0x0001001801007387 */ /* 0x001fe80000100a00 */
[----:B------:R-:W-:Y:S04]  /*12710*/  STL.64 [R1+0x108], R26 ;  /* 0x0001081a01007387 */ /* 0x000fe80000100a00 */
[----:B------:R0:W-:Y:S04]  /*12720*/  STL.64 [R1+0xf50], R24 ;  /* 0x000f501801007387 */ /* 0x0001e80000100a00 */
[----:B------:R-:W1:Y:S04]  /*12730*/  LDSM.16.M88.4 R8, [R3+0xc800] ;  /* 0x00c800000308783b */ /* 0x000e680000000200 */
[----:B0-----:R-:W4:Y:S04]  /*12740*/  LDL R24, [R1+0x130] ;  /* 0x0001300001187983 */ /* 0x001f280000100800 */
[----:B------:R-:W4:Y:S01]  /*12750*/  LDL R25, [R1+0x134] ;  /* 0x0001340001197983 */ /* 0x000f220000100800 */
[----:B--2---:R-:W-:Y:S01]  /*12760*/  FMUL R13, R2, R20 ;  /* 0x00000014020d7220 */ /* 0x004fe20000400000 */
[----:B-1----:R-:W-:-:S02]  /*12770*/  IMAD.MOV.U32 R20, RZ, RZ, R8 ;  /* 0x000000ffff147224 */ /* 0x002fc400078e0008 */
[----:B---3--:R-:W-:Y:S01]  /*12780*/  FMUL R14, R18, R0 ;  /* 0x00000000120e7220 */ /* 0x008fe20000400000 */
[----:B------:R-:W-:Y:S01]  /*12790*/  MOV R0, R9 ;  /* 0x0000000900007202 */ /* 0x000fe20000000f00 */
[----:B----4-:R0:W-:Y:S04]  /*127a0*/  STL.64 [R1+0xf88], R24 ;  /* 0x000f881801007387 */ /* 0x0101e80000100a00 */
[----:B0-----:R-:W2:Y:S04]  /*127b0*/  LDL R24, [R1+0x140] ;  /* 0x0001400001187983 */ /* 0x001ea80000100800 */
[----:B------:R-:W-:Y:S04]  /*127c0*/  STL.64 [R1+0xf0], R8 ;  /* 0x0000f00801007387 */ /* 0x000fe80000100a00 */
[----:B------:R0:W-:Y:S04]  /*127d0*/  STL.64 [R1+0xf8], R10 ;  /* 0x0000f80a01007387 */ /* 0x0001e80000100a00 */
[----:B0-----:R-:W2:Y:S04]  /*127e0*/  LDL.LU.64 R10, [R1+0xf98] ;  /* 0x000f9800010a7983 */ /* 0x001ea80000300a00 */
[----:B------:R-:W2:Y:S01]  /*127f0*/  LDL.LU.64 R8, [R1+0xf90] ;  /* 0x000f900001087983 */ /* 0x000ea20000300a00 */
[----:B------:R-:W-:-:S07]  /*12800*/  MOV R25, R23 ;  /* 0x0000001700197202 */ /* 0x000fce0000000f00 */
[----:B--2---:R-:W-:-:S15]  /*12810*/  HMMA.16816.F32.BF16 R24, R8, R24, R4 ;  /* 0x000000180818723c */ /* 0x004fde0000041804 */
[----:B------:R-:W-:-:S04]  /*12820*/  NOP ;  /* 0x0000000000007918 */ /* 0x000fc80000000000 */
[----:B------:R-:W-:Y:S04]  /*12830*/  STL.64 [R1+0x290], R24 ;  /* 0x0002901801007387 */ /* 0x000fe80000100a00 */
[----:B------:R-:W-:Y:S04]  /*12840*/  STL.64 [R1+0x298], R26 ;  /* 0x0002981a01007387 */ /* 0x000fe80000100a00 */
[----:B------:R-:W0:Y:S01]  /*12850*/  LDSM.16.M88.4 R24, [R3+0xd000] ;  /* 0x00d000000318783b */ /* 0x000e220000000200 */
[----:B------:R-:W-:-:S03]  /*12860*/  FMUL R4, R2, R19 ;  /* 0x0000001302047220 */ /* 0x000fc60000400000 */
[----:B0-----:R0:W-:Y:S01]  /*12870*/  STL.64 [R1+0xe0], R24 ;  /* 0x0000e01801007387 */ /* 0x0011e20000100a00 */
[----:B------:R-:W-:Y:S01]  /*12880*/  IMAD.MOV.U32 R23, RZ, RZ, R24 ;  /* 0x000000ffff177224 */ /* 0x000fe200078e0018 */
[----:B------:R-:W-:Y:S02]  /*12890*/  MOV R19, R25 ;  /* 0x0000001900137202 */ /* 0x000fe40000000f00 */
[----:B------:R-:W-:Y:S04]  /*128a0*/  STL.64 [R1+0xe8], R26 ;  /* 0x0000e81a01007387 */ /* 0x000fe80000100a00 */
[----:B0-----:R-:W2:Y:S01]  /*128b0*/  LDL.LU.64 R24, [R1+0xf88] ;  /* 0x000f880001187983 */ /* 0x001ea20000300a00 */
[----:B------:R-:W-:Y:S01]  /*128c0*/  FMUL R12, R2, R29 ;  /* 0x0000001d020c7220 */ /* 0x000fe20000400000 */
[----:B------:R-:W-:-:S02]  /*128d0*/  FMUL R15, R18, R15 ;  /* 0x0000000f120f7220 */ /* 0x000fc40000400000 */
[----:B------:R-:W-:Y:S01]  /*128e0*/  STL [R1+0xf84], R23 ;  /* 0x000f841701007387 */ /* 0x000fe20000100800 */
[----:B------:R-:W-:-:S03]  /*128f0*/  FMUL R5, R2, R17 ;  /* 0x0000001102057220 */ /* 0x000fc60000400000 */
[----:B------:R0:W-:Y:S01]  /*12900*/  STL [R1+0xf80], R20 ;  /* 0x000f801401007387 */ /* 0x0001e20000100800 */
[----:B------:R-:W-:-:S03]  /*12910*/  FMUL R6, R18, R16 ;  /* 0x0000001012067220 */ /* 0x000fc60000400000 */
[----:B0-----:R-:W3:Y:S04]  /*12920*/  LDL.LU R20, [R1+0x260] ;  /* 0x0002600001147983 */ /* 0x001ee80000300800 */
[----:B------:R-:W4:Y:S01]  /*12930*/  LDL.LU R17, [R1+0x264] ;  /* 0x0002640001117983 */ /* 0x000f220000300800 */
[----:B--2---:R-:W-:-:S15]  /*12940*/  HMMA.16816.F32.BF16 R12, R8, R24, R12 ;  /* 0x00000018080c723c */ /* 0x004fde000004180c */
[----:B------:R-:W-:-:S04]  /*12950*/  NOP ;  /* 0x0000000000007918 */ /* 0x000fc80000000000 */
[----:B------:R-:W-:Y:S04]  /*12960*/  STL.64 [R1+0x280], R12 ;  /* 0x0002800c01007387 */ /* 0x000fe80000100a00 */
[----:B------:R0:W-:Y:S04]  /*12970*/  STL.64 [R1+0x288], R14 ;  /* 0x0002880e01007387 */ /* 0x0001e80000100a00 */
[----:B------:R-:W2:Y:S04]  /*12980*/  LDL.LU R16, [R1+0x268] ;  /* 0x0002680001107983 */ /* 0x000ea80000300800 */
[----:B0-----:R-:W2:Y:S04]  /*12990*/  LDL.LU R15, [R1+0x26c] ;  /* 0x00026c00010f7983 */ /* 0x001ea80000300800 */
[----:B------:R-:W2:Y:S04]  /*129a0*/  LDL.LU R27, [R1+0x25c] ;  /* 0x00025c00011b7983 */ /* 0x000ea80000300800 */
[----:B------:R-:W2:Y:S04]  /*129b0*/  LDL.LU R26, [R1+0x240] ;  /* 0x00024000011a7983 */ /* 0x000ea80000300800 */
[----:B------:R-:W3:Y:S04]  /*129c0*/  LDL.LU R25, [R1+0x244] ;  /* 0x0002440001197983 */ /* 0x000ee80000300800 */
[----:B------:R-:W3:Y:S04]  /*129d0*/  LDL.LU R24, [R1+0x248] ;  /* 0x0002480001187983 */ /* 0x000ee80000300800 */
[----:B--2---:R0:W-:Y:S04]  /*129e0*/  STL.64 [R1+0xf60], R26 ;  /* 0x000f601a01007387 */ /* 0x0041e80000100a00 */
[----:B0-----:R-:W2:Y:S04]  /*129f0*/  LDL.LU R26, [R1+0x254] ;  /* 0x00025400011a7983 */ /* 0x001ea80000300800 */
[----:B------:R-:W2:Y:S04]  /*12a00*/  LDL.LU R27, [R1+0x258] ;  /* 0x00025800011b7983 */ /* 0x000ea80000300800 */
[----:B---3--:R0:W-:Y:S04]  /*12a10*/  STL.64 [R1+0xf58], R24 ;  /* 0x000f581801007387 */ /* 0x0081e80000100a00 */
[----:B0-----:R-:W3:Y:S04]  /*12a20*/  LDL R24, [R1+0x110] ;  /* 0x0001100001187983 */ /* 0x001ee80000100800 */
[----:B------:R-:W3:Y:S04]  /*12a30*/  LDL R25, [R1+0x114] ;  /* 0x0001140001197983 */ /* 0x000ee80000100800 */
[----:B---3--:R0:W-:Y:S04]  /*12a40*/  STL.64 [R1+0xf68], R24 ;  /* 0x000f681801007387 */ /* 0x0081e80000100a00 */
[----:B0-----:R-:W3:Y:S01]  /*12a50*/  LDL.LU R25, [R1+0x250] ;  /* 0x0002500001197983 */ /* 0x001ee20000300800 */
[----:B------:R-:W-:-:S02]  /*12a60*/  IMAD.MOV.U32 R24, RZ, RZ, R22 ;  /* 0x000000ffff187224 */ /* 0x000fc400078e0016 */
[----:B------:R-:W-:Y:S01]  /*12a70*/  FMUL R12, R2, R20 ;  /* 0x00000014020c7220 */ /* 0x000fe20000400000 */
[----:B--2---:R-:W-:Y:S01]  /*12a80*/  STL.64 [R1+0xf78], R26 ;  /* 0x000f781a01007387 */ /* 0x004fe20000100a00 */
[C---:B------:R-:W-:Y:S01]  /*12a90*/  FMUL R7, R18.reuse, R28 ;  /* 0x0000001c12077220 */ /* 0x040fe20000400000 */
[----:B------:R-:W-:Y:S01]  /*12aa0*/  FMUL R14, R18, R16 ;  /* 0x00000010120e7220 */ /* 0x000fe20000400000 */
[----:B----4-:R-:W-:Y:S01]  /*12ab0*/  FMUL R13, R2, R17 ;  /* 0x00000011020d7220 */ /* 0x010fe20000400000 */
[----:B---3--:R0:W-:Y:S02]  /*12ac0*/  STL [R1+0xf70], R25 ;  /* 0x000f701901007387 */ /* 0x0081e40000100800 */
[----:B0-----:R-:W-:Y:S02]  /*12ad0*/  MOV R25, R21 ;  /* 0x0000001500197202 */ /* 0x001fe40000000f00 */
[----:B------:R-:W0:Y:S05]  /*12ae0*/  LDSM.16.M88.4 R20, [R3+0xd800] ;  /* 0x00d800000314783b */ /* 0x000e2a0000000200 */
[----:B------:R-:W-:Y:S01]  /*12af0*/  HMMA.16816.F32.BF16 R4, R8, R24, R4 ;  /* 0x000000180804723c */ /* 0x000fe20000041804 */
[----:B0-----:R-:W-:Y:S01]  /*12b00*/  STL.64 [R1+0xd0], R20 ;  /* 0x0000d01401007387 */ /* 0x001fe20000100a00 */
[----:B------:R-:W-:-:S03]  /*12b10*/  IMAD.MOV.U32 R29, RZ, RZ, R20 ;  /* 0x000000ffff1d7224 */ /* 0x000fc600078e0014 */
[----:B------:R0:W-:Y:S01]  /*12b20*/  STL.64 [R1+0xd8], R22 ;  /* 0x0000d81601007387 */ /* 0x0001e20000100a00 */
[----:B------:R-:W-:-:S03]  /*12b30*/  MOV R28, R21 ;  /* 0x00000015001c7202 */ /* 0x000fc60000000f00 */
[----:B0-----:R-:W2:Y:S04]  /*12b40*/  LDL.LU R23, [R1+0xf84] ;  /* 0x000f840001177983 */ /* 0x001ea80000300800 */
[----:B------:R-:W3:Y:S04]  /*12b50*/  LDL.LU R20, [R1+0xf80] ;  /* 0x000f800001147983 */ /* 0x000ee80000300800 */
[----:B------:R-:W4:Y:S04]  /*12b60*/  LDL.LU R22, [R1+0x24c] ;  /* 0x00024c0001167983 */ /* 0x000f280000300800 */
[----:B------:R-:W2:Y:S04]  /*12b70*/  LDL.LU R16, [R1+0x230] ;  /* 0x0002300001107983 */ /* 0x000ea80000300800 */
[----:B------:R-:W2:Y:S04]  /*12b80*/  LDL.LU R17, [R1+0x234] ;  /* 0x0002340001117983 */ /* 0x000ea80000300800 */
[----:B------:R-:W2:Y:S04]  /*12b90*/  LDL.LU R21, [R1+0x238] ;  /* 0x0002380001157983 */ /* 0x000ea80000300800 */
[----:B------:R-:W2:Y:S04]  /*12ba0*/  LDL.LU.64 R26, [R1+0xf78] ;  /* 0x000f7800011a7983 */ /* 0x000ea80000300a00 */
[----:B------:R-:W3:Y:S04]  /*12bb0*/  LDL.LU R25, [R1+0xf70] ;  /* 0x000f700001197983 */ /* 0x000ee80000300800 */
[----:B------:R2:W-:Y:S04]  /*12bc0*/  STL.64 [R1+0x270], R4 ;  /* 0x0002700401007387 */ /* 0x0005e80000100a00 */
[----:B------:R0:W-:Y:S01]  /*12bd0*/  STL.64 [R1+0x278], R6 ;  /* 0x0002780601007387 */ /* 0x0001e20000100a00 */
[----:B--2---:R-:W-:Y:S01]  /*12be0*/  FMUL R5, R2, R26 ;  /* 0x0000001a02057220 */ /* 0x004fe20000400000 */
[----:B0-----:R-:W-:Y:S01]  /*12bf0*/  FMUL R6, R18, R27 ;  /* 0x0000001b12067220 */ /* 0x001fe20000400000 */
[----:B---3--:R-:W-:-:S02]  /*12c00*/  FMUL R4, R2, R25 ;  /* 0x0000001902047220 */ /* 0x008fc40000400000 */
[----:B------:R-:W0:Y:S04]  /*12c10*/  LDSM.16.M88.4 R24, [R3+0xe000] ;  /* 0x00e000000318783b */ /* 0x000e280000000200 */
[----:B0-----:R0:W-:Y:S04]  /*12c20*/  STL.64 [R1+0xc0], R24 ;  /* 0x0000c01801007387 */ /* 0x0011e80000100a00 */
[----:B------:R1:W-:Y:S04]  /*12c30*/  STL.64 [R1+0xc8], R26 ;  /* 0x0000c81a01007387 */ /* 0x0003e80000100a00 */
[----:B0-----:R-:W2:Y:S01]  /*12c40*/  LDL.LU.64 R24, [R1+0xf68] ;  /* 0x000f680001187983 */ /* 0x001ea20000300a00 */
[----:B------:R-:W-:-:S03]  /*12c50*/  FMUL R15, R18, R15 ;  /* 0x0000000f120f7220 */ /* 0x000fc60000400000 */
[----:B-1----:R-:W3:Y:S04]  /*12c60*/  LDL.LU.64 R26, [R1+0xf60] ;  /* 0x000f6000011a7983 */ /* 0x002ee80000300a00 */
[----:B--2---:R-:W-:Y:S01]  /*12c70*/  HMMA.16816.F32.BF16 R12, R8, R24, R12 ;  /* 0x00000018080c723c */ /* 0x004fe2000004180c */
[----:B------:R-:W2:Y:S01]  /*12c80*/  LDL.LU.64 R24, [R1+0xf58] ;  /* 0x000f580001187983 */ /* 0x000ea20000300a00 */
[----:B---3--:R-:W-:-:S15]  /*12c90*/  FMUL R7, R18, R27 ;  /* 0x0000001b12077220 */ /* 0x008fde0000400000 */
[----:B------:R-:W-:Y:S02]  /*12ca0*/  NOP ;  /* 0x0000000000007918 */ /* 0x000fe40000000000 */
[----:B------:R0:W-:Y:S04]  /*12cb0*/  STL.64 [R1+0x260], R12 ;  /* 0x0002600c01007387 */ /* 0x0001e80000100a00 */
[----:B------:R1:W-:Y:S01]  /*12cc0*/  STL.64 [R1+0x268], R14 ;  /* 0x0002680e01007387 */ /* 0x0003e20000100a00 */
[C---:B0-----:R-:W-:Y:S01]  /*12cd0*/  FMUL R12, R2.reuse, R26 ;  /* 0x0000001a020c7220 */ /* 0x041fe20000400000 */
[----:B--2---:R-:W-:Y:S01]  /*12ce0*/  FMUL R13, R2, R25 ;  /* 0x00000019020d7220 */ /* 0x004fe20000400000 */
[C---:B-1----:R-:W-:Y:S02]  /*12cf0*/  FMUL R14, R18.reuse, R24 ;  /* 0x00000018120e7220 */ /* 0x042fe40000400000 */
[----:B------:R-:W0:Y:S04]  /*12d00*/  LDSM.16.M88.4 R24, [R3+0xe800] ;  /* 0x00e800000318783b */ /* 0x000e280000000200 */
[----:B0-----:R0:W-:Y:S04]  /*12d10*/  STL.64 [R1+0xb0], R24 ;  /* 0x0000b01801007387 */ /* 0x0011e80000100a00 */
[----:B------:R-:W-:Y:S04]  /*12d20*/  STL.64 [R1+0xb8], R26 ;  /* 0x0000b81a01007387 */ /* 0x000fe80000100a00 */
[----:B0-----:R-:W2:Y:S01]  /*12d30*/  LDL.LU.64 R24, [R1+0xf50] ;  /* 0x000f500001187983 */ /* 0x001ea20000300a00 */
[C---:B----4-:R-:W-:Y:S01]  /*12d40*/  FMUL R15, R18.reuse, R22 ;  /* 0x00000016120f7220 */ /* 0x050fe20000400000 */
[----:B------:R-:W-:Y:S01]  /*12d50*/  FMUL R18, R18, R21 ;  /* 0x0000001512127220 */ /* 0x000fe20000400000 */
[C---:B------:R-:W-:Y:S01]  /*12d60*/  FMUL R16, R2.reuse, R16 ;  /* 0x0000001002107220 */ /* 0x040fe20000400000 */
[----:B------:R-:W-:Y:S01]  /*12d70*/  FMUL R17, R2, R17 ;  /* 0x0000001102117220 */ /* 0x000fe20000400000 */
[----:B--2---:R-:W-:-:S15]  /*12d80*/  HMMA.16816.F32.BF16 R4, R8, R24, R4 ;  /* 0x000000180804723c */ /* 0x004fde0000041804 */
[----:B------:R-:W-:-:S04]  /*12d90*/  NOP ;  /* 0x0000000000007918 */ /* 0x000fc80000000000 */
[----:B------:R-:W-:Y:S04]  /*12da0*/  STL.64 [R1+0x250], R4 ;  /* 0x0002500401007387 */ /* 0x000fe80000100a00 */
[----:B------:R-:W-:Y:S04]  /*12db0*/  STL.64 [R1+0x258], R6 ;  /* 0x0002580601007387 */ /* 0x000fe80000100a00 */
[----:B------:R-:W-:Y:S04]  /*12dc0*/  STL [R1+0xf48], R18 ;  /* 0x000f481201007387 */ /* 0x000fe80000100800 */
[----:B------:R0:W-:Y:S04]  /*12dd0*/  STL.64 [R1+0xf40], R16 ;  /* 0x000f401001007387 */ /* 0x0001e80000100a00 */
[----:B------:R-:W1:Y:S01]  /*12de0*/  LDSM.16.M88.4 R4, [R3+0xf000] ;  /* 0x00f000000304783b */ /* 0x000e620000000200 */
[----:B0-----:R-:W-:-:S03]  /*12df0*/  MOV R17, R0 ;  /* 0x0000000000117202 */ /* 0x001fc60000000f00 */
[----:B------:R-:W2:Y:S01]  /*12e00*/  LDL.LU R0, [R1+0x23c] ;  /* 0x00023c0001007983 */ /* 0x000ea20000300800 */
[----:B------:R-:W-:-:S03]  /*12e10*/  IMAD.MOV.U32 R16, RZ, RZ, R20 ;  /* 0x000000ffff107224 */ /* 0x000fc600078e0014 */
[----:B------:R-:W3:Y:S04]  /*12e20*/  LDL.LU R22, [R1+0x220] ;  /* 0x0002200001167983 */ /* 0x000ee80000300800 */
[----:B------:R-:W4:Y:S04]  /*12e30*/  LDL.LU R21, [R1+0x224] ;  /* 0x0002240001157983 */ /* 0x000f280000300800 */
[----:B------:R-:W2:Y:S04]  /*12e40*/  LDL.LU R20, [R1+0x228] ;  /* 0x0002280001147983 */ /* 0x000ea80000300800 */
[----:B------:R-:W2:Y:S04]  /*12e50*/  LDL.LU R27, [R1+0x22c] ;  /* 0x00022c00011b7983 */ /* 0x000ea80000300800 */
[----:B------:R-:W2:Y:S04]  /*12e60*/  LDL.LU R24, [R1+0x210] ;  /* 0x0002100001187983 */ /* 0x000ea80000300800 */
[----:B------:R-:W2:Y:S04]  /*12e70*/  LDL.LU R25, [R1+0x214] ;  /* 0x0002140001197983 */ /* 0x000ea80000300800 */
[----:B------:R-:W2:Y:S01]  /*12e80*/  LDL.LU R26, [R1+0x218] ;  /* 0x00021800011a7983 */ /* 0x000ea20000300800 */
[----:B------:R-:W-:Y:S03]  /*12e90*/  HMMA.16816.F32.BF16 R12, R8, R16, R12 ;  /* 0x00000010080c723c */ /* 0x000fe6000004180c */
[----:B--2---:R-:W-:Y:S04]  /*12ea0*/  STL.64 [R1+0xf38], R26 ;  /* 0x000f381a01007387 */ /* 0x004fe80000100a00 */
[----:B------:R-:W-:Y:S04]  /*12eb0*/  STL.64 [R1+0xf30], R24 ;  /* 0x000f301801007387 */ /* 0x000fe80000100a00 */
[----:B-1----:R0:W-:Y:S04]  /*12ec0*/  STL [R1+0xd34], R6 ;  /* 0x000d340601007387 */ /* 0x0021e80000100800 */
[----:B0-----:R-:W2:Y:S01]  /*12ed0*/  LDL R6, [R1+0x194] ;  /* 0x0001940001067983 */ /* 0x001ea20000100800 */
[----:B------:R-:W-:-:S03]  /*12ee0*/  MOV R25, R19 ;  /* 0x0000001300197202 */ /* 0x000fc60000000f00 */
[----:B------:R-:W-:Y:S04]  /*12ef0*/  STL [R1+0xd30], R7 ;  /* 0x000d300701007387 */ /* 0x000fe80000100800 */
[----:B------:R-:W3:Y:S04]  /*12f00*/  LDL.LU R18, [R1+0xf48] ;  /* 0x000f480001127983 */ /* 0x000ee80000300800 */
[----:B------:R-:W3:Y:S01]  /*12f10*/  LDL.LU.64 R16, [R1+0xf40] ;  /* 0x000f400001107983 */ /* 0x000ee20000300a00 */
[----:B------:R-:W-:Y:S02]  /*12f20*/  IMAD.MOV.U32 R24, RZ, RZ, R23 ;  /* 0x000000ffff187224 */ /* 0x000fe400078e0017 */
[----:B--2---:R-:W-:-:S02]  /*12f30*/  FMUL R19, R6, R0 ;  /* 0x0000000006137220 */ /* 0x004fc40000400000 */
[----:B------:R-:W2:Y:S04]  /*12f40*/  LDL.LU R0, [R1+0x21c] ;  /* 0x00021c0001007983 */ /* 0x000ea80000300800 */
[----:B------:R3:W-:Y:S04]  /*12f50*/  STL.64 [R1+0x240], R12 ;  /* 0x0002400c01007387 */ /* 0x0007e80000100a00 */
[----:B------:R0:W-:Y:S01]  /*12f60*/  STL.64 [R1+0x248], R14 ;  /* 0x0002480e01007387 */ /* 0x0001e20000100a00 */
[C---:B---3--:R-:W-:Y:S01]  /*12f70*/  FMUL R12, R2.reuse, R22 ;  /* 0x00000016020c7220 */ /* 0x048fe20000400000 */
[----:B----4-:R-:W-:Y:S01]  /*12f80*/  FMUL R13, R2, R21 ;  /* 0x00000015020d7220 */ /* 0x010fe20000400000 */
[----:B0-----:R-:W-:-:S02]  /*12f90*/  FMUL R14, R6, R20 ;  /* 0x00000014060e7220 */ /* 0x001fc40000400000 */
[----:B------:R0:W1:Y:S04]  /*12fa0*/  LDSM.16.M88.4 R20, [R3+0xf800] ;  /* 0x00f800000314783b */ /* 0x0000680000000200 */
[----:B0-----:R-:W3:Y:S04]  /*12fb0*/  LDL.LU R3, [R1] ;  /* 0x0000000001037983 */ /* 0x001ee80000300800 */
[----:B-1----:R-:W-:Y:S04]  /*12fc0*/  STL [R1+0xec4], R22 ;  /* 0x000ec41601007387 */ /* 0x002fe80000100800 */
[----:B------:R-:W-:Y:S04]  /*12fd0*/  STL [R1+0xec0], R23 ;  /* 0x000ec01701007387 */ /* 0x000fe80000100800 */
[----:B------:R-:W4:Y:S01]  /*12fe0*/  LDL.LU.64 R26, [R1+0xf38] ;  /* 0x000f3800011a7983 */ /* 0x000f220000300a00 */
[----:B------:R-:W-:Y:S03]  /*12ff0*/  HMMA.16816.F32.BF16 R16, R8, R24, R16 ;  /* 0x000000180810723c */ /* 0x000fe60000041810 */
[----:B------:R-:W2:-:S15]  /*13000*/  LDL.LU.64 R24, [R1+0xf30] ;  /* 0x000f300001187983 */ /* 0x000e9e0000300a00 */
[----:B------:R-:W-:Y:S01]  /*13010*/  NOP ;  /* 0x0000000000007918 */ /* 0x000fe20000000000 */
[----:B------:R0:W-:Y:S04]  /*13020*/  STL.64 [R1+0x230], R16 ;  /* 0x0002301001007387 */ /* 0x0001e80000100a00 */
[----:B------:R1:W-:Y:S01]  /*13030*/  STL.64 [R1+0x238], R18 ;  /* 0x0002381201007387 */ /* 0x0003e20000100a00 */
[----:B0-----:R-:W-:Y:S01]  /*13040*/  IMAD.MOV.U32 R16, RZ, RZ, R29 ;  /* 0x000000ffff107224 */ /* 0x001fe200078e001d */
[----:B------:R-:W-:Y:S02]  /*13050*/  MOV R17, R28 ;  /* 0x0000001c00117202 */ /* 0x000fe40000000f00 */
[----:B------:R-:W2:Y:S04]  /*13060*/  LDL.LU R29, [R1+0xf2c] ;  /* 0x000f2c00011d7983 */ /* 0x000ea80000300800 */
[----:B------:R-:W2:Y:S01]  /*13070*/  LDL.LU R28, [R1+0xf28] ;  /* 0x000f2800011c7983 */ /* 0x000ea20000300800 */
[----:B----4-:R-:W-:-:S07]  /*13080*/  FMUL R15, R6, R27 ;  /* 0x0000001b060f7220 */ /* 0x010fce0000400000 */
[----:B-1----:R-:W-:Y:S01]  /*13090*/  HMMA.16816.F32.BF16 R16, R8, R16, R12 ;  /* 0x000000100810723c */ /* 0x002fe2000004180c */
[----:B------:R-:W4:Y:S04]  /*130a0*/  LDL.LU R13, [R1+0x200] ;  /* 0x00020000010d7983 */ /* 0x000f280000300800 */
[----:B------:R-:W4:-:S14]  /*130b0*/  LDL.LU R14, [R1+0x204] ;  /* 0x00020400010e7983 */ /* 0x000f1c0000300800 */
[----:B------:R-:W-:Y:S04]  /*130c0*/  STL.64 [R1+0x220], R16 ;  /* 0x0002201001007387 */ /* 0x000fe80000100a00 */
[----:B------:R-:W-:Y:S04]  /*130d0*/  STL.64 [R1+0x228], R18 ;  /* 0x0002281201007387 */ /* 0x000fe80000100a00 */
[----:B------:R-:W4:Y:S04]  /*130e0*/  LDL.LU R15, [R1+0x208] ;  /* 0x00020800010f7983 */ /* 0x000f280000300800 */
[----:B------:R-:W4:Y:S04]  /*130f0*/  LDL.LU R7, [R1+0x20c] ;  /* 0x00020c0001077983 */ /* 0x000f280000300800 */
[----:B------:R-:W4:Y:S04]  /*13100*/  LDL.LU R23, [R1+0x1f4] ;  /* 0x0001f40001177983 */ /* 0x000f280000300800 */
[----:B------:R-:W4:Y:S04]  /*13110*/  LDL.LU R22, [R1+0x1f8] ;  /* 0x0001f80001167983 */ /* 0x000f280000300800 */
[----:B---3--:R-:W0:Y:S01]  /*13120*/  LDSM.16.M88.4 R16, [R3+UR6+0x10400] ;  /* 0x010400060310783b */ /* 0x008e220008000200 */
[----:B--2---:R-:W-:-:S03]  /*13130*/  FMUL R27, R6, R0 ;  /* 0x00000000061b7220 */ /* 0x004fc60000400000 */
[----:B----4-:R-:W-:Y:S04]  /*13140*/  STL.64 [R1+0xf20], R22 ;  /* 0x000f201601007387 */ /* 0x010fe80000100a00 */
[----:B------:R1:W-:Y:S04]  /*13150*/  STL.64 [R1+0xf18], R20 ;  /* 0x000f181401007387 */ /* 0x0003e80000100a00 */
[----:B-1----:R-:W2:Y:S04]  /*13160*/  LDL.64 R20, [R1+0xc0] ;  /* 0x0000c00001147983 */ /* 0x002ea80000100a00 */
[----:B------:R-:W3:Y:S04]  /*13170*/  LDL.LU R0, [R1+0x1e8] ;  /* 0x0001e80001007983 */ /* 0x000ee80000300800 */
[----:B0-----:R0:W-:Y:S04]  /*13180*/  STL.64 [R1+0xf10], R18 ;  /* 0x000f101201007387 */ /* 0x0011e80000100a00 */
[----:B0-----:R-:W4:Y:S04]  /*13190*/  LDL.LU R19, [R1+0x1f0] ;  /* 0x0001f00001137983 */ /* 0x001f280000300800 */
[----:B------:R0:W-:Y:S04]  /*131a0*/  STL.64 [R1+0xf08], R16 ;  /* 0x000f081001007387 */ /* 0x0001e80000100a00 */
[----:B0-----:R-:W3:Y:S04]  /*131b0*/  LDL.LU.64 R16, [R1+0xb0] ;  /* 0x0000b00001107983 */ /* 0x001ee80000300a00 */
[----:B------:R0:W-:Y:S04]  /*131c0*/  STL [R1+0xee4], R3 ;  /* 0x000ee40301007387 */ /* 0x0001e80000100800 */
[----:B------:R-:W4:Y:S01]  /*131d0*/  LDL.LU.64 R22, [R1+0xf20] ;  /* 0x000f200001167983 */ /* 0x000f220000300a00 */
[C---:B------:R-:W-:Y:S01]  /*131e0*/  FMUL R24, R2.reuse, R24 ;  /* 0x0000001802187220 */ /* 0x040fe20000400000 */
[----:B------:R-:W-:Y:S01]  /*131f0*/  FMUL R25, R2, R25 ;  /* 0x0000001902197220 */ /* 0x000fe20000400000 */
[----:B------:R-:W-:Y:S01]  /*13200*/  FMUL R26, R6, R26 ;  /* 0x0000001a061a7220 */ /* 0x000fe20000400000 */
[C---:B------:R-:W-:Y:S01]  /*13210*/  FMUL R12, R2.reuse, R13 ;  /* 0x0000000d020c7220 */ /* 0x040fe20000400000 */
[----:B------:R-:W-:Y:S01]  /*13220*/  FMUL R13, R2, R14 ;  /* 0x0000000e020d7220 */ /* 0x000fe20000400000 */
[C---:B------:R-:W-:Y:S01]  /*13230*/  FMUL R14, R6.reuse, R15 ;  /* 0x0000000f060e7220 */ /* 0x040fe20000400000 */
[----:B------:R-:W-:-:S03]  /*13240*/  FMUL R15, R6, R7 ;  /* 0x00000007060f7220 */ /* 0x000fc60000400000 */
[----:B--2---:R-:W-:Y:S01]  /*13250*/  HMMA.16816.F32.BF16 R24, R8, R20, R24 ;  /* 0x000000140818723c */ /* 0x004fe20000041818 */
[----:B0-----:R-:W-:-:S15]  /*13260*/  IMAD.MOV.U32 R3, RZ, RZ, R21 ;  /* 0x000000ffff037224 */ /* 0x001fde00078e0015 */
[----:B------:R-:W-:-:S03]  /*13270*/  NOP ;  /* 0x0000000000007918 */ /* 0x000fc60000000000 */
[----:B------:R-:W-:Y:S04]  /*13280*/  STL.64 [R1+0x210], R24 ;  /* 0x0002101801007387 */ /* 0x000fe80000100a00 */
[----:B------:R0:W-:Y:S04]  /*13290*/  STL.64 [R1+0x218], R26 ;  /* 0x0002181a01007387 */ /* 0x0001e80000100a00 */
[----:B------:R-:W2:Y:S04]  /*132a0*/  LDL.LU.64 R20, [R1+0xf18] ;  /* 0x000f180001147983 */ /* 0x000ea80000300a00 */
[----:B0-----:R-:W2:Y:S01]  /*132b0*/  LDL.LU R27, [R1+0x1fc] ;  /* 0x0001fc00011b7983 */ /* 0x001ea20000300800 */
[----:B---3--:R-:W-:Y:S01]  /*132c0*/  HMMA.16816.F32.BF16 R12, R8, R16, R12 ;  /* 0x00000010080c723c */ /* 0x008fe2000004180c */
[----:B----4-:R-:W-:-:S02]  /*132d0*/  FMUL R24, R2, R19 ;  /* 0x0000001302187220 */ /* 0x010fc40000400000 */
[----:B------:R-:W3:Y:S01]  /*132e0*/  LDL.LU R7, [R1+0x1ec] ;  /* 0x0001ec0001077983 */ /* 0x000ee20000300800 */
[----:B------:R-:W-:Y:S01]  /*132f0*/  FMUL R25, R2, R23 ;  /* 0x0000001702197220 */ /* 0x000fe20000400000 */
[----:B------:R-:W-:Y:S01]  /*13300*/  FMUL R26, R6, R22 ;  /* 0x00000016061a7220 */ /* 0x000fe20000400000 */
[----:B------:R-:W-:Y:S01]  /*13310*/  MOV R22, R16 ;  /* 0x0000001000167202 */ /* 0x000fe20000000f00 */
[----:B------:R-:W-:-:S12]  /*13320*/  IMAD.MOV.U32 R23, RZ, RZ, R17 ;  /* 0x000000ffff177224 */ /* 0x000fd800078e0011 */
[----:B------:R-:W-:Y:S04]  /*13330*/  STL.64 [R1+0x200], R12 ;  /* 0x0002000c01007387 */ /* 0x000fe80000100a00 */
[----:B------:R0:W-:Y:S04]  /*13340*/  STL.64 [R1+0x208], R14 ;  /* 0x0002080e01007387 */ /* 0x0001e80000100a00 */
[----:B------:R-:W4:Y:S04]  /*13350*/  LDL.LU.64 R18, [R1+0xf10] ;  /* 0x000f100001127983 */ /* 0x000f280000300a00 */
[----:B------:R-:W4:Y:S04]  /*13360*/  LDL.LU.64 R16, [R1+0xf08] ;  /* 0x000f080001107983 */ /* 0x000f280000300a00 */
[----:B0-----:R-:W3:Y:S04]  /*13370*/  LDL.LU R14, [R1+0x1e0] ;  /* 0x0001e000010e7983 */ /* 0x001ee80000300800 */
[----:B------:R-:W4:Y:S01]  /*13380*/  LDL.LU R15, [R1+0x1e4] ;  /* 0x0001e400010f7983 */ /* 0x000f220000300800 */
[----:B--2---:R-:W-:-:S07]  /*13390*/  FMUL R27, R6, R27 ;  /* 0x0000001b061b7220 */ /* 0x004fce0000400000 */
[----:B------:R-:W-:Y:S01]  /*133a0*/  HMMA.16816.F32.BF16 R24, R8, R4, R24 ;  /* 0x000000040818723c */ /* 0x000fe20000041818 */
[----:B---3--:R-:W-:Y:S01]  /*133b0*/  FMUL R12, R2, R14 ;  /* 0x0000000e020c7220 */ /* 0x008fe20000400000 */
[----:B------:R-:W-:Y:S01]  /*133c0*/  FMUL R14, R6, R0 ;  /* 0x00000000060e7220 */ /* 0x000fe20000400000 */
[----:B----4-:R-:W-:Y:S01]  /*133d0*/  FMUL R13, R2, R15 ;  /* 0x0000000f020d7220 */ /* 0x010fe20000400000 */
[----:B------:R-:W-:-:S07]  /*133e0*/  FMUL R15, R6, R7 ;  /* 0x00000007060f7220 */ /* 0x000fce0000400000 */
[----:B------:R-:W-:Y:S08]  /*133f0*/  HMMA.16816.F32.BF16 R8, R8, R20, R12 ;  /* 0x000000140808723c */ /* 0x000ff0000004180c */
[----:B------:R-:W-:Y:S04]  /*13400*/  STL.64 [R1+0x1f0], R24 ;  /* 0x0001f01801007387 */ /* 0x000fe80000100a00 */
[----:B------:R0:W-:Y:S04]  /*13410*/  STL.64 [R1+0x1f8], R26 ;  /* 0x0001f81a01007387 */ /* 0x0001e80000100a00 */
[----:B0-----:R-:W2:Y:S04]  /*13420*/  LDL.LU R26, [R1+0x1d0] ;  /* 0x0001d000011a7983 */ /* 0x001ea80000300800 */
[----:B------:R-:W3:Y:S04]  /*13430*/  LDL.LU R27, [R1+0x1d4] ;  /* 0x0001d400011b7983 */ /* 0x000ee80000300800 */
[----:B------:R-:W4:Y:S01]  /*13440*/  LDL.LU R2, [R1+0x1d8] ;  /* 0x0001d80001027983 */ /* 0x000f220000300800 */
[----:B------:R-:W-:-:S03]  /*13450*/  MOV R24, R28 ;  /* 0x0000001c00187202 */ /* 0x000fc60000000f00 */
[----:B------:R-:W2:Y:S04]  /*13460*/  LDL.LU R0, [R1+0x1dc] ;  /* 0x0001dc0001007983 */ /* 0x000ea80000300800 */
[----:B------:R0:W-:Y:S01]  /*13470*/  STL.64 [R1+0xef8], R4 ;  /* 0x000ef80401007387 */ /* 0x0001e20000100a00 */
[----:B------:R-:W-:-:S03]  /*13480*/  IMAD.MOV.U32 R25, RZ, RZ, R29 ;  /* 0x000000ffff197224 */ /* 0x000fc600078e001d */
[----:B0-----:R-:W2:Y:S04]  /*13490*/  LDL.LU R4, [R1+0x170] ;  /* 0x0001700001047983 */ /* 0x001ea80000300800 */
[----:B------:R-:W2:Y:S04]  /*134a0*/  LDL.LU R5, [R1+0x174] ;  /* 0x0001740001057983 */ /* 0x000ea80000300800 */
[----:B------:R-:W2:Y:S04]  /*134b0*/  LDL.LU R28, [R1+0xf04] ;  /* 0x000f0400011c7983 */ /* 0x000ea80000300800 */
[----:B------:R-:W-:Y:S04]  /*134c0*/  STL.64 [R1+0x1e0], R8 ;  /* 0x0001e00801007387 */ /* 0x000fe80000100a00 */
[----:B------:R-:W-:Y:S04]  /*134d0*/  STL.64 [R1+0x1e8], R10 ;  /* 0x0001e80a01007387 */ /* 0x000fe80000100a00 */
[----:B------:R-:W4:Y:S04]  /*134e0*/  LDL.LU R29, [R1+0xf00] ;  /* 0x000f0000011d7983 */ /* 0x000f280000300800 */
[----:B------:R-:W4:Y:S04]  /*134f0*/  LDL.LU R15, [R1+0x1c0] ;  /* 0x0001c000010f7983 */ /* 0x000f280000300800 */
[----:B------:R-:W4:Y:S04]  /*13500*/  LDL.LU R14, [R1+0x1c4] ;  /* 0x0001c400010e7983 */ /* 0x000f280000300800 */
[----:B------:R-:W4:Y:S04]  /*13510*/  LDL.LU R7, [R1+0x1c8] ;  /* 0x0001c80001077983 */ /* 0x000f280000300800 */
[----:B------:R-:W4:Y:S04]  /*13520*/  LDL.LU R6, [R1+0x1cc] ;  /* 0x0001cc0001067983 */ /* 0x000f280000300800 */
[----:B------:R-:W-:Y:S04]  /*13530*/  STL.64 [R1+0xed0], R22 ;  /* 0x000ed01601007387 */ /* 0x000fe80000100a00 */
[----:B------:R0:W-:Y:S04]  /*13540*/  STL.64 [R1+0xec8], R20 ;  /* 0x000ec81401007387 */ /* 0x0001e80000100a00 */
[----:B0-----:R-:W4:Y:S04]  /*13550*/  LDL.LU R20, [R1+0x180] ;  /* 0x0001800001147983 */ /* 0x001f280000300800 */
[----:B------:R-:W4:Y:S01]  /*13560*/  LDL.LU R21, [R1+0x184] ;  /* 0x0001840001157983 */ /* 0x000f220000300800 */
[C---:B--2---:R-:W-:Y:S01]  /*13570*/  FMUL R8, R28.reuse, R26 ;  /* 0x0000001a1c087220 */ /* 0x044fe20000400000 */
[----:B---3--:R-:W-:Y:S01]  /*13580*/  FMUL R9, R28, R27 ;  /* 0x0000001b1c097220 */ /* 0x008fe20000400000 */
[C---:B----4-:R-:W-:Y:S01]  /*13590*/  FMUL R10, R29.reuse, R2 ;  /* 0x000000021d0a7220 */ /* 0x050fe20000400000 */
[----:B------:R-:W-:-:S07]  /*135a0*/  FMUL R11, R29, R0 ;  /* 0x000000001d0b7220 */ /* 0x000fce0000400000 */
[----:B------:R-:W-:Y:S01]  /*135b0*/  HMMA.16816.F32.BF16 R20, R16, R20, R8 ;  /* 0x000000141014723c */ /* 0x000fe20000041808 */
[C---:B------:R-:W-:Y:S01]  /*135c0*/  FMUL R8, R28.reuse, R15 ;  /* 0x0000000f1c087220 */ /* 0x040fe20000400000 */
[----:B------:R-:W-:Y:S01]  /*135d0*/  FMUL R9, R28, R14 ;  /* 0x0000000e1c097220 */ /* 0x000fe20000400000 */
[C---:B------:R-:W-:Y:S01]  /*135e0*/  FMUL R10, R29.reuse, R7 ;  /* 0x000000071d0a7220 */ /* 0x040fe20000400000 */
[----:B------:R-:W-:-:S15]  /*135f0*/  FMUL R11, R29, R6 ;  /* 0x000000061d0b7220 */ /* 0x000fde0000400000 */
[----:B------:R-:W-:Y:S01]  /*13600*/  IMAD.MOV.U32 R0, RZ, RZ, R23 ;  /* 0x000000ffff007224 */ /* 0x000fe200078e0017 */
[----:B------:R-:W-:Y:S01]  /*13610*/  MOV R2, R22 ;  /* 0x0000001600027202 */ /* 0x000fe20000000f00 */
[----:B------:R0:W-:Y:S04]  /*13620*/  STL.64 [R1+0x1d0], R20 ;  /* 0x0001d01401007387 */ /* 0x0001e80000100a00 */
[----:B------:R-:W2:Y:S04]  /*13630*/  LDL.LU R12, [R1+0x150] ;  /* 0x00015000010c7983 */ /* 0x000ea80000300800 */
[----:B------:R-:W2:Y:S04]  /*13640*/  LDL.LU R13, [R1+0x154] ;  /* 0x00015400010d7983 */ /* 0x000ea80000300800 */
[----:B------:R1:W-:Y:S04]  /*13650*/  STL [R1+0xd3c], R0 ;  /* 0x000d3c0001007387 */ /* 0x0003e80000100800 */
[----:B------:R3:W-:Y:S04]  /*13660*/  STL [R1+0xd38], R2 ;  /* 0x000d380201007387 */ /* 0x0007e80000100800 */
[----:B------:R-:W4:Y:S04]  /*13670*/  LDL.LU R27, [R1+0x1b0] ;  /* 0x0001b000011b7983 */ /* 0x000f280000300800 */
[----:B------:R-:W2:Y:S04]  /*13680*/  LDL.LU R26, [R1+0x1b4] ;  /* 0x0001b400011a7983 */ /* 0x000ea80000300800 */
[----:B------:R-:W2:Y:S01]  /*13690*/  LDL.LU R23, [R1+0x1b8] ;  /* 0x0001b80001177983 */ /* 0x000ea20000300800 */
[----:B------:R-:W-:Y:S03]  /*136a0*/  HMMA.16816.F32.BF16 R8, R16, R4, R8 ;  /* 0x000000041008723c */ /* 0x000fe60000041808 */
[----:B------:R-:W2:Y:S04]  /*136b0*/  LDL.LU R22, [R1+0x1bc] ;  /* 0x0001bc0001167983 */ /* 0x000ea80000300800 */
[----:B------:R-:W2:Y:S04]  /*136c0*/  LDL.LU.64 R4, [R1+0xef8] ;  /* 0x000ef80001047983 */ /* 0x000ea80000300a00 */
[----:B0-----:R-:W2:Y:S04]  /*136d0*/  LDL.LU R21, [R1+0x1a0] ;  /* 0x0001a00001157983 */ /* 0x001ea80000300800 */
[----:B------:R-:W2:Y:S04]  /*136e0*/  LDL.LU R20, [R1+0x1a4] ;  /* 0x0001a40001147983 */ /* 0x000ea80000300800 */
[----:B------:R-:W2:Y:S04]  /*136f0*/  LDL.LU R15, [R1+0x1a8] ;  /* 0x0001a800010f7983 */ /* 0x000ea80000300800 */
[----:B------:R-:W2:Y:S01]  /*13700*/  LDL.LU R14, [R1+0x1ac] ;  /* 0x0001ac00010e7983 */ /* 0x000ea20000300800 */
[----:B-1----:R-:W-:Y:S01]  /*13710*/  MOV R0, R8 ;  /* 0x0000000800007202 */ /* 0x002fe20000000f00 */
[----:B---3--:R-:W-:Y:S01]  /*13720*/  IMAD.MOV.U32 R2, RZ, RZ, R9 ;  /* 0x000000ffff027224 */ /* 0x008fe200078e0009 */
[----:B------:R-:W-:Y:S01]  /*13730*/  MOV R6, R10 ;  /* 0x0000000a00067202 */ /* 0x000fe20000000f00 */
[----:B------:R-:W-:-:S02]  /*13740*/  IMAD.MOV.U32 R7, RZ, RZ, R11 ;  /* 0x000000ffff077224 */ /* 0x000fc400078e000b */
[----:B------:R-:W-:Y:S04]  /*13750*/  STL [R1+0xd4c], R0 ;  /* 0x000d4c0001007387 */ /* 0x000fe80000100800 */
[----:B------:R0:W-:Y:S04]  /*13760*/  STL [R1+0xd48], R2 ;  /* 0x000d480201007387 */ /* 0x0001e80000100800 */
[----:B------:R1:W-:Y:S04]  /*13770*/  STL [R1+0xd44], R6 ;  /* 0x000d440601007387 */ /* 0x0003e80000100800 */
[----:B------:R3:W-:Y:S01]  /*13780*/  STL [R1+0xd40], R7 ;  /* 0x000d400701007387 */ /* 0x0007e20000100800 */
[C---:B----4-:R-:W-:Y:S01]  /*13790*/  FMUL R8, R28.reuse, R27 ;  /* 0x0000001b1c087220 */ /* 0x050fe20000400000 */
[----:B--2---:R-:W-:Y:S01]  /*137a0*/  FMUL R9, R28, R26 ;  /* 0x0000001a1c097220 */ /* 0x004fe20000400000 */
[C---:B------:R-:W-:Y:S01]  /*137b0*/  FMUL R10, R29.reuse, R23 ;  /* 0x000000171d0a7220 */ /* 0x040fe20000400000 */
[----:B------:R-:W-:-:S07]  /*137c0*/  FMUL R11, R29, R22 ;  /* 0x000000161d0b7220 */ /* 0x000fce0000400000 */
[----:B------:R-:W-:Y:S01]  /*137d0*/  HMMA.16816.F32.BF16 R24, R16, R24, R8 ;  /* 0x000000181018723c */ /* 0x000fe20000041808 */
[C---:B------:R-:W-:Y:S01]  /*137e0*/  FMUL R8, R28.reuse, R21 ;  /* 0x000000151c087220 */ /* 0x040fe20000400000 */
[----:B------:R-:W-:Y:S01]  /*137f0*/  FMUL R9, R28, R20 ;  /* 0x000000141c097220 */ /* 0x000fe20000400000 */
[C---:B------:R-:W-:Y:S01]  /*13800*/  FMUL R10, R29.reuse, R15 ;  /* 0x0000000f1d0a7220 */ /* 0x040fe20000400000 */
[----:B------:R-:W-:-:S07]  /*13810*/  FMUL R11, R29, R14 ;  /* 0x0000000e1d0b7220 */ /* 0x000fce0000400000 */
[----:B------:R-:W-:Y:S08]  /*13820*/  HMMA.16816.F32.BF16 R12, R16, R12, R8 ;  /* 0x0000000c100c723c */ /* 0x000ff00000041808 */
[----:B0-----:R-:W-:Y:S01]  /*13830*/  MOV R2, R24 ;  /* 0x0000001800027202 */ /* 0x001fe20000000f00 */
[----:B-1----:R-:W-:Y:S01]  /*13840*/  IMAD.MOV.U32 R6, RZ, RZ, R25 ;  /* 0x000000ffff067224 */ /* 0x002fe200078e0019 */
[----:B------:R-:W-:Y:S01]  /*13850*/  STL [R1+0x1bc], R27 ;  /* 0x0001bc1b01007387 */ /* 0x000fe20000100800 */
[----:B---3--:R-:W-:-:S03]  /*13860*/  MOV R7, R26 ;  /* 0x0000001a00077202 */ /* 0x008fc60000000f00 */
[----:B------:R-:W2:Y:S04]  /*13870*/  LDL.LU R24, [R1+0x130] ;  /* 0x0001300001187983 */ /* 0x000ea80000300800 */
[----:B------:R-:W2:Y:S04]  /*13880*/  LDL.LU R25, [R1+0x134] ;  /* 0x0001340001197983 */ /* 0x000ea80000300800 */
[----:B------:R-:W-:Y:S04]  /*13890*/  STL [R1+0xd58], R2 ;  /* 0x000d580201007387 */ /* 0x000fe80000100800 */
[----:B------:R0:W-:Y:S01]  /*138a0*/  STL [R1+0xd54], R6 ;  /* 0x000d540601007387 */ /* 0x0001e20000100800 */
[----:B------:R-:W-:-:S03]  /*138b0*/  IMAD.MOV.U32 R0, RZ, RZ, R15 ;  /* 0x000000ffff007224 */ /* 0x000fc600078e000f */
[----:B------:R1:W-:Y:S04]  /*138c0*/  STL [R1+0xd50], R7 ;  /* 0x000d500701007387 */ /* 0x0003e80000100800 */
[----:B------:R3:W-:Y:S04]  /*138d0*/  STL [R1+0x1a8], R14 ;  /* 0x0001a80e01007387 */ /* 0x0007e80000100800 */
[----:B------:R-:W4:Y:S01]  /*138e0*/  LDL.LU R20, [R1+0x310] ;  /* 0x0003100001147983 */ /* 0x000f220000300800 */
[----:B0-----:R-:W-:-:S03]  /*138f0*/  IMAD.MOV.U32 R6, RZ, RZ, R12 ;  /* 0x000000ffff067224 */ /* 0x001fc600078e000c */
[----:B------:R-:W2:Y:S01]  /*13900*/  LDL.LU R15, [R1+0x314] ;  /* 0x00031400010f7983 */ /* 0x000ea20000300800 */
[----:B-1----:R-:W-:-:S03]  /*13910*/  MOV R7, R13 ;  /* 0x0000000d00077202 */ /* 0x002fc60000000f00 */
[----:B---3--:R-:W3:Y:S04]  /*13920*/  LDL.LU R14, [R1+0x318] ;  /* 0x00031800010e7983 */ /* 0x008ee80000300800 */
[----:B------:R-:W2:Y:S04]  /*13930*/  LDL.LU R2, [R1+0x31c] ;  /* 0x00031c0001027983 */ /* 0x000ea80000300800 */
[----:B------:R-:W2:Y:S04]  /*13940*/  LDL.LU R12, [R1+0x120] ;  /* 0x00012000010c7983 */ /* 0x000ea80000300800 */
[----:B------:R-:W2:Y:S04]  /*13950*/  LDL.LU R13, [R1+0x124] ;  /* 0x00012400010d7983 */ /* 0x000ea80000300800 */
[----:B--2---:R0:W-:Y:S04]  /*13960*/  STL.64 [R1+0xef0], R12 ;  /* 0x000ef00c01007387 */ /* 0x0041e80000100a00 */
[----:B0-----:R-:W2:Y:S04]  /*13970*/  LDL.LU R12, [R1+0x140] ;  /* 0x00014000010c7983 */ /* 0x001ea80000300800 */
[----:B------:R-:W2:Y:S04]  /*13980*/  LDL.LU R13, [R1+0x144] ;  /* 0x00014400010d7983 */ /* 0x000ea80000300800 */
[----:B------:R-:W2:Y:S04]  /*13990*/  LDL.LU R27, [R1+0x320] ;  /* 0x00032000011b7983 */ /* 0x000ea80000300800 */
[----:B------:R-:W2:Y:S04]  /*139a0*/  LDL.LU R26, [R1+0x324] ;  /* 0x00032400011a7983 */ /* 0x000ea80000300800 */
[----:B------:R-:W2:Y:S01]  /*139b0*/  LDL.LU R23, [R1+0x328] ;  /* 0x0003280001177983 */ /* 0x000ea20000300800 */
[----:B----4-:R-:W-:-:S03]  /*139c0*/  FMUL R8, R28, R20 ;  /* 0x000000141c087220 */ /* 0x010fc60000400000 */
[----:B------:R-:W4:Y:S01]  /*139d0*/  LDL.LU R22, [R1+0x32c] ;  /* 0x00032c0001167983 */ /* 0x000f220000300800 */
[----:B------:R-:W-:Y:S01]  /*139e0*/  FMUL R9, R28, R15 ;  /* 0x0000000f1c097220 */ /* 0x000fe20000400000 */
[C---:B---3--:R-:W-:Y:S01]  /*139f0*/  FMUL R10, R29.reuse, R14 ;  /* 0x0000000e1d0a7220 */ /* 0x048fe20000400000 */
[----:B------:R-:W-:Y:S01]  /*13a00*/  FMUL R11, R29, R2 ;  /* 0x000000021d0b7220 */ /* 0x000fe20000400000 */
[----:B------:R-:W-:Y:S04]  /*13a10*/  STL [R1+0xd64], R6 ;  /* 0x000d640601007387 */ /* 0x000fe80000100800 */
[----:B------:R0:W-:Y:S04]  /*13a20*/  STL [R1+0xd60], R7 ;  /* 0x000d600701007387 */ /* 0x0001e80000100800 */
[----:B------:R1:W-:Y:S01]  /*13a30*/  STL [R1+0xd5c], R0 ;  /* 0x000d5c0001007387 */ /* 0x0003e20000100800 */
[----:B--2---:R-:W-:Y:S03]  /*13a40*/  HMMA.16816.F32.BF16 R8, R16, R12, R8 ;  /* 0x0000000c1008723c */ /* 0x004fe60000041808 */
[----:B------:R-:W2:-:S15]  /*13a50*/  LDL.LU.64 R12, [R1+0xef0] ;  /* 0x000ef000010c7983 */ /* 0x000e9e0000300a00 */
[----:B------:R-:W-:Y:S01]  /*13a60*/  NOP ;  /* 0x0000000000007918 */ /* 0x000fe20000000000 */
[----:B------:R3:W-:Y:S04]  /*13a70*/  STL [R1+0xa4], R9 ;  /* 0x0000a40901007387 */ /* 0x0007e80000100800 */
[----:B------:R-:W2:Y:S04]  /*13a80*/  LDL.LU R21, [R1+0x330] ;  /* 0x0003300001157983 */ /* 0x000ea80000300800 */
[----:B------:R-:W2:Y:S04]  /*13a90*/  LDL.LU R20, [R1+0x334] ;  /* 0x0003340001147983 */ /* 0x000ea80000300800 */
[----:B------:R-:W2:Y:S04]  /*13aa0*/  LDL.LU R15, [R1+0x338] ;  /* 0x00033800010f7983 */ /* 0x000ea80000300800 */
[----:B------:R-:W2:Y:S01]  /*13ab0*/  LDL.LU R14, [R1+0x33c] ;  /* 0x00033c00010e7983 */ /* 0x000ea20000300800 */
[----:B0-----:R-:W-:Y:S01]  /*13ac0*/  MOV R7, R8 ;  /* 0x0000000800077202 */ /* 0x001fe20000000f00 */
[----:B-1----:R-:W-:Y:S01]  /*13ad0*/  IMAD.MOV.U32 R0, RZ, RZ, R10 ;  /* 0x000000ffff007224 */ /* 0x002fe200078e000a */
[----:B------:R-:W-:Y:S01]  /*13ae0*/  MOV R2, R11 ;  /* 0x0000000b00027202 */ /* 0x000fe20000000f00 */
[C---:B------:R-:W-:Y:S01]  /*13af0*/  FMUL R8, R28.reuse, R27 ;  /* 0x0000001b1c087220 */ /* 0x040fe20000400000 */
[----:B---3--:R-:W-:Y:S01]  /*13b00*/  FMUL R9, R28, R26 ;  /* 0x0000001a1c097220 */ /* 0x008fe20000400000 */
[C---:B------:R-:W-:Y:S01]  /*13b10*/  FMUL R10, R29.reuse, R23 ;  /* 0x000000171d0a7220 */ /* 0x040fe20000400000 */
[----:B----4-:R-:W-:-:S07]  /*13b20*/  FMUL R11, R29, R22 ;  /* 0x000000161d0b7220 */ /* 0x010fce0000400000 */
[----:B------:R-:W-:Y:S01]  /*13b30*/  HMMA.16816.F32.BF16 R24, R16, R24, R8 ;  /* 0x000000181018723c */ /* 0x000fe20000041808 */
[----:B------:R0:W-:Y:S04]  /*13b40*/  STL [R1+0xd70], R2 ;  /* 0x000d700201007387 */ /* 0x0001e80000100800 */
[----:B------:R1:W-:Y:S04]  /*13b50*/  STL [R1+0xd6c], R0 ;  /* 0x000d6c0001007387 */ /* 0x0003e80000100800 */
[----:B------:R3:W-:Y:S10]  /*13b60*/  STL [R1+0xd68], R7 ;  /* 0x000d680701007387 */ /* 0x0007f40000100800 */
[----:B0-----:R-:W-:Y:S01]  /*13b70*/  IMAD.MOV.U32 R2, RZ, RZ, R24 ;  /* 0x000000ffff027224 */ /* 0x001fe200078e0018 */
[----:B-1----:R-:W-:Y:S01]  /*13b80*/  MOV R0, R25 ;  /* 0x0000001900007202 */ /* 0x002fe20000000f00 */
[----:B---3--:R-:W-:Y:S01]  /*13b90*/  IMAD.MOV.U32 R7, RZ, RZ, R26 ;  /* 0x000000ffff077224 */ /* 0x008fe200078e001a */
[----:B------:R-:W-:-:S02]  /*13ba0*/  MOV R6, R27 ;  /* 0x0000001b00067202 */ /* 0x000fc40000000f00 */
[----:B------:R0:W-:Y:S04]  /*13bb0*/  STL [R1+0xd80], R2 ;  /* 0x000d800201007387 */ /* 0x0001e80000100800 */
[----:B------:R-:W-:Y:S04]  /*13bc0*/  STL [R1+0xd7c], R0 ;  /* 0x000d7c0001007387 */ /* 0x000fe80000100800 */
[----:B------:R-:W-:Y:S04]  /*13bd0*/  STL [R1+0xd78], R7 ;  /* 0x000d780701007387 */ /* 0x000fe80000100800 */
[----:B------:R-:W-:Y:S04]  /*13be0*/  STL [R1+0xd74], R6 ;  /* 0x000d740601007387 */ /* 0x000fe80000100800 */
[----:B------:R-:W3:Y:S04]  /*13bf0*/  LDL.LU R24, [R1+0x100] ;  /* 0x0001000001187983 */ /* 0x000ee80000300800 */
[----:B------:R-:W3:Y:S01]  /*13c00*/  LDL.LU R25, [R1+0x104] ;  /* 0x0001040001197983 */ /* 0x000ee20000300800 */
[----:B--2---:R-:W-:-:S03]  /*13c10*/  FMUL R8, R28, R21 ;  /* 0x000000151c087220 */ /* 0x004fc60000400000 */
[----:B------:R-:W2:Y:S01]  /*13c20*/  LDL.LU R21, [R1+0x340] ;  /* 0x0003400001157983 */ /* 0x000ea20000300800 */
[----:B------:R-:W-:-:S03]  /*13c30*/  FMUL R9, R28, R20 ;  /* 0x000000141c097220 */ /* 0x000fc60000400000 */
[----:B------:R-:W4:Y:S01]  /*13c40*/  LDL.LU R20, [R1+0x344] ;  /* 0x0003440001147983 */ /* 0x000f220000300800 */
[----:B------:R-:W-:-:S03]  /*13c50*/  FMUL R10, R29, R15 ;  /* 0x0000000f1d0a7220 */ /* 0x000fc60000400000 */
[----:B------:R-:W2:Y:S01]  /*13c60*/  LDL.LU R15, [R1+0x348] ;  /* 0x00034800010f7983 */ /* 0x000ea20000300800 */
[----:B------:R-:W-:-:S03]  /*13c70*/  FMUL R11, R29, R14 ;  /* 0x0000000e1d0b7220 */ /* 0x000fc60000400000 */
[----:B------:R-:W2:Y:S04]  /*13c80*/  LDL.LU R14, [R1+0x34c] ;  /* 0x00034c00010e7983 */ /* 0x000ea80000300800 */
[----:B------:R-:W-:Y:S01]  /*13c90*/  HMMA.16816.F32.BF16 R8, R16, R12, R8 ;  /* 0x0000000c1008723c */ /* 0x000fe20000041808 */
[----:B------:R-:W2:Y:S04]  /*13ca0*/  LDL.LU R12, [R1+0xf0] ;  /* 0x0000f000010c7983 */ /* 0x000ea80000300800 */
[----:B------:R-:W2:-:S14]  /*13cb0*/  LDL.LU R13, [R1+0xf4] ;  /* 0x0000f400010d7983 */ /* 0x000e9c0000300800 */
[----:B0-----:R-:W-:Y:S01]  /*13cc0*/  IMAD.MOV.U32 R2, RZ, RZ, R8 ;  /* 0x000000ffff027224 */ /* 0x001fe200078e0008 */
[----:B--2---:R0:W-:Y:S04]  /*13cd0*/  STL.64 [R1+0xee8], R12 ;  /* 0x000ee80c01007387 */ /* 0x0041e80000100a00 */
[----:B0-----:R-:W2:Y:S04]  /*13ce0*/  LDL.LU R12, [R1+0x110] ;  /* 0x00011000010c7983 */ /* 0x001ea80000300800 */
[----:B------:R-:W2:Y:S01]  /*13cf0*/  LDL.LU R13, [R1+0x114] ;  /* 0x00011400010d7983 */ /* 0x000ea20000300800 */
[----:B------:R-:W-:Y:S01]  /*13d00*/  MOV R0, R9 ;  /* 0x0000000900007202 */ /* 0x000fe20000000f00 */
[----:B------:R-:W-:Y:S01]  /*13d10*/  IMAD.MOV.U32 R7, RZ, RZ, R10 ;  /* 0x000000ffff077224 */ /* 0x000fe200078e000a */
[----:B------:R-:W-:Y:S01]  /*13d20*/  MOV R6, R11 ;  /* 0x0000000b00067202 */ /* 0x000fe20000000f00 */
[----:B------:R0:W-:Y:S01]  /*13d30*/  STL [R1+0xd90], R2 ;  /* 0x000d900201007387 */ /* 0x0001e20000100800 */
[----:B------:R-:W-:-:S03]  /*13d40*/  FMUL R8, R28, R21 ;  /* 0x000000151c087220 */ /* 0x000fc60000400000 */
[----:B------:R1:W-:Y:S01]  /*13d50*/  STL [R1+0xd8c], R0 ;  /* 0x000d8c0001007387 */ /* 0x0003e20000100800 */
[----:B----4-:R-:W-:Y:S01]  /*13d60*/  FMUL R9, R28, R20 ;  /* 0x000000141c097220 */ /* 0x010fe20000400000 */
[C---:B------:R-:W-:Y:S02]  /*13d70*/  FMUL R10, R29.reuse, R15 ;  /* 0x0000000f1d0a7220 */ /* 0x040fe40000400000 */
[----:B------:R4:W-:Y:S01]  /*13d80*/  STL [R1+0xd88], R7 ;  /* 0x000d880701007387 */ /* 0x0009e20000100800 */
[----:B------:R-:W-:-:S03]  /*13d90*/  FMUL R11, R29, R14 ;  /* 0x0000000e1d0b7220 */ /* 0x000fc60000400000 */
[----:B------:R0:W-:Y:S04]  /*13da0*/  STL [R1+0xd84], R6 ;  /* 0x000d840601007387 */ /* 0x0001e80000100800 */
[----:B------:R-:W3:Y:S04]  /*13db0*/  LDL.LU R27, [R1+0x350] ;  /* 0x00035000011b7983 */ /* 0x000ee80000300800 */
[----:B------:R-:W3:Y:S04]  /*13dc0*/  LDL.LU R26, [R1+0x354] ;  /* 0x00035400011a7983 */ /* 0x000ee80000300800 */
[----:B------:R-:W3:Y:S04]  /*13dd0*/  LDL.LU R23, [R1+0x358] ;  /* 0x0003580001177983 */ /* 0x000ee80000300800 */
[----:B------:R-:W3:Y:S01]  /*13de0*/  LDL.LU R22, [R1+0x35c] ;  /* 0x00035c0001167983 */ /* 0x000ee20000300800 */
[----:B--2---:R-:W-:Y:S03]  /*13df0*/  HMMA.16816.F32.BF16 R8, R16, R12, R8 ;  /* 0x0000000c1008723c */ /* 0x004fe60000041808 */
[----:B------:R-:W2:Y:S04]  /*13e00*/  LDL.LU.64 R12, [R1+0xee8] ;  /* 0x000ee800010c7983 */ /* 0x000ea80000300a00 */
[----:B------:R-:W2:Y:S04]  /*13e10*/  LDL.LU R21, [R1+0x360] ;  /* 0x0003600001157983 */ /* 0x000ea80000300800 */
[----:B------:R-:W2:Y:S04]  /*13e20*/  LDL.LU R20, [R1+0x364] ;  /* 0x0003640001147983 */ /* 0x000ea80000300800 */
[----:B------:R-:W2:Y:S04]  /*13e30*/  LDL.LU R15, [R1+0x368] ;  /* 0x00036800010f7983 */ /* 0x000ea80000300800 */
[----:B------:R-:W2:Y:S01]  /*13e40*/  LDL.LU R14, [R1+0x36c] ;  /* 0x00036c00010e7983 */ /* 0x000ea20000300800 */
[----:B0-----:R-:W-:Y:S01]  /*13e50*/  IMAD.MOV.U32 R2, RZ, RZ, R8 ;  /* 0x000000ffff027224 */ /* 0x001fe200078e0008 */
[----:B-1----:R-:W-:Y:S01]  /*13e60*/  MOV R0, R9 ;  /* 0x0000000900007202 */ /* 0x002fe20000000f00 */
[----:B----4-:R-:W-:Y:S01]  /*13e70*/  IMAD.MOV.U32 R7, RZ, RZ, R10 ;  /* 0x000000ffff077224 */ /* 0x010fe200078e000a */
[----:B------:R-:W-:Y:S01]  /*13e80*/  MOV R6, R11 ;  /* 0x0000000b00067202 */ /* 0x000fe20000000f00 */
[C---:B---3--:R-:W-:Y:S01]  /*13e90*/  FMUL R8, R28.reuse, R27 ;  /* 0x0000001b1c087220 */ /* 0x048fe20000400000 */
[----:B------:R-:W-:Y:S01]  /*13ea0*/  FMUL R9, R28, R26 ;  /* 0x0000001a1c097220 */ /* 0x000fe20000400000 */
[C---:B------:R-:W-:Y:S01]  /*13eb0*/  FMUL R10, R29.reuse, R23 ;  /* 0x000000171d0a7220 */ /* 0x040fe20000400000 */
[----:B------:R-:W-:-:S07]  /*13ec0*/  FMUL R11, R29, R22 ;  /* 0x000000161d0b7220 */ /* 0x000fce0000400000 */
[----:B------:R-:W-:Y:S01]  /*13ed0*/  HMMA.16816.F32.BF16 R24, R16, R24, R8 ;  /* 0x000000181018723c */ /* 0x000fe20000041808 */
[----:B------:R0:W-:Y:S04]  /*13ee0*/  STL [R1+0xda0], R2 ;  /* 0x000da00201007387 */ /* 0x0001e80000100800 */
[----:B------:R1:W-:Y:S04]  /*13ef0*/  STL [R1+0xd9c], R0 ;  /* 0x000d9c0001007387 */ /* 0x0003e80000100800 */
[----:B------:R3:W-:Y:S04]  /*13f00*/  STL [R1+0xd98], R7 ;  /* 0x000d980701007387 */ /* 0x0007e80000100800 */
[----:B------:R4:W-:Y:S06]  /*13f10*/  STL [R1+0xd94], R6 ;  /* 0x000d940601007387 */ /* 0x0009ec0000100800 */
[----:B0-----:R-:W-:Y:S01]  /*13f20*/  IMAD.MOV.U32 R2, RZ, RZ, R24 ;  /* 0x000000ffff027224 */ /* 0x001fe200078e0018 */
[----:B-1----:R-:W-:Y:S01]  /*13f30*/  MOV R0, R25 ;  /* 0x0000001900007202 */ /* 0x002fe20000000f00 */
[----:B---3--:R-:W-:Y:S01]  /*13f40*/  IMAD.MOV.U32 R7, RZ, RZ, R26 ;  /* 0x000000ffff077224 */ /* 0x008fe200078e001a */
[----:B------:R-:W3:Y:S01]  /*13f50*/  LDL.LU R24, [R1+0xd0] ;  /* 0x0000d00001187983 */ /* 0x000ee20000300800 */
[----:B----4-:R-:W-:-:S03]  /*13f60*/  MOV R6, R27 ;  /* 0x0000001b00067202 */ /* 0x010fc60000000f00 */
[----:B------:R-:W3:Y:S04]  /*13f70*/  LDL.LU R25, [R1+0xd4] ;  /* 0x0000d40001197983 */ /* 0x000ee80000300800 */
[----:B------:R-:W-:Y:S04]  /*13f80*/  STL [R1+0xdb0], R2 ;  /* 0x000db00201007387 */ /* 0x000fe80000100800 */
[----:B------:R0:W-:Y:S04]  /*13f90*/  STL [R1+0xdac], R0 ;  /* 0x000dac0001007387 */ /* 0x0001e80000100800 */
[----:B------:R1:W-:Y:S04]  /*13fa0*/  STL [R1+0xda8], R7 ;  /* 0x000da80701007387 */ /* 0x0003e80000100800 */
[----:B------:R-:W-:Y:S01]  /*13fb0*/  STL [R1+0xda4], R6 ;  /* 0x000da40601007387 */ /* 0x000fe20000100800 */
[C---:B--2---:R-:W-:Y:S01]  /*13fc0*/  FMUL R8, R28.reuse, R21 ;  /* 0x000000151c087220 */ /* 0x044fe20000400000 */
[----:B------:R-:W-:Y:S01]  /*13fd0*/  FMUL R9, R28, R20 ;  /* 0x000000141c097220 */ /* 0x000fe20000400000 */
[C---:B------:R-:W-:Y:S01]  /*13fe0*/  FMUL R10, R29.reuse, R15 ;  /* 0x0000000f1d0a7220 */ /* 0x040fe20000400000 */
[----:B------:R-:W-:-:S07]  /*13ff0*/  FMUL R11, R29, R14 ;  /* 0x0000000e1d0b7220 */ /* 0x000fce0000400000 */
[----:B------:R-:W-:Y:S01]  /*14000*/  HMMA.16816.F32.BF16 R12, R16, R12, R8 ;  /* 0x0000000c100c723c */ /* 0x000fe20000041808 */
[----:B------:R-:W-:-:S15]  /*14010*/  MOV R21, R3 ;  /* 0x0000000300157202 */ /* 0x000fde0000000f00 */
[----:B------:R-:W-:-:S03]  /*14020*/  NOP ;  /* 0x0000000000007918 */ /* 0x000fc60000000000 */
[----:B------:R-:W-:Y:S04]  /*14030*/  STL [R1+0x50], R12 ;  /* 0x0000500c01007387 */ /* 0x000fe80000100800 */
[----:B------:R-:W2:Y:S04]  /*14040*/  LDL.LU R8, [R1+0x370] ;  /* 0x0003700001087983 */ /* 0x000ea80000300800 */
[----:B------:R-:W4:Y:S04]  /*14050*/  LDL.LU R9, [R1+0x374] ;  /* 0x0003740001097983 */ /* 0x000f280000300800 */
[----:B------:R-:W2:Y:S04]  /*14060*/  LDL.LU R10, [R1+0x378] ;  /* 0x00037800010a7983 */ /* 0x000ea80000300800 */
[----:B------:R-:W2:Y:S04]  /*14070*/  LDL.LU R11, [R1+0x37c] ;  /* 0x00037c00010b7983 */ /* 0x000ea80000300800 */
[----:B------:R-:W2:Y:S04]  /*14080*/  LDL.LU R20, [R1+0xc0] ;  /* 0x0000c00001147983 */ /* 0x000ea80000300800 */
[----:B------:R-:W2:Y:S04]  /*14090*/  LDL.LU R3, [R1+0xee4] ;  /* 0x000ee40001037983 */ /* 0x000ea80000300800 */
[----:B------:R-:W2:Y:S01]  /*140a0*/  LDL.LU R26, [R1+0x380] ;  /* 0x00038000011a7983 */ /* 0x000ea20000300800 */
[----:B0-----:R-:W-:Y:S01]  /*140b0*/  MOV R0, R14 ;  /* 0x0000000e00007202 */ /* 0x001fe20000000f00 */
[----:B------:R-:W-:-:S02]  /*140c0*/  IMAD.MOV.U32 R2, RZ, RZ, R13 ;  /* 0x000000ffff027224 */ /* 0x000fc400078e000d */
[----:B-1----:R-:W-:Y:S01]  /*140d0*/  IMAD.MOV.U32 R7, RZ, RZ, R15 ;  /* 0x000000ffff077224 */ /* 0x002fe200078e000f */
[----:B--2---:R-:W-:Y:S04]  /*140e0*/  STL [R1+0xee0], R26 ;  /* 0x000ee01a01007387 */ /* 0x004fe80000100800 */
[----:B---3--:R0:W-:Y:S04]  /*140f0*/  STL.64 [R1+0xed8], R24 ;  /* 0x000ed81801007387 */ /* 0x0081e80000100a00 */
[----:B0-----:R-:W2:Y:S04]  /*14100*/  LDL.LU R24, [R1+0xe0] ;  /* 0x0000e00001187983 */ /* 0x001ea80000300800 */
[----:B------:R-:W2:Y:S04]  /*14110*/  LDL.LU R25, [R1+0xe4] ;  /* 0x0000e40001197983 */ /* 0x000ea80000300800 */
[----:B------:R-:W3:Y:S04]  /*14120*/  LDL.LU R23, [R1+0x384] ;  /* 0x0003840001177983 */ /* 0x000ee80000300800 */
[----:B------:R-:W3:Y:S01]  /*14130*/  LDL.LU R15, [R1+0x388] ;  /* 0x00038800010f7983 */ /* 0x000ee20000300800 */
[----:B------:R-:W-:-:S03]  /*14140*/  FMUL R8, R28, R8 ;  /* 0x000000081c087220 */ /* 0x000fc60000400000 */
[----:B------:R-:W3:Y:S01]  /*14150*/  LDL.LU R6, [R1+0x38c] ;  /* 0x00038c0001067983 */ /* 0x000ee20000300800 */
[----:B----4-:R-:W-:Y:S01]  /*14160*/  FMUL R9, R28, R9 ;  /* 0x000000091c097220 */ /* 0x010fe20000400000 */
[C---:B------:R-:W-:Y:S02]  /*14170*/  FMUL R10, R29.reuse, R10 ;  /* 0x0000000a1d0a7220 */ /* 0x040fe40000400000 */
[----:B------:R0:W-:Y:S01]  /*14180*/  STL [R1+0xdc0], R0 ;  /* 0x000dc00001007387 */ /* 0x0001e20000100800 */
[----:B------:R-:W-:-:S03]  /*14190*/  FMUL R11, R29, R11 ;  /* 0x0000000b1d0b7220 */ /* 0x000fc60000400000 */
[----:B------:R1:W-:Y:S04]  /*141a0*/  STL [R1+0xdbc], R2 ;  /* 0x000dbc0201007387 */ /* 0x0003e80000100800 */
[----:B------:R-:W-:Y:S04]  /*141b0*/  STL [R1+0xdb8], R7 ;  /* 0x000db80701007387 */ /* 0x000fe80000100800 */
[----:B------:R-:W4:Y:S01]  /*141c0*/  LDL.LU R26, [R1+0xee0] ;  /* 0x000ee000011a7983 */ /* 0x000f220000300800 */
[----:B--2---:R-:W-:Y:S03]  /*141d0*/  HMMA.16816.F32.BF16 R8, R16, R24, R8 ;  /* 0x000000181008723c */ /* 0x004fe60000041808 */
[----:B------:R-:W2:-:S15]  /*141e0*/  LDL.LU.64 R24, [R1+0xed8] ;  /* 0x000ed80001187983 */ /* 0x000e9e0000300a00 */
[----:B------:R-:W-:Y:S01]  /*141f0*/  NOP ;  /* 0x0000000000007918 */ /* 0x000fe20000000000 */
[----:B------:R4:W-:Y:S04]  /*14200*/  STL.64 [R1+0x40], R8 ;  /* 0x0000400801007387 */ /* 0x0009e80000100a00 */
[----:B------:R-:W2:Y:S04]  /*14210*/  LDL.LU R14, [R1+0x390] ;  /* 0x00039000010e7983 */ /* 0x000ea80000300800 */
[----:B------:R-:W2:Y:S04]  /*14220*/  LDL.LU R13, [R1+0x394] ;  /* 0x00039400010d7983 */ /* 0x000ea80000300800 */
[----:B------:R-:W2:Y:S04]  /*14230*/  LDL.LU R12, [R1+0x398] ;  /* 0x00039800010c7983 */ /* 0x000ea80000300800 */
[----:B------:R-:W2:Y:S01]  /*14240*/  LDL.LU R22, [R1+0x39c] ;  /* 0x00039c0001167983 */ /* 0x000ea20000300800 */
[----:B0-----:R-:W-:Y:S01]  /*14250*/  IMAD.MOV.U32 R0, RZ, RZ, R10 ;  /* 0x000000ffff007224 */ /* 0x001fe200078e000a */
[----:B-1----:R-:W-:Y:S01]  /*14260*/  MOV R2, R11 ;  /* 0x0000000b00027202 */ /* 0x002fe20000000f00 */
[C---:B----4-:R-:W-:Y:S01]  /*14270*/  FMUL R8, R28.reuse, R26 ;  /* 0x0000001a1c087220 */ /* 0x050fe20000400000 */
[----:B---3--:R-:W-:Y:S01]  /*14280*/  FMUL R9, R28, R23 ;  /* 0x000000171c097220 */ /* 0x008fe20000400000 */
[C---:B------:R-:W-:Y:S01]  /*14290*/  FMUL R10, R29.reuse, R15 ;  /* 0x0000000f1d0a7220 */ /* 0x040fe20000400000 */
[----:B------:R-:W-:Y:S01]  /*142a0*/  FMUL R11, R29, R6 ;  /* 0x000000061d0b7220 */ /* 0x000fe20000400000 */
[----:B------:R0:W-:Y:S01]  /*142b0*/  STL [R1+0xdcc], R0 ;  /* 0x000dcc0001007387 */ /* 0x0001e20000100800 */
[----:B------:R-:W-:-:S03]  /*142c0*/  LOP3.LUT R3, R3, 0x20, RZ, 0x3c, !PT ;  /* 0x0000002003037812 */ /* 0x000fc600078e3cff */
[----:B------:R-:W-:Y:S02]  /*142d0*/  STL [R1+0xdc8], R2 ;  /* 0x000dc80201007387 */ /* 0x000fe40000100800 */
[----:B--2---:R-:W-:-:S15]  /*142e0*/  HMMA.16816.F32.BF16 R8, R16, R24, R8 ;  /* 0x000000181008723c */ /* 0x004fde0000041808 */
[----:B------:R-:W-:-:S04]  /*142f0*/  NOP ;  /* 0x0000000000007918 */ /* 0x000fc80000000000 */
[----:B------:R1:W-:Y:S04]  /*14300*/  STL.64 [R1+0x30], R8 ;  /* 0x0000300801007387 */ /* 0x0003e80000100a00 */
[----:B------:R2:W-:Y:S01]  /*14310*/  STL [R1+0x38], R10 ;  /* 0x0000380a01007387 */ /* 0x0005e20000100800 */
[----:B0-----:R-:W-:-:S03]  /*14320*/  IMAD.MOV.U32 R0, RZ, RZ, R11 ;  /* 0x000000ffff007224 */ /* 0x001fc600078e000b */
[----:B------:R-:W3:Y:S01]  /*14330*/  LDL.LU R24, [R1+0x3a0] ;  /* 0x0003a00001187983 */ /* 0x000ee20000300800 */
[C---:B-1----:R-:W-:Y:S01]  /*14340*/  FMUL R8, R28.reuse, R14 ;  /* 0x0000000e1c087220 */ /* 0x042fe20000400000 */
[----:B------:R-:W-:Y:S01]  /*14350*/  FMUL R9, R28, R13 ;  /* 0x0000000d1c097220 */ /* 0x000fe20000400000 */
[C---:B--2---:R-:W-:Y:S01]  /*14360*/  FMUL R10, R29.reuse, R12 ;  /* 0x0000000c1d0a7220 */ /* 0x044fe20000400000 */
[----:B------:R-:W2:Y:S04]  /*14370*/  LDL.LU R7, [R1+0x3a4] ;  /* 0x0003a40001077983 */ /* 0x000ea80000300800 */
[----:B------:R-:W0:Y:S04]  /*14380*/  LDSM.16.M88.4 R12, [R3+UR6+0x10000] ;  /* 0x01000006030c783b */ /* 0x000e280008000200 */
[----:B------:R-:W4:Y:S04]  /*14390*/  LDL.LU R6, [R1+0x3a8] ;  /* 0x0003a80001067983 */ /* 0x000f280000300800 */
[----:B------:R-:W4:Y:S04]  /*143a0*/  LDL.LU R2, [R1+0x3ac] ;  /* 0x0003ac0001027983 */ /* 0x000f280000300800 */
[----:B------:R-:W-:Y:S01]  /*143b0*/  STL [R1+0xdd4], R0 ;  /* 0x000dd40001007387 */ /* 0x000fe20000100800 */
[----:B------:R-:W-:-:S03]  /*143c0*/  FMUL R11, R29, R22 ;  /* 0x000000161d0b7220 */ /* 0x000fc60000400000 */
[----:B0-----:R0:W-:Y:S04]  /*143d0*/  STL.64 [R1+0xeb8], R14 ;  /* 0x000eb80e01007387 */ /* 0x0011e80000100a00 */
[----:B------:R1:W-:Y:S04]  /*143e0*/  STL.64 [R1+0xeb0], R12 ;  /* 0x000eb00c01007387 */ /* 0x0003e80000100a00 */
[----:B0-----:R-:W4:Y:S04]  /*143f0*/  LDL.LU R15, [R1+0x3b0] ;  /* 0x0003b000010f7983 */ /* 0x001f280000300800 */
[----:B------:R-:W4:Y:S04]  /*14400*/  LDL.LU R14, [R1+0x3b4] ;  /* 0x0003b400010e7983 */ /* 0x000f280000300800 */
[----:B-1----:R-:W4:Y:S04]  /*14410*/  LDL.LU R13, [R1+0x3b8] ;  /* 0x0003b800010d7983 */ /* 0x002f280000300800 */
[----:B------:R-:W4:Y:S04]  /*14420*/  LDL.LU R12, [R1+0x3bc] ;  /* 0x0003bc00010c7983 */ /* 0x000f280000300800 */
[----:B------:R-:W4:Y:S01]  /*14430*/  LDL.LU.64 R22, [R1+0xed0] ;  /* 0x000ed00001167983 */ /* 0x000f220000300a00 */
[----:B------:R-:W-:Y:S03]  /*14440*/  HMMA.16816.F32.BF16 R8, R16, R20, R8 ;  /* 0x000000141008723c */ /* 0x000fe60000041808 */
[----:B------:R-:W4:-:S15]  /*14450*/  LDL.LU.64 R20, [R1+0xec8] ;  /* 0x000ec80001147983 */ /* 0x000f1e0000300a00 */
[----:B------:R-:W-:Y:S01]  /*14460*/  NOP ;  /* 0x0000000000007918 */ /* 0x000fe20000000000 */
[----:B------:R-:W-:Y:S04]  /*14470*/  STL.64 [R1+0x20], R8 ;  /* 0x0000200801007387 */ /* 0x000fe80000100a00 */
[----:B------:R-:W-:Y:S04]  /*14480*/  STL.64 [R1+0x28], R10 ;  /* 0x0000280a01007387 */ /* 0x000fe80000100a00 */
[----:B------:R-:W0:Y:S01]  /*14490*/  LDSM.16.M88.4 R8, [R3+UR6+0x10400] ;  /* 0x010400060308783b */ /* 0x000e220008000200 */
[C---:B---3--:R-:W-:Y:S01]  /*144a0*/  FMUL R24, R28.reuse, R24 ;  /* 0x000000181c187220 */ /* 0x048fe20000400000 */
[----:B--2---:R-:W-:-:S02]  /*144b0*/  FMUL R25, R28, R7 ;  /* 0x000000071c197220 */ /* 0x004fc40000400000 */
[----:B------:R-:W2:Y:S01]  /*144c0*/  LDL.LU R7, [R1+0x3c0] ;  /* 0x0003c00001077983 */ /* 0x000ea20000300800 */
[----:B----4-:R-:W-:-:S03]  /*144d0*/  FMUL R26, R29, R6 ;  /* 0x000000061d1a7220 */ /* 0x010fc60000400000 */
[----:B------:R-:W3:Y:S01]  /*144e0*/  LDL.LU R6, [R1+0x3c4] ;  /* 0x0003c40001067983 */ /* 0x000ee20000300800 */
[----:B------:R-:W-:-:S03]  /*144f0*/  FMUL R27, R29, R2 ;  /* 0x000000021d1b7220 */ /* 0x000fc60000400000 */
[----:B0-----:R-:W-:Y:S04]  /*14500*/  STL.64 [R1+0xd10], R10 ;  /* 0x000d100a01007387 */ /* 0x001fe80000100a00 */
[----:B------:R0:W-:Y:S02]  /*14510*/  STL.64 [R1+0xd08], R8 ;  /* 0x000d080801007387 */ /* 0x0001e40000100a00 */
[----:B0-----:R-:W-:Y:S01]  /*14520*/  MOV R8, R22 ;  /* 0x0000001600087202 */ /* 0x001fe20000000f00 */
[----:B------:R-:W-:Y:S01]  /*14530*/  IMAD.MOV.U32 R9, RZ, RZ, R23 ;  /* 0x000000ffff097224 */ /* 0x000fe200078e0017 */
[----:B------:R-:W4:Y:S04]  /*14540*/  LDL.LU R22, [R1+0xec4] ;  /* 0x000ec40001167983 */ /* 0x000f280000300800 */
[----:B------:R-:W4:Y:S02]  /*14550*/  LDL.LU R23, [R1+0xec0] ;  /* 0x000ec00001177983 */ /* 0x000f240000300800 */
[----:B------:R-:W-:-:S15]  /*14560*/  HMMA.16816.F32.BF16 R24, R16, R8, R24 ;  /* 0x000000081018723c */ /* 0x000fde0000041818 */
[----:B------:R-:W-:-:S04]  /*14570*/  NOP ;  /* 0x0000000000007918 */ /* 0x000fc80000000000 */
[----:B------:R0:W-:Y:S04]  /*14580*/  STL.64 [R1+0x10], R24 ;  /* 0x0000101801007387 */ /* 0x0001e80000100a00 */
[----:B------:R-:W4:Y:S04]  /*14590*/  LDL.LU R8, [R1+0x2c0] ;  /* 0x0002c00001087983 */ /* 0x000f280000300800 */
[----:B------:R-:W4:Y:S04]  /*145a0*/  LDL.LU R9, [R1+0x2c4] ;  /* 0x0002c40001097983 */ /* 0x000f280000300800 */
[----:B------:R-:W4:Y:S04]  /*145b0*/  LDL.LU R10, [R1+0x2c8] ;  /* 0x0002c800010a7983 */ /* 0x000f280000300800 */
[----:B------:R-:W4:Y:S01]  /*145c0*/  LDL.LU R11, [R1+0x2cc] ;  /* 0x0002cc00010b7983 */ /* 0x000f220000300800 */
[----:B------:R-:W-:Y:S01]  /*145d0*/  MOV R2, R26 ;  /* 0x0000001a00027202 */ /* 0x000fe20000000f00 */
[----:B------:R-:W-:-:S02]  /*145e0*/  IMAD.MOV.U32 R0, RZ, RZ, R27 ;  /* 0x000000ffff007224 */ /* 0x000fc400078e001b */
[C---:B0-----:R-:W-:Y:S01]  /*145f0*/  FMUL R24, R28.reuse, R15 ;  /* 0x0000000f1c187220 */ /* 0x041fe20000400000 */
[C---:B------:R-:W-:Y:S01]  /*14600*/  FMUL R25, R28.reuse, R14 ;  /* 0x0000000e1c197220 */ /* 0x040fe20000400000 */
[C---:B------:R-:W-:Y:S01]  /*14610*/  FMUL R26, R29.reuse, R13 ;  /* 0x0000000d1d1a7220 */ /* 0x040fe20000400000 */
[C---:B------:R-:W-:Y:S01]  /*14620*/  FMUL R27, R29.reuse, R12 ;  /* 0x0000000c1d1b7220 */ /* 0x040fe20000400000 */
[----:B------:R-:W4:Y:S06]  /*14630*/  LDL.LU R3, [R1+0x3cc] ;  /* 0x0003cc0001037983 */ /* 0x000f2c0000300800 */
[----:B------:R-:W-:Y:S01]  /*14640*/  HMMA.16816.F32.BF16 R24, R16, R4, R24 ;  /* 0x000000041018723c */ /* 0x000fe20000041818 */
[C---:B--2---:R-:W-:Y:S01]  /*14650*/  FMUL R12, R28.reuse, R7 ;  /* 0x000000071c0c7220 */ /* 0x044fe20000400000 */
[----:B---3--:R-:W-:Y:S01]  /*14660*/  FMUL R13, R28, R6 ;  /* 0x000000061c0d7220 */ /* 0x008fe20000400000 */
[----:B----4-:R0:W-:Y:S04]  /*14670*/  STL.64 [R1+0xea8], R10 ;  /* 0x000ea80a01007387 */ /* 0x0101e80000100a00 */
[----:B------:R1:W-:Y:S04]  /*14680*/  STL.64 [R1+0xea0], R8 ;  /* 0x000ea00801007387 */ /* 0x0003e80000100a00 */
[----:B0-----:R-:W2:Y:S04]  /*14690*/  LDL.LU.64 R10, [R1+0x188] ;  /* 0x00018800010a7983 */ /* 0x001ea80000300a00 */
[----:B-1----:R-:W3:Y:S04]  /*146a0*/  LDL.LU R8, [R1+0x3c8] ;  /* 0x0003c80001087983 */ /* 0x002ee80000300800 */
[----:B------:R-:W4:Y:S04]  /*146b0*/  LDL.LU R4, [R1+0x2d0] ;  /* 0x0002d00001047983 */ /* 0x000f280000300800 */
[----:B------:R-:W4:Y:S04]  /*146c0*/  LDL.LU R5, [R1+0x2d4] ;  /* 0x0002d40001057983 */ /* 0x000f280000300800 */
[----:B------:R-:W4:Y:S04]  /*146d0*/  LDL.LU R6, [R1+0x2d8] ;  /* 0x0002d80001067983 */ /* 0x000f280000300800 */
[----:B------:R-:W4:Y:S04]  /*146e0*/  LDL.LU R7, [R1+0x2dc] ;  /* 0x0002dc0001077983 */ /* 0x000f280000300800 */
[----:B------:R0:W-:Y:S04]  /*146f0*/  STL.64 [R1+0xbb0], R26 ;  /* 0x000bb01a01007387 */ /* 0x0001e80000100a00 */
[----:B------:R-:W-:Y:S04]  /*14700*/  STL.64 [R1+0xba8], R24 ;  /* 0x000ba81801007387 */ /* 0x000fe80000100a00 */
[----:B0-----:R-:W2:Y:S04]  /*14710*/  LDL.LU R26, [R1+0xb8] ;  /* 0x0000b800011a7983 */ /* 0x001ea80000300800 */
[----:B------:R-:W2:Y:S04]  /*14720*/  LDL.LU R27, [R1+0xbc] ;  /* 0x0000bc00011b7983 */ /* 0x000ea80000300800 */
[----:B--2---:R0:W-:Y:S04]  /*14730*/  STL.64 [R1+0xe38], R26 ;  /* 0x000e381a01007387 */ /* 0x0041e80000100a00 */
[----:B0-----:R-:W2:Y:S01]  /*14740*/  LDL.LU.64 R26, [R1+0x138] ;  /* 0x00013800011a7983 */ /* 0x001ea20000300a00 */
[----:B---3--:R-:W-:-:S03]  /*14750*/  FMUL R14, R29, R8 ;  /* 0x000000081d0e7220 */ /* 0x008fc60000400000 */
[----:B--2---:R0:W-:Y:S04]  /*14760*/  STL.64 [R1+0xe88], R26 ;  /* 0x000e881a01007387 */ /* 0x0041e80000100a00 */
[----:B------:R-:W2:Y:S04]  /*14770*/  LDL.LU R24, [R1+0x2a0] ;  /* 0x0002a00001187983 */ /* 0x000ea80000300800 */
[----:B------:R-:W2:Y:S04]  /*14780*/  LDL.LU R25, [R1+0x2a4] ;  /* 0x0002a40001197983 */ /* 0x000ea80000300800 */
[----:B0-----:R-:W3:Y:S04]  /*14790*/  LDL.LU R26, [R1+0x2a8] ;  /* 0x0002a800011a7983 */ /* 0x001ee80000300800 */
[----:B------:R-:W3:Y:S01]  /*147a0*/  LDL.LU R27, [R1+0x2ac] ;  /* 0x0002ac00011b7983 */ /* 0x000ee20000300800 */
[----:B------:R-:W-:-:S07]  /*147b0*/  FMUL R15, R29, R3 ;  /* 0x000000031d0f7220 */ /* 0x000fce0000400000 */
[----:B------:R-:W-:Y:S01]  /*147c0*/  HMMA.16816.F32.BF16 R16, R16, R20, R12 ;  /* 0x000000141010723c */ /* 0x000fe2000004180c */
[----:B---3--:R0:W-:Y:S04]  /*147d0*/  STL.64 [R1+0xe98], R26 ;  /* 0x000e981a01007387 */ /* 0x0081e80000100a00 */
[----:B--2---:R-:W-:Y:S04]  /*147e0*/  STL.64 [R1+0xe90], R24 ;  /* 0x000e901801007387 */ /* 0x004fe80000100a00 */
[----:B0-----:R-:W2:Y:S04]  /*147f0*/  LDL.LU.64 R26, [R1+0x168] ;  /* 0x00016800011a7983 */ /* 0x001ea80000300a00 */
[----:B------:R-:W4:Y:S04]  /*14800*/  LDL.LU.64 R14, [R1+0xeb8] ;  /* 0x000eb800010e7983 */ /* 0x000f280000300a00 */
[----:B------:R-:W4:Y:S04]  /*14810*/  LDL.LU.64 R12, [R1+0xeb0] ;  /* 0x000eb000010c7983 */ /* 0x000f280000300a00 */
[----:B------:R0:W-:Y:S01]  /*14820*/  STL.64 [R1+0xdf8], R22 ;  /* 0x000df81601007387 */ /* 0x0001e20000100a00 */
[----:B------:R-:W-:-:S03]  /*14830*/  IMAD.MOV.U32 R3, RZ, RZ, R11 ;  /* 0x000000ffff037224 */ /* 0x000fc600078e000b */
[----:B0-----:R-:W3:Y:S04]  /*14840*/  LDL.LU.64 R22, [R1+0x148] ;  /* 0x0001480001167983 */ /* 0x001ee80000300a00 */
[----:B------:R-:W-:Y:S04]  /*14850*/  STL.64 [R1+0xbc0], R18 ;  /* 0x000bc01201007387 */ /* 0x000fe80000100a00 */
[----:B------:R0:W-:Y:S04]  /*14860*/  STL.64 [R1+0xbb8], R16 ;  /* 0x000bb81001007387 */ /* 0x0001e80000100a00 */
[----:B0-----:R-:W2:Y:S04]  /*14870*/  LDL.LU R16, [R1+0x280] ;  /* 0x0002800001107983 */ /* 0x001ea80000300800 */
[----:B------:R-:W2:Y:S04]  /*14880*/  LDL.LU R17, [R1+0x284] ;  /* 0x0002840001117983 */ /* 0x000ea80000300800 */
[----:B------:R-:W2:Y:S04]  /*14890*/  LDL.LU R18, [R1+0x288] ;  /* 0x0002880001127983 */ /* 0x000ea80000300800 */
[----:B------:R-:W2:Y:S01]  /*148a0*/  LDL.LU R19, [R1+0x28c] ;  /* 0x00028c0001137983 */ /* 0x000ea20000300800 */
[----:B----4-:R-:W-:-:S15]  /*148b0*/  HMMA.16816.F32.BF16 R4, R12, R10, R4 ;  /* 0x0000000a0c04723c */ /* 0x010fde0000041804 */
[----:B------:R-:W-:-:S04]  /*148c0*/  NOP ;  /* 0x0000000000007918 */ /* 0x000fc80000000000 */
[----:B------:R0:W-:Y:S04]  /*148d0*/  STL.64 [R1+0x2d0], R4 ;  /* 0x0002d00401007387 */ /* 0x0001e80000100a00 */
[----:B------:R1:W-:Y:S01]  /*148e0*/  STL.64 [R1+0x2d8], R6 ;  /* 0x0002d80601007387 */ /* 0x0003e20000100a00 */
[----:B0-----:R-:W-:-:S03]  /*148f0*/  MOV R4, R10 ;  /* 0x0000000a00047202 */ /* 0x001fc60000000f00 */
[----:B------:R-:W4:Y:S04]  /*14900*/  LDL.LU.64 R10, [R1+0xea8] ;  /* 0x000ea800010a7983 */ /* 0x000f280000300a00 */
[----:B------:R-:W4:Y:S04]  /*14910*/  LDL.LU.64 R8, [R1+0xea0] ;  /* 0x000ea00001087983 */ /* 0x000f280000300a00 */
[----:B------:R-:W-:Y:S04]  /*14920*/  STL [R1+0xdc4], R3 ;  /* 0x000dc40301007387 */ /* 0x000fe80000100800 */
[----:B------:R-:W-:Y:S04]  /*14930*/  STL [R1+0xdb4], R4 ;  /* 0x000db40401007387 */ /* 0x000fe80000100800 */
[----:B-1----:R-:W4:Y:S02]  /*14940*/  LDL.LU.64 R6, [R1+0x178] ;  /* 0x0001780001067983 */ /* 0x002f240000300a00 */
[----:B----4-:R-:W-:Y:S01]  /*14950*/  HMMA.16816.F32.BF16 R8, R12, R6, R8 ;  /* 0x000000060c08723c */ /* 0x010fe20000041808 */
[----:B------:R-:W-:-:S15]  /*14960*/  IMAD.MOV.U32 R5, RZ, RZ, R7 ;  /* 0x000000ffff057224 */ /* 0x000fde00078e0007 */
[----:B------:R-:W-:-:S03]  /*14970*/  NOP ;  /* 0x0000000000007918 */ /* 0x000fc60000000000 */
[----:B------:R0:W-:Y:S04]  /*14980*/  STL.64 [R1+0x2c0], R8 ;  /* 0x0002c00801007387 */ /* 0x0001e80000100a00 */
[----:B------:R-:W-:Y:S04]  /*14990*/  STL.64 [R1+0x2c8], R10 ;  /* 0x0002c80a01007387 */ /* 0x000fe80000100a00 */
[----:B------:R1:W-:Y:S01]  /*149a0*/  STL [R1+0xdd8], R5 ;  /* 0x000dd80501007387 */ /* 0x0003e20000100800 */
[----:B0-----:R-:W-:-:S03]  /*149b0*/  MOV R8, R6 ;  /* 0x0000000600087202 */ /* 0x001fc60000000f00 */
[----:B------:R-:W4:Y:S04]  /*149c0*/  LDL.LU R4, [R1+0x290] ;  /* 0x0002900001047983 */ /* 0x000f280000300800 */
[----:B-1----:R-:W4:Y:S04]  /*149d0*/  LDL.LU R5, [R1+0x294] ;  /* 0x0002940001057983 */ /* 0x002f280000300800 */
[----:B------:R-:W4:Y:S04]  /*149e0*/  LDL.LU R6, [R1+0x298] ;  /* 0x0002980001067983 */ /* 0x000f280000300800 */
[----:B------:R-:W4:Y:S04]  /*149f0*/  LDL.LU R7, [R1+0x29c] ;  /* 0x00029c0001077983 */ /* 0x000f280000300800 */
[----:B------:R0:W-:Y:S04]  /*14a00*/  STL [R1+0xdd0], R8 ;  /* 0x000dd00801007387 */ /* 0x0001e80000100800 */
[----:B0-----:R-:W2:Y:S04]  /*14a10*/  LDL.LU R8, [R1+0x2b0] ;  /* 0x0002b00001087983 */ /* 0x001ea80000300800 */
[----:B------:R-:W2:Y:S04]  /*14a20*/  LDL.LU R9, [R1+0x2b4] ;  /* 0x0002b40001097983 */ /* 0x000ea80000300800 */
[----:B------:R-:W2:Y:S04]  /*14a30*/  LDL.LU R10, [R1+0x2b8] ;  /* 0x0002b800010a7983 */ /* 0x000ea80000300800 */
[----:B------:R-:W2:Y:S02]  /*14a40*/  LDL.LU R11, [R1+0x2bc] ;  /* 0x0002bc00010b7983 */ /* 0x000ea40000300800 */
[----:B--2---:R-:W-:-:S15]  /*14a50*/  HMMA.16816.F32.BF16 R8, R12, R26, R8 ;  /* 0x0000001a0c08723c */ /* 0x004fde0000041808 */
[----:B------:R-:W-:-:S04]  /*14a60*/  NOP ;  /* 0x0000000000007918 */ /* 0x000fc80000000000 */
[----:B------:R0:W-:Y:S04]  /*14a70*/  STL.64 [R1+0x2b0], R8 ;  /* 0x0002b00801007387 */ /* 0x0001e80000100a00 */
[----:B------:R1:W-:Y:S01]  /*14a80*/  STL.64 [R1+0x2b8], R10 ;  /* 0x0002b80a01007387 */ /* 0x0003e20000100a00 */
[----:B0-----:R-:W-:Y:S01]  /*14a90*/  IMAD.MOV.U32 R9, RZ, RZ, R27 ;  /* 0x000000ffff097224 */ /* 0x001fe200078e001b */
[----:B-1----:R-:W-:Y:S02]  /*14aa0*/  MOV R10, R26 ;  /* 0x0000001a000a7202 */ /* 0x002fe40000000f00 */
[----:B------:R-:W2:Y:S04]  /*14ab0*/  LDL.LU.64 R26, [R1+0xe98] ;  /* 0x000e9800011a7983 */ /* 0x000ea80000300a00 */
[----:B------:R-:W2:Y:S04]  /*14ac0*/  LDL.LU.64 R24, [R1+0xe90] ;  /* 0x000e900001187983 */ /* 0x000ea80000300a00 */
[----:B------:R-:W-:Y:S04]  /*14ad0*/  STL [R1+0xde0], R9 ;  /* 0x000de00901007387 */ /* 0x000fe80000100800 */
[----:B------:R0:W-:Y:S04]  /*14ae0*/  STL [R1+0xddc], R10 ;  /* 0x000ddc0a01007387 */ /* 0x0001e80000100800 */
[----:B0-----:R-:W2:Y:S01]  /*14af0*/  LDL.LU.64 R10, [R1+0x158] ;  /* 0x00015800010a7983 */ /* 0x001ea20000300a00 */
[----:B---3--:R-:W-:Y:S01]  /*14b00*/  MOV R29, R23 ;  /* 0x00000017001d7202 */ /* 0x008fe20000000f00 */
[----:B--2---:R-:W-:Y:S01]  /*14b10*/  HMMA.16816.F32.BF16 R24, R12, R10, R24 ;  /* 0x0000000a0c18723c */ /* 0x004fe20000041818 */
[----:B------:R-:W-:-:S15]  /*14b20*/  MOV R28, R10 ;  /* 0x0000000a001c7202 */ /* 0x000fde0000000f00 */
[----:B------:R-:W-:-:S03]  /*14b30*/  NOP ;  /* 0x0000000000007918 */ /* 0x000fc60000000000 */
[----:B------:R-:W-:Y:S04]  /*14b40*/  STL.64 [R1+0x2a0], R24 ;  /* 0x0002a01801007387 */ /* 0x000fe80000100a00 */
[----:B------:R0:W-:Y:S04]  /*14b50*/  STL.64 [R1+0x2a8], R26 ;  /* 0x0002a81a01007387 */ /* 0x0001e80000100a00 */
[----:B0-----:R-:W2:Y:S04]  /*14b60*/  LDL.LU.64 R26, [R1+0xe88] ;  /* 0x000e8800011a7983 */ /* 0x001ea80000300a00 */
[----:B------:R4:W-:Y:S02]  /*14b70*/  STL [R1+0xe40], R11 ;  /* 0x000e400b01007387 */ /* 0x0009e40000100800 */
[----:B----4-:R-:W-:Y:S02]  /*14b80*/  HMMA.16816.F32.BF16 R8, R12, R22, R4 ;  /* 0x000000160c08723c */ /* 0x010fe40000041804 */
[----:B------:R-:W-:Y:S01]  /*14b90*/  STL [R1+0xde4], R28 ;  /* 0x000de41c01007387 */ /* 0x000fe20000100800 */
[----:B------:R-:W-:-:S15]  /*14ba0*/  IMAD.MOV.U32 R6, RZ, RZ, R22 ;  /* 0x000000ffff067224 */ /* 0x000fde00078e0016 */
[----:B------:R-:W-:Y:S01]  /*14bb0*/  NOP ;  /* 0x0000000000007918 */ /* 0x000fe20000000000 */
[----:B------:R-:W-:Y:S04]  /*14bc0*/  STL.64 [R1+0x290], R8 ;  /* 0x0002900801007387 */ /* 0x000fe80000100a00 */
[----:B------:R2:W-:Y:S04]  /*14bd0*/  STL.64 [R1+0x298], R10 ;  /* 0x0002980a01007387 */ /* 0x0005e80000100a00 */
[----:B------:R-:W3:Y:S01]  /*14be0*/  LDL.LU.64 R22, [R1+0xd8] ;  /* 0x0000d80001167983 */ /* 0x000ee20000300a00 */
[----:B--2---:R-:W-:Y:S01]  /*14bf0*/  HMMA.16816.F32.BF16 R8, R12, R26, R16 ;  /* 0x0000001a0c08723c */ /* 0x004fe20000041810 */
[----:B------:R-:W-:Y:S01]  /*14c00*/  IMAD.MOV.U32 R7, RZ, RZ, R26 ;  /* 0x000000ffff077224 */ /* 0x000fe200078e001a */
[----:B------:R-:W-:Y:S01]  /*14c10*/  MOV R4, R27 ;  /* 0x0000001b00047202 */ /* 0x000fe20000000f00 */
[----:B---3--:R-:W-:-:S15]  /*14c20*/  STL.64 [R1+0xe10], R22 ;  /* 0x000e101601007387 */ /* 0x008fde0000100a00 */
[----:B------:R-:W-:Y:S01]  /*14c30*/  NOP ;  /* 0x0000000000007918 */ /* 0x000fe20000000000 */
[----:B------:R-:W-:Y:S04]  /*14c40*/  STL.64 [R1+0x280], R8 ;  /* 0x0002800801007387 */ /* 0x000fe80000100a00 */
[----:B------:R-:W-:Y:S04]  /*14c50*/  STL.64 [R1+0x288], R10 ;  /* 0x0002880a01007387 */ /* 0x000fe80000100a00 */
[----:B------:R-:W2:Y:S04]  /*14c60*/  LDL.LU R24, [R1+0x240] ;  /* 0x0002400001187983 */ /* 0x000ea80000300800 */
[----:B------:R-:W2:Y:S04]  /*14c70*/  LDL.LU R25, [R1+0x244] ;  /* 0x0002440001197983 */ /* 0x000ea80000300800 */
[----:B------:R-:W3:Y:S04]  /*14c80*/  LDL.LU R26, [R1+0x248] ;  /* 0x00024800011a7983 */ /* 0x000ee80000300800 */
[----:B------:R-:W3:Y:S04]  /*14c90*/  LDL.LU R27, [R1+0x24c] ;  /* 0x00024c00011b7983 */ /* 0x000ee80000300800 */
[----:B---3--:R-:W-:Y:S04]  /*14ca0*/  STL.64 [R1+0xe50], R26 ;  /* 0x000e501a01007387 */ /* 0x008fe80000100a00 */
[----:B--2---:R0:W-:Y:S04]  /*14cb0*/  STL.64 [R1+0xe48], R24 ;  /* 0x000e481801007387 */ /* 0x0041e80000100a00 */
[----:B0-----:R-:W2:Y:S04]  /*14cc0*/  LDL.LU R24, [R1+0x250] ;  /* 0x0002500001187983 */ /* 0x001ea80000300800 */
[----:B------:R-:W2:Y:S04]  /*14cd0*/  LDL.LU R25, [R1+0x254] ;  /* 0x0002540001197983 */ /* 0x000ea80000300800 */
[----:B------:R-:W3:Y:S04]  /*14ce0*/  LDL.LU R26, [R1+0x258] ;  /* 0x00025800011a7983 */ /* 0x000ee80000300800 */
[----:B------:R-:W3:Y:S04]  /*14cf0*/  LDL.LU R27, [R1+0x25c] ;  /* 0x00025c00011b7983 */ /* 0x000ee80000300800 */
[----:B---3--:R0:W-:Y:S04]  /*14d00*/  STL.64 [R1+0xe60], R26 ;  /* 0x000e601a01007387 */ /* 0x0081e80000100a00 */
[----:B--2---:R-:W-:Y:S04]  /*14d10*/  STL.64 [R1+0xe58], R24 ;  /* 0x000e581801007387 */ /* 0x004fe80000100a00 */
[----:B0-----:R-:W2:Y:S04]  /*14d20*/  LDL.LU.64 R26, [R1+0x118] ;  /* 0x00011800011a7983 */ /* 0x001ea80000300a00 */
[----:B--2---:R0:W-:Y:S04]  /*14d30*/  STL.64 [R1+0xe70], R26 ;  /* 0x000e701a01007387 */ /* 0x0041e80000100a00 */
[----:B0-----:R-:W2:Y:S04]  /*14d40*/  LDL.LU.64 R26, [R1+0x128] ;  /* 0x00012800011a7983 */ /* 0x001ea80000300a00 */
[----:B------:R-:W3:Y:S04]  /*14d50*/  LDL.LU.64 R10, [R1+0x108] ;  /* 0x00010800010a7983 */ /* 0x000ee80000300a00 */
[----:B---3--:R0:W-:Y:S04]  /*14d60*/  STL.64 [R1+0xe68], R10 ;  /* 0x000e680a01007387 */ /* 0x0081e80000100a00 */
[----:B------:R-:W3:Y:S04]  /*14d70*/  LDL.LU R8, [R1+0x260] ;  /* 0x0002600001087983 */ /* 0x000ee80000300800 */
[----:B------:R-:W3:Y:S04]  /*14d80*/  LDL.LU R9, [R1+0x264] ;  /* 0x0002640001097983 */ /* 0x000ee80000300800 */
[----:B0-----:R-:W4:Y:S04]  /*14d90*/  LDL.LU R10, [R1+0x268] ;  /* 0x00026800010a7983 */ /* 0x001f280000300800 */
[----:B------:R-:W4:Y:S04]  /*14da0*/  LDL.LU R11, [R1+0x26c] ;  /* 0x00026c00010b7983 */ /* 0x000f280000300800 */
[----:B----4-:R-:W-:Y:S04]  /*14db0*/  STL.64 [R1+0xe80], R10 ;  /* 0x000e800a01007387 */ /* 0x010fe80000100a00 */
[----:B---3--:R0:W-:Y:S04]  /*14dc0*/  STL.64 [R1+0xe78], R8 ;  /* 0x000e780801007387 */ /* 0x0081e80000100a00 */
[----:B0-----:R-:W2:Y:S04]  /*14dd0*/  LDL.LU R8, [R1+0x270] ;  /* 0x0002700001087983 */ /* 0x001ea80000300800 */
[----:B------:R-:W2:Y:S04]  /*14de0*/  LDL.LU R9, [R1+0x274] ;  /* 0x0002740001097983 */ /* 0x000ea80000300800 */
[----:B------:R-:W2:Y:S04]  /*14df0*/  LDL.LU R10, [R1+0x278] ;  /* 0x00027800010a7983 */ /* 0x000ea80000300800 */
[----:B------:R-:W2:Y:S04]  /*14e00*/  LDL.LU R11, [R1+0x27c] ;  /* 0x00027c00010b7983 */ /* 0x000ea80000300800 */
[----:B------:R-:W-:Y:S04]  /*14e10*/  STL.64 [R1+0xe20], R6 ;  /* 0x000e200601007387 */ /* 0x000fe80000100a00 */
[----:B------:R0:W-:Y:S04]  /*14e20*/  STL [R1+0xe18], R4 ;  /* 0x000e180401007387 */ /* 0x0001e80000100800 */
[----:B0-----:R-:W3:Y:S04]  /*14e30*/  LDL.LU R4, [R1+0x230] ;  /* 0x0002300001047983 */ /* 0x001ee80000300800 */
[----:B------:R-:W3:Y:S04]  /*14e40*/  LDL.LU R5, [R1+0x234] ;  /* 0x0002340001057983 */ /* 0x000ee80000300800 */
[----:B------:R-:W4:Y:S04]  /*14e50*/  LDL.LU R6, [R1+0x238] ;  /* 0x0002380001067983 */ /* 0x000f280000300800 */
[----:B------:R-:W4:Y:S01]  /*14e60*/  LDL.LU R7, [R1+0x23c] ;  /* 0x00023c0001077983 */ /* 0x000f220000300800 */
[----:B------:R-:W-:-:S03]  /*14e70*/  IMAD.MOV.U32 R18, RZ, RZ, R2 ;  /* 0x000000ffff127224 */ /* 0x000fc600078e0002 */
[----:B----4-:R0:W-:Y:S04]  /*14e80*/  STL.64 [R1+0xe30], R6 ;  /* 0x000e300601007387 */ /* 0x0101e80000100a00 */
[----:B---3--:R-:W-:Y:S04]  /*14e90*/  STL.64 [R1+0xe28], R4 ;  /* 0x000e280401007387 */ /* 0x008fe80000100a00 */
[----:B0-----:R-:W3:Y:S04]  /*14ea0*/  LDL.LU.64 R6, [R1+0xf8] ;  /* 0x0000f80001067983 */ /* 0x001ee80000300a00 */
[----:B------:R-:W4:Y:S04]  /*14eb0*/  LDL.LU.64 R22, [R1+0xe8] ;  /* 0x0000e80001167983 */ /* 0x000f280000300a00 */
[----:B------:R-:W3:Y:S04]  /*14ec0*/  LDL.LU R16, [R1+0x10] ;  /* 0x0000100001107983 */ /* 0x000ee80000300800 */
[----:B------:R-:W3:Y:S01]  /*14ed0*/  LDL.LU R17, [R1+0x14] ;  /* 0x0000140001117983 */ /* 0x000ee20000300800 */
[----:B--2---:R-:W-:Y:S01]  /*14ee0*/  HMMA.16816.F32.BF16 R8, R12, R26, R8 ;  /* 0x0000001a0c08723c */ /* 0x004fe20000041808 */
[----:B------:R-:W-:-:S05]  /*14ef0*/  MOV R19, R0 ;  /* 0x0000000000137202 */ /* 0x000fca0000000f00 */
[----:B------:R0:W-:Y:S04]  /*14f00*/  STL.64 [R1+0xbd0], R18 ;  /* 0x000bd01201007387 */ /* 0x0001e80000100a00 */
[----:B---3--:R1:W-:Y:S04]  /*14f10*/  STL.64 [R1+0xbc8], R16 ;  /* 0x000bc81001007387 */ /* 0x0083e80000100a00 */
[----:B0-----:R-:W2:Y:S04]  /*14f20*/  LDL.LU R18, [R1+0xc8] ;  /* 0x0000c80001127983 */ /* 0x001ea80000300800 */
[----:B------:R-:W2:Y:S04]  /*14f30*/  LDL.LU R19, [R1+0xcc] ;  /* 0x0000cc0001137983 */ /* 0x000ea80000300800 */
[----:B------:R-:W-:Y:S01]  /*14f40*/  STL.64 [R1+0x270], R8 ;  /* 0x0002700801007387 */ /* 0x000fe20000100a00 */
[----:B-1----:R-:W-:Y:S01]  /*14f50*/  IMAD.MOV.U32 R17, RZ, RZ, R26 ;  /* 0x000000ffff117224 */ /* 0x002fe200078e001a */
[----:B------:R-:W-:-:S02]  /*14f60*/  MOV R16, R27 ;  /* 0x0000001b00107202 */ /* 0x000fc40000000f00 */
[----:B------:R0:W-:Y:S04]  /*14f70*/  STL.64 [R1+0x278], R10 ;  /* 0x0002780a01007387 */ /* 0x0001e80000100a00 */
[----:B0-----:R-:W3:Y:S04]  /*14f80*/  LDL.LU.64 R10, [R1+0xe80] ;  /* 0x000e8000010a7983 */ /* 0x001ee80000300a00 */
[----:B------:R-:W3:Y:S04]  /*14f90*/  LDL.LU.64 R8, [R1+0xe78] ;  /* 0x000e780001087983 */ /* 0x000ee80000300a00 */
[----:B------:R-:W3:Y:S04]  /*14fa0*/  LDL.LU.64 R26, [R1+0xe70] ;  /* 0x000e7000011a7983 */ /* 0x000ee80000300a00 */
[----:B--2---:R-:W-:Y:S04]  /*14fb0*/  STL.64 [R1+0xe08], R18 ;  /* 0x000e081201007387 */ /* 0x004fe80000100a00 */
[----:B------:R0:W-:Y:S04]  /*14fc0*/  STL.64 [R1+0xe00], R16 ;  /* 0x000e001001007387 */ /* 0x0001e80000100a00 */
[----:B0-----:R-:W2:Y:S04]  /*14fd0*/  LDL.LU R16, [R1+0x220] ;  /* 0x0002200001107983 */ /* 0x001ea80000300800 */
[----:B------:R-:W2:Y:S04]  /*14fe0*/  LDL.LU R17, [R1+0x224] ;  /* 0x0002240001117983 */ /* 0x000ea80000300800 */
[----:B------:R-:W2:Y:S01]  /*14ff0*/  LDL.LU R18, [R1+0x228] ;  /* 0x0002280001127983 */ /* 0x000ea20000300800 */
[----:B---3--:R-:W-:Y:S03]  /*15000*/  HMMA.16816.F32.BF16 R8, R12, R26, R8 ;  /* 0x0000001a0c08723c */ /* 0x008fe60000041808 */
[----:B------:R-:W2:Y:S01]  /*15010*/  LDL.LU R19, [R1+0x22c] ;  /* 0x00022c0001137983 */ /* 0x000ea20000300800 */
[----:B------:R-:W-:Y:S01]  /*15020*/  IMAD.MOV.U32 R2, RZ, RZ, R26 ;  /* 0x000000ffff027224 */ /* 0x000fe200078e001a */
[----:B------:R-:W-:-:S14]  /*15030*/  MOV R3, R27 ;  /* 0x0000001b00037202 */ /* 0x000fdc0000000f00 */
[----:B------:R-:W-:Y:S04]  /*15040*/  STL.64 [R1+0x260], R8 ;  /* 0x0002600801007387 */ /* 0x000fe80000100a00 */
[----:B------:R0:W-:Y:S04]  /*15050*/  STL.64 [R1+0x268], R10 ;  /* 0x0002680a01007387 */ /* 0x0001e80000100a00 */
[----:B0-----:R-:W3:Y:S04]  /*15060*/  LDL.LU.64 R10, [R1+0xe68] ;  /* 0x000e6800010a7983 */ /* 0x001ee80000300a00 */
[----:B------:R-:W3:Y:S04]  /*15070*/  LDL.LU.64 R26, [R1+0xe60] ;  /* 0x000e6000011a7983 */ /* 0x000ee80000300a00 */
[----:B------:R-:W3:Y:S02]  /*15080*/  LDL.LU.64 R24, [R1+0xe58] ;  /* 0x000e580001187983 */ /* 0x000ee40000300a00 */
[----:B---3--:R-:W-:-:S15]  /*15090*/  HMMA.16816.F32.BF16 R24, R12, R10, R24 ;  /* 0x0000000a0c18723c */ /* 0x008fde0000041818 */
[----:B------:R-:W-:-:S04]  /*150a0*/  NOP ;  /* 0x0000000000007918 */ /* 0x000fc80000000000 */
[----:B------:R-:W-:Y:S04]  /*150b0*/  STL.64 [R1+0x250], R24 ;  /* 0x0002501801007387 */ /* 0x000fe80000100a00 */
[----:B------:R0:W-:Y:S04]  /*150c0*/  STL.64 [R1+0x258], R26 ;  /* 0x0002581a01007387 */ /* 0x0001e80000100a00 */
[----:B0-----:R-:W3:Y:S04]  /*150d0*/  LDL.LU.64 R26, [R1+0xe50] ;  /* 0x000e5000011a7983 */ /* 0x001ee80000300a00 */
[----:B------:R-:W3:Y:S01]  /*150e0*/  LDL.LU.64 R24, [R1+0xe48] ;  /* 0x000e480001187983 */ /* 0x000ee20000300a00 */
[----:B------:R-:W-:-:S03]  /*150f0*/  MOV R8, R11 ;  /* 0x0000000b00087202 */ /* 0x000fc60000000f00 */
[----:B------:R-:W2:Y:S01]  /*15100*/  LDL.LU R11, [R1+0xe40] ;  /* 0x000e4000010b7983 */ /* 0x000ea20000300800 */
[----:B---3--:R-:W-:-:S15]  /*15110*/  HMMA.16816.F32.BF16 R24, R12, R6, R24 ;  /* 0x000000060c18723c */ /* 0x008fde0000041818 */
[----:B------:R-:W-:-:S04]  /*15120*/  NOP ;  /* 0x0000000000007918 */ /* 0x000fc80000000000 */
[----:B------:R0:W-:Y:S04]  /*15130*/  STL.64 [R1+0x240], R24 ;  /* 0x0002401801007387 */ /* 0x0001e80000100a00 */
[----:B------:R1:W-:Y:S01]  /*15140*/  STL.64 [R1+0x248], R26 ;  /* 0x0002481a01007387 */ /* 0x0003e20000100a00 */
[----:B0-----:R-:W-:Y:S01]  /*15150*/  IMAD.MOV.U32 R25, RZ, RZ, R6 ;  /* 0x000000ffff197224 */ /* 0x001fe200078e0006 */
[----:B------:R-:W-:Y:S02]  /*15160*/  MOV R24, R7 ;  /* 0x0000000700187202 */ /* 0x000fe40000000f00 */
[----:B-1----:R-:W3:Y:S04]  /*15170*/  LDL.LU.64 R26, [R1+0xe38] ;  /* 0x000e3800011a7983 */ /* 0x002ee80000300a00 */
[----:B------:R-:W2:Y:S04]  /*15180*/  LDL.LU.64 R6, [R1+0xe30] ;  /* 0x000e300001067983 */ /* 0x000ea80000300a00 */
[----:B------:R-:W2:Y:S01]  /*15190*/  LDL.LU.64 R4, [R1+0xe28] ;  /* 0x000e280001047983 */ /* 0x000ea20000300a00 */
[----:B------:R-:W-:-:S02]  /*151a0*/  IMAD.MOV.U32 R0, RZ, RZ, R10 ;  /* 0x000000ffff007224 */ /* 0x000fc400078e000a */
[----:B----4-:R-:W-:Y:S01]  /*151b0*/  IMAD.MOV.U32 R10, RZ, RZ, R22 ;  /* 0x000000ffff0a7224 */ /* 0x010fe200078e0016 */
[----:B--2---:R-:W-:Y:S01]  /*151c0*/  HMMA.16816.F32.BF16 R4, R12, R22, R4 ;  /* 0x000000160c04723c */ /* 0x004fe20000041804 */
[----:B---3--:R-:W-:Y:S04]  /*151d0*/  STL.64 [R1+0xdf0], R26 ;  /* 0x000df01a01007387 */ /* 0x008fe80000100a00 */
[----:B------:R0:W-:Y:S04]  /*151e0*/  STL.64 [R1+0xde8], R24 ;  /* 0x000de81801007387 */ /* 0x0001e80000100a00 */
[----:B0-----:R-:W2:Y:S04]  /*151f0*/  LDL.LU R24, [R1+0x210] ;  /* 0x0002100001187983 */ /* 0x001ea80000300800 */
[----:B------:R-:W2:Y:S04]  /*15200*/  LDL.LU R25, [R1+0x214] ;  /* 0x0002140001197983 */ /* 0x000ea80000300800 */
[----:B------:R-:W2:Y:S04]  /*15210*/  LDL.LU R26, [R1+0x218] ;  /* 0x00021800011a7983 */ /* 0x000ea80000300800 */
[----:B------:R-:W2:Y:S04]  /*15220*/  LDL.LU R27, [R1+0x21c] ;  /* 0x00021c00011b7983 */ /* 0x000ea80000300800 */
[----:B------:R0:W-:Y:S04]  /*15230*/  STL.64 [R1+0x230], R4 ;  /* 0x0002300401007387 */ /* 0x0001e80000100a00 */
[----:B------:R1:W-:Y:S01]  /*15240*/  STL.64 [R1+0x238], R6 ;  /* 0x0002380601007387 */ /* 0x0003e20000100a00 */
[----:B0-----:R-:W-:-:S03]  /*15250*/  MOV R5, R23 ;  /* 0x0000001700057202 */ /* 0x001fc60000000f00 */
[----:B-1----:R-:W3:Y:S04]  /*15260*/  LDL.LU.64 R6, [R1+0xe20] ;  /* 0x000e200001067983 */ /* 0x002ee80000300a00 */
[----:B------:R-:W4:Y:S04]  /*15270*/  LDL.LU R4, [R1+0xe18] ;  /* 0x000e180001047983 */ /* 0x000f280000300800 */
[----:B------:R-:W2:Y:S02]  /*15280*/  LDL.LU.64 R22, [R1+0xe10] ;  /* 0x000e100001167983 */ /* 0x000ea40000300a00 */
[----:B--2---:R-:W-:Y:S01]  /*15290*/  HMMA.16816.F32.BF16 R16, R12, R22, R16 ;  /* 0x000000160c10723c */ /* 0x004fe20000041810 */
[----:B------:R-:W-:Y:S01]  /*152a0*/  IMAD.MOV.U32 R28, RZ, RZ, R22 ;  /* 0x000000ffff1c7224 */ /* 0x000fe200078e0016 */
[----:B------:R-:W-:-:S15]  /*152b0*/  MOV R9, R23 ;  /* 0x0000001700097202 */ /* 0x000fde0000000f00 */
[----:B------:R-:W-:Y:S02]  /*152c0*/  NOP ;  /* 0x0000000000007918 */ /* 0x000fe40000000000 */
[----:B------:R-:W-:Y:S04]  /*152d0*/  STL.64 [R1+0x220], R16 ;  /* 0x0002201001007387 */ /* 0x000fe80000100a00 */
[----:B------:R0:W-:Y:S04]  /*152e0*/  STL.64 [R1+0x228], R18 ;  /* 0x0002281201007387 */ /* 0x0001e80000100a00 */
[----:B0-----:R-:W2:Y:S04]  /*152f0*/  LDL.LU.64 R18, [R1+0xe08] ;  /* 0x000e080001127983 */ /* 0x001ea80000300a00 */
[----:B------:R-:W3:Y:S04]  /*15300*/  LDL.LU.64 R16, [R1+0xe00] ;  /* 0x000e000001107983 */ /* 0x000ee80000300a00 */
[----:B------:R-:W3:Y:S04]  /*15310*/  LDL.LU.64 R22, [R1+0xdf8] ;  /* 0x000df80001167983 */ /* 0x000ee80000300a00 */
[----:B------:R-:W4:Y:S04]  /*15320*/  LDL.LU R20, [R1+0x190] ;  /* 0x0001900001147983 */ /* 0x000f280000300800 */
[----:B------:R-:W4:Y:S01]  /*15330*/  LDL.LU R21, [R1+0x194] ;  /* 0x0001940001157983 */ /* 0x000f220000300800 */
[C---:B--2---:R-:W-:Y:S03]  /*15340*/  HMMA.16816.F32.BF16 R24, R12.reuse, R18, R24 ;  /* 0x000000120c18723c */ /* 0x044fe60000041818 */
[----:B---3--:R-:W-:Y:S04]  /*15350*/  STL.64 [R1+0xd20], R22 ;  /* 0x000d201601007387 */ /* 0x008fe80000100a00 */
[----:B----4-:R0:W-:Y:S04]  /*15360*/  STL.64 [R1+0xd18], R20 ;  /* 0x000d181401007387 */ /* 0x0101e80000100a00 */
[----:B0-----:R-:W2:Y:S04]  /*15370*/  LDL.LU R20, [R1+0x200] ;  /* 0x0002000001147983 */ /* 0x001ea80000300800 */
[----:B------:R-:W2:Y:S04]  /*15380*/  LDL.LU R21, [R1+0x204] ;  /* 0x0002040001157983 */ /* 0x000ea80000300800 */
[----:B------:R-:W2:Y:S04]  /*15390*/  LDL.LU R22, [R1+0x208] ;  /* 0x0002080001167983 */ /* 0x000ea80000300800 */
[----:B------:R-:W2:Y:S04]  /*153a0*/  LDL.LU R23, [R1+0x20c] ;  /* 0x00020c0001177983 */ /* 0x000ea80000300800 */
[----:B------:R-:W-:Y:S04]  /*153b0*/  STL.64 [R1+0x210], R24 ;  /* 0x0002101801007387 */ /* 0x000fe80000100a00 */
[----:B------:R0:W-:Y:S04]  /*153c0*/  STL.64 [R1+0x218], R26 ;  /* 0x0002181a01007387 */ /* 0x0001e80000100a00 */
[----:B0-----:R-:W2:Y:S04]  /*153d0*/  LDL.LU.64 R26, [R1+0xdf0] ;  /* 0x000df000011a7983 */ /* 0x001ea80000300a00 */
[----:B------:R-:W3:Y:S04]  /*153e0*/  LDL.LU.64 R24, [R1+0xde8] ;  /* 0x000de80001187983 */ /* 0x000ee80000300a00 */
[----:B------:R0:W-:Y:S02]  /*153f0*/  STL.64 [R1+0xbe0], R18 ;  /* 0x000be01201007387 */ /* 0x0001e40000100a00 */
[----:B0-----:R-:W-:Y:S01]  /*15400*/  IMAD.MOV.U32 R18, RZ, RZ, R28 ;  /* 0x000000ffff127224 */ /* 0x001fe200078e001c */
[----:B------:R-:W-:Y:S01]  /*15410*/  MOV R19, R9 ;  /* 0x0000000900137202 */ /* 0x000fe20000000f00 */
[----:B------:R-:W4:Y:S04]  /*15420*/  LDL.LU R28, [R1+0xde4] ;  /* 0x000de400011c7983 */ /* 0x000f280000300800 */
[----:B------:R-:W4:Y:S04]  /*15430*/  LDL.LU R9, [R1+0xde0] ;  /* 0x000de00001097983 */ /* 0x000f280000300800 */
[----:B------:R0:W-:Y:S02]  /*15440*/  STL.64 [R1+0xbf8], R18 ;  /* 0x000bf81201007387 */ /* 0x0001e40000100a00 */
[----:B0-----:R-:W-:Y:S01]  /*15450*/  IMAD.MOV.U32 R18, RZ, RZ, R10 ;  /* 0x000000ffff127224 */ /* 0x001fe200078e000a */
[----:B------:R-:W-:Y:S01]  /*15460*/  MOV R19, R5 ;  /* 0x0000000500137202 */ /* 0x000fe20000000f00 */
[----:B------:R-:W4:Y:S04]  /*15470*/  LDL.LU R10, [R1+0xddc] ;  /* 0x000ddc00010a7983 */ /* 0x000f280000300800 */
[----:B------:R-:W4:Y:S04]  /*15480*/  LDL.LU R5, [R1+0xdd8] ;  /* 0x000dd80001057983 */ /* 0x000f280000300800 */
[----:B------:R3:W-:Y:S01]  /*15490*/  STL.64 [R1+0xc10], R18 ;  /* 0x000c101201007387 */ /* 0x0007e20000100a00 */
[----:B--2---:R-:W-:Y:S01]  /*154a0*/  HMMA.16816.F32.BF16 R20, R12, R26, R20 ;  /* 0x0000001a0c14723c */ /* 0x004fe20000041814 */
[----:B---3--:R-:W-:Y:S01]  /*154b0*/  IMAD.MOV.U32 R18, RZ, RZ, R25 ;  /* 0x000000ffff127224 */ /* 0x008fe200078e0019 */
[----:B------:R-:W-:-:S15]  /*154c0*/  MOV R19, R24 ;  /* 0x0000001800137202 */ /* 0x000fde0000000f00 */
[----:B------:R-:W-:Y:S02]  /*154d0*/  NOP ;  /* 0x0000000000007918 */ /* 0x000fe40000000000 */
[----:B------:R-:W-:Y:S04]  /*154e0*/  STL.64 [R1+0x200], R20 ;  /* 0x0002001401007387 */ /* 0x000fe80000100a00 */
[----:B------:R-:W-:Y:S04]  /*154f0*/  STL.64 [R1+0x208], R22 ;  /* 0x0002081601007387 */ /* 0x000fe80000100a00 */
[----:B------:R-:W-:Y:S04]  /*15500*/  STL.64 [R1+0xc28], R18 ;  /* 0x000c281201007387 */ /* 0x000fe80000100a00 */
[----:B------:R0:W-:Y:S04]  /*15510*/  STL.64 [R1+0xbd8], R26 ;  /* 0x000bd81a01007387 */ /* 0x0001e80000100a00 */
[----:B------:R-:W2:Y:S04]  /*15520*/  LDL.LU R24, [R1+0x20] ;  /* 0x0000200001187983 */ /* 0x000ea80000300800 */
[----:B------:R-:W2:Y:S04]  /*15530*/  LDL.LU R25, [R1+0x24] ;  /* 0x0000240001197983 */ /* 0x000ea80000300800 */
[----:B0-----:R-:W3:Y:S04]  /*15540*/  LDL.LU R26, [R1+0x28] ;  /* 0x00002800011a7983 */ /* 0x001ee80000300800 */
[----:B------:R-:W3:Y:S01]  /*15550*/  LDL.LU R27, [R1+0x2c] ;  /* 0x00002c00011b7983 */ /* 0x000ee20000300800 */
[----:B------:R-:W-:-:S03]  /*15560*/  IMAD.MOV.U32 R18, RZ, RZ, R0 ;  /* 0x000000ffff127224 */ /* 0x000fc600078e0000 */
[----:B------:R-:W2:Y:S01]  /*15570*/  LDL.LU R0, [R1+0xdd4] ;  /* 0x000dd40001007983 */ /* 0x000ea20000300800 */
[----:B------:R-:W-:-:S03]  /*15580*/  MOV R19, R8 ;  /* 0x0000000800137202 */ /* 0x000fc60000000f00 */
[----:B------:R-:W4:Y:S04]  /*15590*/  LDL.LU R8, [R1+0xdd0] ;  /* 0x000dd00001087983 */ /* 0x000f280000300800 */
[----:B------:R0:W-:Y:S02]  /*155a0*/  STL.64 [R1+0xc40], R18 ;  /* 0x000c401201007387 */ /* 0x0001e40000100a00 */
[----:B0-----:R-:W-:Y:S02]  /*155b0*/  MOV R18, R2 ;  /* 0x0000000200127202 */ /* 0x001fe40000000f00 */
[----:B---3--:R0:W-:Y:S04]  /*155c0*/  STL.64 [R1+0xbf0], R26 ;  /* 0x000bf01a01007387 */ /* 0x0081e80000100a00 */
[----:B--2---:R1:W-:Y:S01]  /*155d0*/  STL.64 [R1+0xbe8], R24 ;  /* 0x000be81801007387 */ /* 0x0043e20000100a00 */
[----:B0-----:R-:W-:-:S03]  /*155e0*/  IMAD.MOV.U32 R27, RZ, RZ, R0 ;  /* 0x000000ffff1b7224 */ /* 0x001fc600078e0000 */
[----:B-1----:R-:W2:Y:S04]  /*155f0*/  LDL.LU R24, [R1+0x30] ;  /* 0x0000300001187983 */ /* 0x002ea80000300800 */
[----:B------:R-:W2:Y:S04]  /*15600*/  LDL.LU R25, [R1+0x34] ;  /* 0x0000340001197983 */ /* 0x000ea80000300800 */
[----:B------:R-:W3:Y:S04]  /*15610*/  LDL.LU R26, [R1+0x38] ;  /* 0x00003800011a7983 */ /* 0x000ee80000300800 */
[----:B------:R-:W2:Y:S04]  /*15620*/  LDL.LU R0, [R1+0xdcc] ;  /* 0x000dcc0001007983 */ /* 0x000ea80000300800 */
[----:B------:R-:W4:Y:S01]  /*15630*/  LDL.LU R2, [R1+0xdc8] ;  /* 0x000dc80001027983 */ /* 0x000f220000300800 */
[----:B------:R-:W-:-:S03]  /*15640*/  IMAD.MOV.U32 R19, RZ, RZ, R3 ;  /* 0x000000ffff137224 */ /* 0x000fc600078e0003 */
[----:B------:R-:W4:Y:S04]  /*15650*/  LDL.LU R3, [R1+0xdc4] ;  /* 0x000dc40001037983 */ /* 0x000f280000300800 */
[----:B------:R0:W-:Y:S02]  /*15660*/  STL.64 [R1+0xc58], R18 ;  /* 0x000c581201007387 */ /* 0x0001e40000100a00 */
[----:B0-----:R-:W-:Y:S01]  /*15670*/  MOV R18, R17 ;  /* 0x0000001100127202 */ /* 0x001fe20000000f00 */
[----:B------:R-:W-:Y:S01]  /*15680*/  IMAD.MOV.U32 R19, RZ, RZ, R16 ;  /* 0x000000ffff137224 */ /* 0x000fe200078e0010 */
[----:B---3--:R0:W-:Y:S04]  /*15690*/  STL.64 [R1+0xc08], R26 ;  /* 0x000c081a01007387 */ /* 0x0081e80000100a00 */
[----:B--2---:R1:W-:Y:S01]  /*156a0*/  STL.64 [R1+0xc00], R24 ;  /* 0x000c001801007387 */ /* 0x0043e20000100a00 */
[----:B0-----:R-:W-:Y:S01]  /*156b0*/  MOV R26, R0 ;  /* 0x00000000001a7202 */ /* 0x001fe20000000f00 */
[----:B----4-:R-:W-:-:S02]  /*156c0*/  IMAD.MOV.U32 R27, RZ, RZ, R2 ;  /* 0x000000ffff1b7224 */ /* 0x010fc400078e0002 */
[----:B-1----:R-:W2:Y:S04]  /*156d0*/  LDL.LU R24, [R1+0x40] ;  /* 0x0000400001187983 */ /* 0x002ea80000300800 */
[----:B------:R-:W2:Y:S04]  /*156e0*/  LDL.LU R25, [R1+0x44] ;  /* 0x0000440001197983 */ /* 0x000ea80000300800 */
[----:B------:R-:W3:Y:S04]  /*156f0*/  LDL.LU R0, [R1+0xdc0] ;  /* 0x000dc00001007983 */ /* 0x000ee80000300800 */
[----:B------:R-:W4:Y:S04]  /*15700*/  LDL.LU R2, [R1+0xdbc] ;  /* 0x000dbc0001027983 */ /* 0x000f280000300800 */
[----:B------:R0:W-:Y:S02]  /*15710*/  STL.64 [R1+0xc70], R18 ;  /* 0x000c701201007387 */ /* 0x0001e40000100a00 */
[----:B0-----:R-:W-:-:S02]  /*15720*/  MOV R18, R7 ;  /* 0x0000000700127202 */ /* 0x001fc40000000f00 */
[----:B------:R-:W4:Y:S01]  /*15730*/  LDL.LU R7, [R1+0xdb8] ;  /* 0x000db80001077983 */ /* 0x000f220000300800 */
[----:B------:R-:W-:-:S03]  /*15740*/  IMAD.MOV.U32 R19, RZ, RZ, R4 ;  /* 0x000000ffff137224 */ /* 0x000fc600078e0004 */
[----:B------:R-:W4:Y:S04]  /*15750*/  LDL.LU R4, [R1+0xdb4] ;  /* 0x000db40001047983 */ /* 0x000f280000300800 */
[----:B------:R-:W-:Y:S04]  /*15760*/  STL.64 [R1+0xc88], R18 ;  /* 0x000c881201007387 */ /* 0x000fe80000100a00 */
[----:B------:R3:W-:Y:S04]  /*15770*/  STL.64 [R1+0xc20], R26 ;  /* 0x000c201a01007387 */ /* 0x0007e80000100a00 */
[----:B--2---:R0:W-:Y:S01]  /*15780*/  STL.64 [R1+0xc18], R24 ;  /* 0x000c181801007387 */ /* 0x0041e20000100a00 */
[----:B---3--:R-:W-:-:S03]  /*15790*/  IMAD.MOV.U32 R26, RZ, RZ, R0 ;  /* 0x000000ffff1a7224 */ /* 0x008fc600078e0000 */
[----:B0-----:R-:W2:Y:S01]  /*157a0*/  LDL.LU R24, [R1+0x50] ;  /* 0x0000500001187983 */ /* 0x001ea20000300800 */
[----:B----4-:R-:W-:-:S03]  /*157b0*/  MOV R25, R2 ;  /* 0x0000000200197202 */ /* 0x010fc60000000f00 */
[----:B------:R-:W3:Y:S04]  /*157c0*/  LDL.LU R2, [R1+0xdb0] ;  /* 0x000db00001027983 */ /* 0x000ee80000300800 */
[----:B------:R-:W4:Y:S01]  /*157d0*/  LDL.LU R0, [R1+0xdac] ;  /* 0x000dac0001007983 */ /* 0x000f220000300800 */
[----:B------:R-:W-:-:S03]  /*157e0*/  MOV R27, R7 ;  /* 0x00000007001b7202 */ /* 0x000fc60000000f00 */
[----:B------:R-:W4:Y:S01]  /*157f0*/  LDL.LU R7, [R1+0xda8] ;  /* 0x000da80001077983 */ /* 0x000f220000300800 */
[----:B------:R-:W-:Y:S01]  /*15800*/  IMAD.MOV.U32 R18, RZ, RZ, R6 ;  /* 0x000000ffff127224 */ /* 0x000fe200078e0006 */
[----:B------:R-:W-:Y:S02]  /*15810*/  MOV R19, R29 ;  /* 0x0000001d00137202 */ /* 0x000fe40000000f00 */
[----:B------:R-:W4:Y:S04]  /*15820*/  LDL.LU R6, [R1+0xda4] ;  /* 0x000da40001067983 */ /* 0x000f280000300800 */
[----:B------:R-:W-:Y:S04]  /*15830*/  STL.64 [R1+0xca0], R18 ;  /* 0x000ca01201007387 */ /* 0x000fe80000100a00 */
[----:B------:R-:W-:Y:S04]  /*15840*/  STL.64 [R1+0xc38], R26 ;  /* 0x000c381a01007387 */ /* 0x000fe80000100a00 */
[----:B--2---:R3:W-:Y:S02]  /*15850*/  STL.64 [R1+0xc30], R24 ;  /* 0x000c301801007387 */ /* 0x0047e40000100a00 */
[----:B---3--:R-:W-:Y:S01]  /*15860*/  IMAD.MOV.U32 R24, RZ, RZ, R2 ;  /* 0x000000ffff187224 */ /* 0x008fe200078e0002 */
[----:B----4-:R-:W-:Y:S01]  /*15870*/  MOV R25, R0 ;  /* 0x0000000000197202 */ /* 0x010fe20000000f00 */
[----:B------:R-:W2:Y:S01]  /*15880*/  LDL.LU R2, [R1+0xda0] ;  /* 0x000da00001027983 */ /* 0x000ea20000300800 */
[----:B------:R-:W-:-:S03]  /*15890*/  IMAD.MOV.U32 R26, RZ, RZ, R7 ;  /* 0x000000ffff1a7224 */ /* 0x000fc600078e0007 */
[----:B------:R-:W3:Y:S04]  /*158a0*/  LDL.LU R0, [R1+0xd9c] ;  /* 0x000d9c0001007983 */ /* 0x000ee80000300800 */
[----:B------:R-:W4:Y:S01]  /*158b0*/  LDL.LU R7, [R1+0xd98] ;  /* 0x000d980001077983 */ /* 0x000f220000300800 */
[----:B------:R-:W-:Y:S01]  /*158c0*/  MOV R27, R6 ;  /* 0x00000006001b7202 */ /* 0x000fe20000000f00 */
[----:B------:R-:W-:Y:S01]  /*158d0*/  IMAD.MOV.U32 R18, RZ, RZ, R28 ;  /* 0x000000ffff127224 */ /* 0x000fe200078e001c */
[----:B------:R-:W-:Y:S01]  /*158e0*/  MOV R19, R11 ;  /* 0x0000000b00137202 */ /* 0x000fe20000000f00 */
[----:B------:R-:W4:Y:S04]  /*158f0*/  LDL.LU R6, [R1+0xd94] ;  /* 0x000d940001067983 */ /* 0x000f280000300800 */
[----:B------:R-:W-:Y:S04]  /*15900*/  STL.64 [R1+0xcb8], R18 ;  /* 0x000cb81201007387 */ /* 0x000fe80000100a00 */
[----:B------:R-:W-:Y:S04]  /*15910*/  STL.64 [R1+0xc50], R26 ;  /* 0x000c501a01007387 */ /* 0x000fe80000100a00 */
[----:B------:R2:W-:Y:S02]  /*15920*/  STL.64 [R1+0xc48], R24 ;  /* 0x000c481801007387 */ /* 0x0005e40000100a00 */
[----:B--2---:R-:W-:-:S02]  /*15930*/  IMAD.MOV.U32 R24, RZ, RZ, R2 ;  /* 0x000000ffff187224 */ /* 0x004fc400078e0002 */
[----:B------:R-:W2:Y:S01]  /*15940*/  LDL.LU R2, [R1+0xd90] ;  /* 0x000d900001027983 */ /* 0x000ea20000300800 */
[----:B---3--:R-:W-:-:S03]  /*15950*/  MOV R25, R0 ;  /* 0x0000000000197202 */ /* 0x008fc60000000f00 */
[----:B------:R-:W3:Y:S01]  /*15960*/  LDL.LU R0, [R1+0xd8c] ;  /* 0x000d8c0001007983 */ /* 0x000ee20000300800 */
[----:B----4-:R-:W-:-:S03]  /*15970*/  IMAD.MOV.U32 R26, RZ, RZ, R7 ;  /* 0x000000ffff1a7224 */ /* 0x010fc600078e0007 */
[----:B------:R-:W4:Y:S01]  /*15980*/  LDL.LU R7, [R1+0xd88] ;  /* 0x000d880001077983 */ /* 0x000f220000300800 */
[----:B------:R-:W-:Y:S01]  /*15990*/  MOV R27, R6 ;  /* 0x00000006001b7202 */ /* 0x000fe20000000f00 */
[----:B------:R-:W-:Y:S02]  /*159a0*/  IMAD.MOV.U32 R18, RZ, RZ, R10 ;  /* 0x000000ffff127224 */ /* 0x000fe400078e000a */
[----:B------:R-:W4:Y:S01]  /*159b0*/  LDL.LU R6, [R1+0xd84] ;  /* 0x000d840001067983 */ /* 0x000f220000300800 */
[----:B------:R-:W-:-:S05]  /*159c0*/  MOV R19, R9 ;  /* 0x0000000900137202 */ /* 0x000fca0000000f00 */
        /* <DEDUP_REMOVED lines=22> */
[----:B------:R-:W-:-:S03]  /*15b30*/  MOV R27, R6 ;  /* 0x00000006001b7202 */ /* 0x000fc60000000f00 */
        /* <DEDUP_REMOVED lines=9> */
[----:B------:R-:W-:Y:S04]  /*15bd0*/  STL.64 [R1+0xc98], R26 ;  /* 0x000c981a01007387 */ /* 0x000fe80000100a00 */
[----:B------:R4:W-:Y:S02]  /*15be0*/  STL.64 [R1+0xc90], R24 ;  /* 0x000c901801007387 */ /* 0x0009e40000100a00 */
[----:B----4-:R-:W-:-:S02]  /*15bf0*/  IMAD.MOV.U32 R24, RZ, RZ, R7 ;  /* 0x000000ffff187224 */ /* 0x010fc400078e0007 */
[----:B------:R-:W4:Y:S04]  /*15c00*/  LDL.LU R7, [R1+0xd60] ;  /* 0x000d600001077983 */ /* 0x000f280000300800 */
[----:B------:R-:W4:Y:S01]  /*15c10*/  LDL.LU R25, [R1+0xa4] ;  /* 0x0000a40001197983 */ /* 0x000f220000300800 */
[----:B---3--:R-:W-:Y:S01]  /*15c20*/  MOV R26, R0 ;  /* 0x00000000001a7202 */ /* 0x008fe20000000f00 */
[----:B--2---:R-:W-:Y:S02]  /*15c30*/  IMAD.MOV.U32 R27, RZ, RZ, R2 ;  /* 0x000000ffff1b7224 */ /* 0x004fe400078e0002 */
[----:B------:R-:W2:Y:S04]  /*15c40*/  LDL.LU R0, [R1+0xd5c] ;  /* 0x000d5c0001007983 */ /* 0x000ea80000300800 */
[----:B------:R-:W3:Y:S04]  /*15c50*/  LDL.LU R2, [R1+0xd58] ;  /* 0x000d580001027983 */ /* 0x000ee80000300800 */
[----:B------:R-:W-:Y:S04]  /*15c60*/  STL.64 [R1+0xcb0], R26 ;  /* 0x000cb01a01007387 */ /* 0x000fe80000100a00 */
[----:B----4-:R0:W-:Y:S02]  /*15c70*/  STL.64 [R1+0xca8], R24 ;  /* 0x000ca81801007387 */ /* 0x0101e40000100a00 */
[----:B0-----:R-:W-:Y:S01]  /*15c80*/  MOV R24, R6 ;  /* 0x0000000600187202 */ /* 0x001fe20000000f00 */
[----:B------:R-:W-:Y:S01]  /*15c90*/  IMAD.MOV.U32 R25, RZ, RZ, R7 ;  /* 0x000000ffff197224 */ /* 0x000fe200078e0007 */
[----:B------:R-:W4:Y:S04]  /*15ca0*/  LDL.LU R6, [R1+0xd54] ;  /* 0x000d540001067983 */ /* 0x000f280000300800 */
[----:B------:R-:W3:Y:S04]  /*15cb0*/  LDL.LU R7, [R1+0xd50] ;  /* 0x000d500001077983 */ /* 0x000ee80000300800 */
[----:B------:R-:W3:Y:S01]  /*15cc0*/  LDL.LU R26, [R1+0x1a8] ;  /* 0x0001a800011a7983 */ /* 0x000ee20000300800 */
[----:B--2---:R-:W-:-:S03]  /*15cd0*/  MOV R27, R0 ;  /* 0x00000000001b7202 */ /* 0x004fc60000000f00 */
[----:B------:R-:W2:Y:S04]  /*15ce0*/  LDL.LU R0, [R1+0xd4c] ;  /* 0x000d4c0001007983 */ /* 0x000ea80000300800 */
[----:B---3--:R0:W-:Y:S04]  /*15cf0*/  STL.64 [R1+0xcc8], R26 ;  /* 0x000cc81a01007387 */ /* 0x0081e80000100a00 */
[----:B------:R1:W-:Y:S01]  /*15d00*/  STL.64 [R1+0xcc0], R24 ;  /* 0x000cc01801007387 */ /* 0x0003e20000100a00 */
[----:B0-----:R-:W-:Y:S02]  /*15d10*/  IMAD.MOV.U32 R26, RZ, RZ, R7 ;  /* 0x000000ffff1a7224 */ /* 0x001fe400078e0007 */
[----:B-1----:R-:W-:Y:S01]  /*15d20*/  IMAD.MOV.U32 R24, RZ, RZ, R2 ;  /* 0x000000ffff187224 */ /* 0x002fe200078e0002 */
[----:B----4-:R-:W-:Y:S01]  /*15d30*/  MOV R25, R6 ;  /* 0x0000000600197202 */ /* 0x010fe20000000f00 */
[----:B------:R-:W3:Y:S04]  /*15d40*/  LDL.LU R2, [R1+0xd48] ;  /* 0x000d480001027983 */ /* 0x000ee80000300800 */
[----:B------:R-:W4:Y:S04]  /*15d50*/  LDL.LU R6, [R1+0xd44] ;  /* 0x000d440001067983 */ /* 0x000f280000300800 */
[----:B------:R-:W2:Y:S04]  /*15d60*/  LDL.LU R7, [R1+0xd40] ;  /* 0x000d400001077983 */ /* 0x000ea80000300800 */
[----:B------:R-:W2:Y:S04]  /*15d70*/  LDL.LU R27, [R1+0x1bc] ;  /* 0x0001bc00011b7983 */ /* 0x000ea80000300800 */
[----:B--2---:R4:W-:Y:S04]  /*15d80*/  STL.64 [R1+0xce0], R26 ;  /* 0x000ce01a01007387 */ /* 0x0049e80000100a00 */
[----:B------:R0:W-:Y:S01]  /*15d90*/  STL.64 [R1+0xcd8], R24 ;  /* 0x000cd81801007387 */ /* 0x0001e20000100a00 */
[----:B----4-:R-:W-:Y:S01]  /*15da0*/  MOV R26, R6 ;  /* 0x00000006001a7202 */ /* 0x010fe20000000f00 */
[----:B------:R-:W-:Y:S01]  /*15db0*/  IMAD.MOV.U32 R27, RZ, RZ, R7 ;  /* 0x000000ffff1b7224 */ /* 0x000fe200078e0007 */
[----:B0-----:R-:W-:Y:S01]  /*15dc0*/  MOV R24, R0 ;  /* 0x0000000000187202 */ /* 0x001fe20000000f00 */
[----:B---3--:R-:W-:Y:S01]  /*15dd0*/  IMAD.MOV.U32 R25, RZ, RZ, R2 ;  /* 0x000000ffff197224 */ /* 0x008fe200078e0002 */
[----:B------:R-:W2:Y:S04]  /*15de0*/  LDL.LU R0, [R1+0xd3c] ;  /* 0x000d3c0001007983 */ /* 0x000ea80000300800 */
[----:B------:R-:W3:Y:S04]  /*15df0*/  LDL.LU R2, [R1+0xd38] ;  /* 0x000d380001027983 */ /* 0x000ee80000300800 */
[----:B------:R-:W4:Y:S04]  /*15e00*/  LDL.LU R6, [R1+0xd34] ;  /* 0x000d340001067983 */ /* 0x000f280000300800 */
[----:B------:R-:W4:Y:S04]  /*15e10*/  LDL.LU R7, [R1+0xd30] ;  /* 0x000d300001077983 */ /* 0x000f280000300800 */
[----:B------:R-:W-:Y:S04]  /*15e20*/  STL.64 [R1+0xcf8], R26 ;  /* 0x000cf81a01007387 */ /* 0x000fe80000100a00 */
[----:B------:R0:W-:Y:S04]  /*15e30*/  STL.64 [R1+0xcf0], R24 ;  /* 0x000cf01801007387 */ /* 0x0001e80000100a00 */
[----:B0-----:R-:W2:Y:S04]  /*15e40*/  LDL.LU R24, [R1+0x1d0] ;  /* 0x0001d00001187983 */ /* 0x001ea80000300800 */
[----:B------:R-:W2:Y:S01]  /*15e50*/  LDL.LU R25, [R1+0x1d4] ;  /* 0x0001d40001197983 */ /* 0x000ea20000300800 */
[----:B----4-:R-:W-:Y:S01]  /*15e60*/  HMMA.16816.F32.BF16 R20, R12, R6, R20 ;  /* 0x000000060c14723c */ /* 0x010fe20000041814 */
[----:B---3--:R-:W-:Y:S01]  /*15e70*/  MOV R26, R2 ;  /* 0x00000002001a7202 */ /* 0x008fe20000000f00 */
[----:B--2---:R-:W-:Y:S01]  /*15e80*/  IMAD.MOV.U32 R27, RZ, RZ, R0 ;  /* 0x000000ffff1b7224 */ /* 0x004fe200078e0000 */
[----:B------:R-:W2:Y:S04]  /*15e90*/  LDL.LU R2, [R1+0xd2c] ;  /* 0x000d2c0001027983 */ /* 0x000ea80000300800 */
[----:B------:R-:W3:-:S12]  /*15ea0*/  LDL.LU R0, [R1+0xd28] ;  /* 0x000d280001007983 */ /* 0x000ed80000300800 */
[----:B------:R-:W-:Y:S04]  /*15eb0*/  STL.64 [R1+0x1f0], R20 ;  /* 0x0001f01401007387 */ /* 0x000fe80000100a00 */
[----:B------:R0:W-:Y:S04]  /*15ec0*/  STL.64 [R1+0x1f8], R22 ;  /* 0x0001f81601007387 */ /* 0x0001e80000100a00 */
[----:B0-----:R-:W4:Y:S04]  /*15ed0*/  LDL.LU.64 R22, [R1+0xd20] ;  /* 0x000d200001167983 */ /* 0x001f280000300a00 */
[----:B------:R-:W2:Y:S01]  /*15ee0*/  LDL.LU.64 R20, [R1+0xd18] ;  /* 0x000d180001147983 */ /* 0x000ea20000300a00 */
[----:B------:R-:W-:Y:S01]  /*15ef0*/  IMAD.MOV.U32 R18, RZ, RZ, R4 ;  /* 0x000000ffff127224 */ /* 0x000fe200078e0004 */
[----:B----4-:R-:W-:Y:S02]  /*15f00*/  HMMA.16816.F32.BF16 R12, R12, R22, R8 ;  /* 0x000000160c0c723c */ /* 0x010fe40000041808 */
[----:B------:R-:W4:Y:S04]  /*15f10*/  LDL.LU.64 R10, [R1+0xd10] ;  /* 0x000d1000010a7983 */ /* 0x000f280000300a00 */
[----:B------:R-:W4:Y:S01]  /*15f20*/  LDL.LU.64 R8, [R1+0xd08] ;  /* 0x000d080001087983 */ /* 0x000f220000300a00 */
[----:B------:R-:W-:-:S12]  /*15f30*/  MOV R19, R3 ;  /* 0x0000000300137202 */ /* 0x000fd80000000f00 */
[----:B------:R0:W-:Y:S04]  /*15f40*/  STL.64 [R1+0x1e0], R12 ;  /* 0x0001e00c01007387 */ /* 0x0001e80000100a00 */
[----:B------:R3:W-:Y:S01]  /*15f50*/  STL.64 [R1+0x1e8], R14 ;  /* 0x0001e80e01007387 */ /* 0x0007e20000100a00 */
[----:B------:R-:W1:Y:S01]  /*15f60*/  S2R R3, SR_CTAID.X ;  /* 0x0000000000037919 */ /* 0x000e620000002500 */
[----:B------:R-:W-:Y:S01]  /*15f70*/  UIADD3 UR4, UP0, UPT, UR4, 0x20, URZ ;  /* 0x0000002004047890 */ /* 0x000fe2000ff1e0ff */
[----:B0-----:R-:W0:Y:S01]  /*15f80*/  LDC R13, c[0x0][0x3d4] ;  /* 0x0000f500ff0d7b82 */ /* 0x001e220000000800 */
[----:B---3--:R-:W-:Y:S01]  /*15f90*/  MOV R14, R0 ;  /* 0x00000000000e7202 */ /* 0x008fe20000000f00 */
[----:B--2---:R-:W-:Y:S01]  /*15fa0*/  IMAD.MOV.U32 R15, RZ, RZ, R2 ;  /* 0x000000ffff0f7224 */ /* 0x004fe200078e0002 */
[----:B------:R-:W0:Y:S05]  /*15fb0*/  LDL.LU R0, [R1+0xd04] ;  /* 0x000d040001007983 */ /* 0x000e2a0000300800 */
[----:B------:R-:W2:Y:S01]  /*15fc0*/  LDC R12, c[0x0][0x3c4] ;  /* 0x0000f100ff0c7b82 */ /* 0x000ea20000000800 */
[----:B------:R-:W2:Y:S04]  /*15fd0*/  LDL.LU R2, [R1+0xd00] ;  /* 0x000d000001027983 */ /* 0x000ea80000300800 */
[----:B------:R-:W3:Y:S04]  /*15fe0*/  LDL.LU R29, [R1+0x19c] ;  /* 0x00019c00011d7983 */ /* 0x000ee80000300800 */
[----:B------:R-:W2:Y:S01]  /*15ff0*/  LDL.LU R28, [R1+0x198] ;  /* 0x00019800011c7983 */ /* 0x000ea20000300800 */
[----:B----4-:R-:W-:Y:S03]  /*16000*/  HMMA.16816.F32.BF16 R16, R8, R18, R24 ;  /* 0x000000120810723c */ /* 0x010fe60000041818 */
[----:B------:R-:W4:Y:S04]  /*16010*/  LDL.LU.64 R26, [R1+0xcf8] ;  /* 0x000cf800011a7983 */ /* 0x000f280000300a00 */
[----:B------:R-:W4:-:S12]  /*16020*/  LDL.LU.64 R24, [R1+0xcf0] ;  /* 0x000cf00001187983 */ /* 0x000f180000300a00 */
[----:B------:R-:W-:Y:S04]  /*16030*/  STL.64 [R1+0x1d0], R16 ;  /* 0x0001d01001007387 */ /* 0x000fe80000100a00 */
[----:B------:R0:W-:Y:S04]  /*16040*/  STL.64 [R1+0x1d8], R18 ;  /* 0x0001d81201007387 */ /* 0x0001e80000100a00 */
[----:B0-----:R-:W4:Y:S02]  /*16050*/  LDL.LU.64 R18, [R1+0xce8] ;  /* 0x000ce80001127983 */ /* 0x001f240000300a00 */
[----:B----4-:R-:W-:Y:S02]  /*16060*/  HMMA.16816.F32.BF16 R16, R8, R18, R24 ;  /* 0x000000120810723c */ /* 0x010fe40000041818 */
[----:B------:R-:W4:Y:S04]  /*16070*/  LDL.LU.64 R26, [R1+0xce0] ;  /* 0x000ce000011a7983 */ /* 0x000f280000300a00 */
[----:B------:R-:W4:-:S13]  /*16080*/  LDL.LU.64 R24, [R1+0xcd8] ;  /* 0x000cd80001187983 */ /* 0x000f1a0000300a00 */
        /* <DEDUP_REMOVED lines=32> */
[----:B0-----:R-:W4:Y:S04]  /*16290*/  LDL.LU.64 R18, [R1+0xc58] ;  /* 0x000c580001127983 */ /* 0x001f280000300a00 */
[----:B------:R-:W2:Y:S01]  /*162a0*/  LDL.LU.64 R4, [R1+0x410] ;  /* 0x0004100001047983 */ /* 0x000ea20000300a00 */
        /* <DEDUP_REMOVED lines=31> */
[----:B------:R-:W4:-:S15]  /*164a0*/  LDL.LU.64 R26, [R1+0xbd8] ;  /* 0x000bd800011a7983 */ /* 0x000f1e0000300a00 */
[----:B------:R-:W-:Y:S02]  /*164b0*/  NOP ;  /* 0x0000000000007918 */ /* 0x000fe40000000000 */
[----:B------:R-:W-:Y:S04]  /*164c0*/  STL.64 [R1+0x390], R16 ;  /* 0x0003901001007387 */ /* 0x000fe80000100a00 */
[----:B------:R0:W-:Y:S04]  /*164d0*/  STL.64 [R1+0x398], R18 ;  /* 0x0003981201007387 */ /* 0x0001e80000100a00 */
[----:B0-----:R-:W4:Y:S04]  /*164e0*/  LDL.LU.64 R18, [R1+0xbd0] ;  /* 0x000bd00001127983 */ /* 0x001f280000300a00 */
[----:B------:R-:W4:Y:S02]  /*164f0*/  LDL.LU.64 R16, [R1+0xbc8] ;  /* 0x000bc80001107983 */ /* 0x000f240000300a00 */
[----:B----4-:R-:W-:Y:S02]  /*16500*/  HMMA.16816.F32.BF16 R24, R8, R26, R16 ;  /* 0x0000001a0818723c */ /* 0x010fe40000041810 */
[----:B------:R-:W4:Y:S04]  /*16510*/  LDL.LU.64 R18, [R1+0xbc0] ;  /* 0x000bc00001127983 */ /* 0x000f280000300a00 */
[----:B------:R-:W4:-:S13]  /*16520*/  LDL.LU.64 R16, [R1+0xbb8] ;  /* 0x000bb80001107983 */ /* 0x000f1a0000300a00 */
[----:B------:R-:W-:Y:S04]  /*16530*/  STL.64 [R1+0x3a0], R24 ;  /* 0x0003a01801007387 */ /* 0x000fe80000100a00 */
[----:B------:R0:W-:Y:S04]  /*16540*/  STL.64 [R1+0x3a8], R26 ;  /* 0x0003a81a01007387 */ /* 0x0001e80000100a00 */
[----:B0-----:R-:W2:Y:S04]  /*16550*/  LDL.LU.64 R26, [R1+0xbb0] ;  /* 0x000bb000011a7983 */ /* 0x001ea80000300a00 */
[----:B------:R-:W2:Y:S01]  /*16560*/  LDL.LU.64 R24, [R1+0xba8] ;  /* 0x000ba80001187983 */ /* 0x000ea20000300a00 */
[----:B-1----:R-:W-:Y:S01]  /*16570*/  SHF.L.U32 R3, R3, 0x5, RZ ;  /* 0x0000000503037819 */ /* 0x002fe200000006ff */
[----:B------:R-:W-:-:S04]  /*16580*/  UIADD3.X UR5, UPT, UPT, URZ, UR5, URZ, UP0, !UPT ;  /* 0x00000005ff057290 */ /* 0x000fc800087fe4ff */
[----:B------:R-:W-:-:S05]  /*16590*/  VIADD R3, R3, 0x20 ;  /* 0x0000002003037836 */ /* 0x000fca0000000000 */
[----:B------:R-:W-:Y:S02]  /*165a0*/  ISETP.LE.U32.AND P0, PT, R3, UR4, PT ;  /* 0x0000000403007c0c */ /* 0x000fe4000bf03070 */
[----:B------:R-:W-:-:S04]  /*165b0*/  MOV R3, UR5 ;  /* 0x0000000500037c02 */ /* 0x000fc80008000f00 */
[----:B------:R-:W-:Y:S01]  /*165c0*/  ISETP.GE.U32.AND.EX P0, PT, R3, RZ, PT, P0 ;  /* 0x000000ff0300720c */ /* 0x000fe20003f06100 */
[C---:B--2---:R-:W-:Y:S08]  /*165d0*/  HMMA.16816.F32.BF16 R24, R8.reuse, R6, R24 ;  /* 0x000000060818723c */ /* 0x044ff00000041818 */
[----:B----4-:R-:W-:Y:S11]  /*165e0*/  HMMA.16816.F32.BF16 R8, R8, R22, R16 ;  /* 0x000000160808723c */ /* 0x010ff60000041810 */
[----:B------:R-:W-:Y:S04]  /*165f0*/  STL.64 [R1+0x3b0], R24 ;  /* 0x0003b01801007387 */ /* 0x000fe80000100a00 */
[----:B------:R-:W-:Y:S04]  /*16600*/  STL.64 [R1+0x3b8], R26 ;  /* 0x0003b81a01007387 */ /* 0x000fe80000100a00 */
[----:B------:R-:W-:Y:S04]  /*16610*/  STL.64 [R1+0x3c0], R8 ;  /* 0x0003c00801007387 */ /* 0x000fe80000100a00 */
[----:B------:R-:W-:Y:S04]  /*16620*/  STL.64 [R1+0x3c8], R10 ;  /* 0x0003c80a01007387 */ /* 0x000fe80000100a00 */
[----:B------:R-:W2:Y:S04]  /*16630*/  LDL R6, [R1+0x3d4] ;  /* 0x0003d40001067983 */ /* 0x000ea80000100800 */
[----:B------:R-:W4:Y:S04]  /*16640*/  LDL R3, [R1+0x3d0] ;  /* 0x0003d00001037983 */ /* 0x000f280000100800 */
[----:B--2---:R0:W-:Y:S04]  /*16650*/  STL [R1+0x418], R6 ;  /* 0x0004180601007387 */ /* 0x0041e80000100800 */
[----:B0-----:R-:W2:Y:S04]  /*16660*/  LDL R6, [R1+0x30c] ;  /* 0x00030c0001067983 */ /* 0x001ea80000100800 */
[----:B----4-:R0:W-:Y:S04]  /*16670*/  STL [R1+0x41c], R3 ;  /* 0x00041c0301007387 */ /* 0x0101e80000100800 */
[----:B0-----:R-:W4:Y:S01]  /*16680*/  LDL R3, [R1+0x308] ;  /* 0x0003080001037983 */ /* 0x001f220000100800 */
[----:B------:R-:W-:Y:S01]  /*16690*/  FFMA2 R4, R4.F32x2.HI_LO, R20.F32x2.HI_LO, R14.F32x2.HI_LO ;  /* 0x0000001404047249 */ /* 0x000fe2000000000e */
[----:B---3--:R-:W-:Y:S01]  /*166a0*/  MOV R7, R29 ;  /* 0x0000001d00077202 */ /* 0x008fe20000000f00 */
[----:B------:R-:W-:Y:S01]  /*166b0*/  IMAD R0, R13, 0x20, R0 ;  /* 0x000000200d007824 */ /* 0x000fe200078e0200 */
[----:B------:R-:W-:Y:S01]  /*166c0*/  LEA R2, R12, R2, 0x5 ;  /* 0x000000020c027211 */ /* 0x000fe200078e28ff */
[----:B--2---:R0:W-:Y:S02]  /*166d0*/  STL [R1+0x2e0], R6 ;  /* 0x0002e00601007387 */ /* 0x0041e40000100800 */
[----:B0-----:R-:W-:-:S02]  /*166e0*/  IMAD.MOV.U32 R6, RZ, RZ, R28 ;  /* 0x000000ffff067224 */ /* 0x001fc400078e001c */
[----:B----4-:R0:W-:Y:S04]  /*166f0*/  STL [R1+0x2e4], R3 ;  /* 0x0002e40301007387 */ /* 0x0101e80000100800 */
[----:B------:R0:W-:Y:S04]  /*16700*/  STL.64 [R1+0x410], R4 ;  /* 0x0004100401007387 */ /* 0x0001e80000100a00 */
[----:B------:R0:W-:Y:S01]  /*16710*/  STL.64 [R1+0x198], R6 ;  /* 0x0001980601007387 */ /* 0x0001e20000100a00 */
[----:B------:R-:W-:Y:S05]  /*16720*/  @!P0 BRA `(.L_x_1) ;  /* 0xffffff2400088947 */ /* 0x000fea000383ffff */
.L_x_0:
[----:B------:R-:W2:Y:S01]  /*16730*/  LDL.LU.64 R8, [R1+0x410] ;  /* 0x0004100001087983 */ /* 0x000ea20000300a00 */
[----:B------:R-:W1:Y:S03]  /*16740*/  LDCU.64 UR4, c[0x0][0x3e0] ;  /* 0x00007c00ff0477ac */ /* 0x000e660008000a00 */
[----:B0-----:R-:W3:Y:S01]  /*16750*/  LDL.LU.64 R6, [R1+0x198] ;  /* 0x0001980001067983 */ /* 0x001ee20000300a00 */
[----:B------:R-:W0:Y:S01]  /*16760*/  S2R R4, SR_TID.X ;  /* 0x0000000000047919 */ /* 0x000e220000002100 */
[----:B------:R-:W4:Y:S01]  /*16770*/  S2R R3, SR_TID.X ;  /* 0x0000000000037919 */ /* 0x000f220000002100 */
[C---:B0-----:R-:W-:Y:S01]  /*16780*/  IMAD.SHL.U32 R0, R4.reuse, 0x800, RZ ;  /* 0x0000080004007824 */ /* 0x041fe200078e00ff */
[C---:B------:R-:W-:Y:S02]  /*16790*/  LOP3.LUT R2, R4.reuse, 0x3f, RZ, 0xc0, !PT ;  /* 0x0000003f04027812 */ /* 0x040fe400078ec0ff */
[----:B------:R-:W-:-:S02]  /*167a0*/  LOP3.LUT R4, R4, 0x40, RZ, 0xc0, !PT ;  /* 0x0000004004047812 */ /* 0x000fc400078ec0ff */
[----:B------:R-:W-:Y:S02]  /*167b0*/  LOP3.LUT R0, R0, 0x3000, RZ, 0xc0, !PT ;  /* 0x0000300000007812 */ /* 0x000fe400078ec0ff */
[----:B----4-:R-:W-:Y:S02]  /*167c0*/  LOP3.LUT R3, R3, 0x7f, RZ, 0xc0, !PT ;  /* 0x0000007f03037812 */ /* 0x010fe400078ec0ff */
[----:B------:R-:W-:Y:S02]  /*167d0*/  LEA R0, R2, R0, 0x4 ;  /* 0x0000000002007211 */ /* 0x000fe400078e20ff */
[----:B------:R-:W-:Y:S01]  /*167e0*/  SHF.R.U32.HI R2, RZ, 0x1, R4 ;  /* 0x00000001ff027819 */ /* 0x000fe20000011604 */
[----:B------:R-:W-:Y:S01]  /*167f0*/  BAR.SYNC.DEFER_BLOCKING 0x0 ;  /* 0x0000000000007b1d */ /* 0x000fe20000010000 */
[----:B------:R-:W-:Y:S02]  /*16800*/  ISETP.GE.U32.AND P0, PT, R3, 0x20, PT ;  /* 0x000000200300780c */ /* 0x000fe40003f06070 */
[----:B------:R-:W-:-:S03]  /*16810*/  LOP3.LUT R0, R0, R2, RZ, 0x3c, !PT ;  /* 0x0000000200007212 */ /* 0x000fc600078e3cff */
[----:B--2---:R-:W-:Y:S01]  /*16820*/  STL [R1+0x18], R8 ;  /* 0x0000180801007387 */ /* 0x004fe20000100800 */
[----:B------:R-:W-:Y:S01]  /*16830*/  IMAD.MOV.U32 R29, RZ, RZ, R9 ;  /* 0x000000ffff1d7224 */ /* 0x000fe200078e0009 */
[----:B---3--:R-:W-:Y:S02]  /*16840*/  MOV R2, R7 ;  /* 0x0000000700027202 */ /* 0x008fe40000000f00 */
[----:B------:R0:W-:Y:S04]  /*16850*/  STL [R1+0x3d8], R0 ;  /* 0x0003d80001007387 */ /* 0x0001e80000100800 */
[----:B------:R-:W-:Y:S04]  /*16860*/  STL [R1+0x4c], R6 ;  /* 0x00004c0601007387 */ /* 0x000fe80000100800 */
[----:B0-----:R-:W2:Y:S04]  /*16870*/  LDL.LU R0, [R1+0x2d0] ;  /* 0x0002d00001007983 */ /* 0x001ea80000300800 */
[----:B------:R0:W-:Y:S04]  /*16880*/  STL [R1+0x44], R2 ;  /* 0x0000440201007387 */ /* 0x0001e80000100800 */
[----:B0-----:R-:W3:Y:S04]  /*16890*/  LDL.LU R2, [R1+0x2d4] ;  /* 0x0002d40001027983 */ /* 0x001ee80000300800 */
[----:B--2---:R0:W-:Y:S04]  /*168a0*/  STL [R1+0x19c], R0 ;  /* 0x00019c0001007387 */ /* 0x0041e80000100800 */
[----:B0-----:R-:W2:Y:S04]  /*168b0*/  LDL.LU R0, [R1+0x2d8] ;  /* 0x0002d80001007983 */ /* 0x001ea80000300800 */
[----:B---3--:R0:W-:Y:S04]  /*168c0*/  STL [R1+0x198], R2 ;  /* 0x0001980201007387 */ /* 0x0081e80000100800 */
        /* <DEDUP_REMOVED lines=117> */
[----:B------:R-:W4:Y:S04]  /*17020*/  LDL.LU R4, [R1+0x1e8] ;  /* 0x0001e80001047983 */ /* 0x000f280000300800 */
[----:B------:R-:W2:Y:S04]  /*17030*/  LDL.LU R3, [R1+0x1ec] ;  /* 0x0001ec0001037983 */ /* 0x000ea80000300800 */
[----:B----4-:R0:W-:Y:S04]  /*17040*/  STL [R1+0x8c], R4 ;  /* 0x00008c0401007387 */ /* 0x0101e80000100800 */
[----:B--2---:R-:W-:Y:S04]  /*17050*/  STL [R1+0xa4], R0 ;  /* 0x0000a40001007387 */ /* 0x004fe80000100800 */
[----:B---3--:R-:W-:Y:S04]  /*17060*/  STL [R1+0x9c], R2 ;  /* 0x00009c0201007387 */ /* 0x008fe80000100800 */
[----:B------:R2:W-:Y:S04]  /*17070*/  STL [R1+0x1c], R3 ;  /* 0x00001c0301007387 */ /* 0x0005e80000100800 */
[----:B0-----:R-:W3:Y:S04]  /*17080*/  LDL.LU R4, [R1+0x1d0] ;  /* 0x0001d00001047983 */ /* 0x001ee80000300800 */
[----:B--2---:R-:W2:Y:S04]  /*17090*/  LDL.LU R3, [R1+0x1d4] ;  /* 0x0001d40001037983 */ /* 0x004ea80000300800 */
        /* <DEDUP_REMOVED lines=57> */
[----:B-----5:R-:W3:Y:S04]  /*17430*/  LDL.LU R28, [R1+0x348] ;  /* 0x00034800011c7983 */ /* 0x020ee80000300800 */
[----:B--2---:R2:W-:Y:S04]  /*17440*/  STL [R1+0x24], R3 ;  /* 0x0000240301007387 */ /* 0x0045e80000100800 */
[----:B---3--:R-:W-:Y:S04]  /*17450*/  STL [R1+0xf0c], R28 ;  /* 0x000f0c1c01007387 */ /* 0x008fe80000100800 */
[----:B------:R-:W3:Y:S04]  /*17460*/  LDL.LU R27, [R1+0x34c] ;  /* 0x00034c00011b7983 */ /* 0x000ee80000300800 */
        /* <DEDUP_REMOVED lines=12> */
[----:B---3--:R3:W-:Y:S04]  /*17530*/  STL [R1+0xeac], R21 ;  /* 0x000eac1501007387 */ /* 0x0087e80000100800 */
[----:B------:R-:W4:Y:S04]  /*17540*/  LDL.LU R20, [R1+0x368] ;  /* 0x0003680001147983 */ /* 0x000f280000300800 */
[----:B----4-:R-:W-:Y:S04]  /*17550*/  STL [R1+0xf1c], R20 ;  /* 0x000f1c1401007387 */ /* 0x010fe80000100800 */
[----:B------:R-:W4:Y:S04]  /*17560*/  LDL.LU R19, [R1+0x36c] ;  /* 0x00036c0001137983 */ /* 0x000f280000300800 */
[----:B----4-:R4:W-:Y:S04]  /*17570*/  STL [R1+0xf20], R19 ;  /* 0x000f201301007387 */ /* 0x0109e80000100800 */
[----:B------:R-:W2:Y:S04]  /*17580*/  LDL.LU R18, [R1+0x370] ;  /* 0x0003700001127983 */ /* 0x000ea80000300800 */
[----:B--2---:R-:W-:Y:S04]  /*17590*/  STL [R1+0xeb0], R18 ;  /* 0x000eb01201007387 */ /* 0x004fe80000100800 */
        /* <DEDUP_REMOVED lines=25> */
[----:B--2---:R2:W-:Y:S04]  /*17730*/  STL [R1+0xecc], R5 ;  /* 0x000ecc0501007387 */ /* 0x0045e80000100800 */
[----:B0-----:R-:W2:Y:S04]  /*17740*/  LDL.LU R4, [R1+0x3a8] ;  /* 0x0003a80001047983 */ /* 0x001ea80000300800 */
[----:B--2---:R0:W-:Y:S04]  /*17750*/  STL [R1+0xf3c], R4 ;  /* 0x000f3c0401007387 */ /* 0x0041e80000100800 */
[----:B------:R-:W2:Y:S01]  /*17760*/  LDL.LU R3, [R1+0x3ac] ;  /* 0x0003ac0001037983 */ /* 0x000ea20000300800 */
[----:B---3--:R-:W-:Y:S01]  /*17770*/  IMAD.MOV.U32 R21, RZ, RZ, R2 ;  /* 0x000000ffff157224 */ /* 0x008fe200078e0002 */
[----:B------:R-:W-:-:S02]  /*17780*/  MOV R22, R0 ;  /* 0x0000000000167202 */ /* 0x000fc40000000f00 */
[----:B----4-:R-:W3:Y:S01]  /*17790*/  LDL R19, [R1+0x18] ;  /* 0x0000180001137983 */ /* 0x010ee20000100800 */
[----:B------:R-:W4:Y:S03]  /*177a0*/  S2R R26, SR_TID.X ;  /* 0x00000000001a7919 */ /* 0x000f260000002100 */
[----:B--2---:R-:W-:Y:S04]  /*177b0*/  STL [R1+0xf40], R3 ;  /* 0x000f400301007387 */ /* 0x004fe80000100800 */
[----:B------:R-:W2:Y:S04]  /*177c0*/  LDL.LU R2, [R1+0x3b0] ;  /* 0x0003b00001027983 */ /* 0x000ea80000300800 */
[----:B--2---:R-:W-:Y:S04]  /*177d0*/  STL [R1+0xed0], R2 ;  /* 0x000ed00201007387 */ /* 0x004fe80000100800 */
[----:B------:R-:W2:Y:S04]  /*177e0*/  LDL.LU R0, [R1+0x3b4] ;  /* 0x0003b40001007983 */ /* 0x000ea80000300800 */
[----:B--2---:R2:W-:Y:S04]  /*177f0*/  STL [R1+0xed4], R0 ;  /* 0x000ed40001007387 */ /* 0x0045e80000100800 */
[----:B------:R-:W2:Y:S04]  /*17800*/  LDL.LU R28, [R1+0x3b8] ;  /* 0x0003b800011c7983 */ /* 0x000ea80000300800 */
[----:B--2---:R-:W-:Y:S04]  /*17810*/  STL [R1+0xf44], R28 ;  /* 0x000f441c01007387 */ /* 0x004fe80000100800 */
[----:B------:R-:W2:Y:S01]  /*17820*/  LDL.LU R27, [R1+0x3bc] ;  /* 0x0003bc00011b7983 */ /* 0x000ea20000300800 */
[C---:B----4-:R-:W-:Y:S01]  /*17830*/  IMAD.SHL.U32 R5, R26.reuse, 0x20, RZ ;  /* 0x000000201a057824 */ /* 0x050fe200078e00ff */
[----:B0-----:R-:W-:-:S02]  /*17840*/  SHF.L.U32 R4, R26, 0x4, RZ ;  /* 0x000000041a047819 */ /* 0x001fc400000006ff */
[----:B------:R-:W-:Y:S01]  /*17850*/  LOP3.LUT R0, R26, 0x18, RZ, 0xc0, !PT ;  /* 0x000000181a007812 */ /* 0x000fe200078ec0ff */
[----:B--2---:R-:W-:Y:S04]  /*17860*/  STL [R1+0xf48], R27 ;  /* 0x000f481b01007387 */ /* 0x004fe80000100800 */
[----:B------:R-:W2:Y:S04]  /*17870*/  LDL.LU R26, [R1+0x3c0] ;  /* 0x0003c000011a7983 */ /* 0x000ea80000300800 */
[----:B--2---:R-:W-:Y:S04]  /*17880*/  STL [R1+0xed8], R26 ;  /* 0x000ed81a01007387 */ /* 0x004fe80000100800 */
[----:B------:R-:W2:Y:S04]  /*17890*/  LDL.LU R25, [R1+0x3c4] ;  /* 0x0003c40001197983 */ /* 0x000ea80000300800 */
[----:B--2---:R-:W-:Y:S04]  /*178a0*/  STL [R1+0xedc], R25 ;  /* 0x000edc1901007387 */ /* 0x004fe80000100800 */
[----:B------:R-:W2:Y:S04]  /*178b0*/  LDL.LU R24, [R1+0x3c8] ;  /* 0x0003c80001187983 */ /* 0x000ea80000300800 */
[----:B--2---:R-:W-:Y:S04]  /*178c0*/  STL [R1+0xf4c], R24 ;  /* 0x000f4c1801007387 */ /* 0x004fe80000100800 */
[----:B------:R-:W2:Y:S01]  /*178d0*/  LDL.LU R23, [R1+0x3cc] ;  /* 0x0003cc0001177983 */ /* 0x000ea20000300800 */
[----:B------:R-:W-:-:S02]  /*178e0*/  LOP3.LUT R2, R4, 0x70, RZ, 0xc0, !PT ;  /* 0x0000007004027812 */ /* 0x000fc400078ec0ff */
[----:B------:R-:W-:-:S03]  /*178f0*/  LOP3.LUT R3, R5, 0xc60, RZ, 0xc0, !PT ;  /* 0x00000c6005037812 */ /* 0x000fc600078ec0ff */
[----:B------:R-:W-:Y:S01]  /*17900*/  VIADD R2, R2, UR6 ;  /* 0x0000000602027c36 */ /* 0x000fe20008000000 */
[----:B--2---:R-:W-:Y:S04]  /*17910*/  STL [R1+0xf50], R23 ;  /* 0x000f501701007387 */ /* 0x004fe80000100800 */
[----:B------:R-:W2:Y:S01]  /*17920*/  LDL.LU R20, [R1+0x98] ;  /* 0x0000980001147983 */ /* 0x000ea20000300800 */
[C---:B------:R-:W-:Y:S02]  /*17930*/  LEA R3, R0.reuse, R3, 0x9 ;  /* 0x0000000300037211 */ /* 0x040fe400078e48ff */
[----:B------:R-:W-:Y:S01]  /*17940*/  LEA.HI R0, R0, R2, RZ, 0x1f ;  /* 0x0000000200007211 */ /* 0x000fe200078ff8ff */
[----:B---3--:R-:W-:Y:S01]  /*17950*/  FMUL R3, R19, 8388608 ;  /* 0x4b00000013037820 */ /* 0x008fe20000400000 */
[----:B------:R-:W-:-:S02]  /*17960*/  FSETP.GEU.AND P2, PT, R29, 1.175494350822287508e-38, PT ;  /* 0x008000001d00780b */ /* 0x000fc40003f4e000 */
[C---:B------:R-:W-:Y:S02]  /*17970*/  FSETP.GT.AND P1, PT, |R29|.reuse, 8.50705917302346158658e+37, PT ;  /* 0x7e8000001d00780b */ /* 0x040fe40003f24200 */
[C---:B------:R-:W-:Y:S01]  /*17980*/  FSETP.GEU.AND P5, PT, |R29|.reuse, 1.175494350822287508e-38, PT ;  /* 0x008000001d00780b */ /* 0x040fe20003fae200 */
[----:B--2---:R-:W-:Y:S04]  /*17990*/  STL [R1+0xfdc], R20 ;  /* 0x000fdc1401007387 */ /* 0x004fe80000100800 */
[----:B------:R0:W-:Y:S04]  /*179a0*/  STL [R1+0x3b0], R0 ;  /* 0x0003b00001007387 */ /* 0x0001e80000100800 */
[----:B------:R-:W-:Y:S01]  /*179b0*/  STL [R1+0xf9c], R3 ;  /* 0x000f9c0301007387 */ /* 0x000fe20000100800 */
[----:B0-----:R-:W-:-:S03]  /*179c0*/  FMUL R0, R29, 8388608 ;  /* 0x4b0000001d007820 */ /* 0x001fc60000400000 */
[----:B------:R0:W-:Y:S02]  /*179d0*/  STL [R1+0xfd0], R29 ;  /* 0x000fd01d01007387 */ /* 0x0001e40000100800 */
[----:B------:R-:W-:Y:S02]  /*179e0*/  FSEL R0, R0, R29, !P2 ;  /* 0x0000001d00007208 */ /* 0x000fe40005000000 */
[----:B------:R-:W-:Y:S04]  /*179f0*/  STL [R1+0xfb8], R22 ;  /* 0x000fb81601007387 */ /* 0x000fe80000100800 */
[----:B------:R-:W2:Y:S04]  /*17a00*/  LDL R20, [R1+0x1c] ;  /* 0x00001c0001147983 */ /* 0x000ea80000100800 */
[----:B0-----:R-:W3:Y:S04]  /*17a10*/  LDL R29, [R1+0xac] ;  /* 0x0000ac00011d7983 */ /* 0x001ee80000100800 */
[----:B---3--:R0:W-:Y:S04]  /*17a20*/  STL [R1+0xfd4], R29 ;  /* 0x000fd41d01007387 */ /* 0x0081e80000100800 */
[----:B0-----:R-:W3:Y:S04]  /*17a30*/  LDL R29, [R1+0xa0] ;  /* 0x0000a000011d7983 */ /* 0x001ee80000100800 */
[----:B------:R0:W-:Y:S04]  /*17a40*/  STL [R1+0xfbc], R21 ;  /* 0x000fbc1501007387 */ /* 0x0001e80000100800 */
[----:B0-----:R-:W4:Y:S01]  /*17a50*/  LDL.LU R21, [R1+0xb4] ;  /* 0x0000b40001157983 */ /* 0x001f220000300800 */
[----:B--2---:R-:W-:Y:S01]  /*17a60*/  @P1 FMUL R20, R20, 0.25 ;  /* 0x3e80000014141820 */ /* 0x004fe20000400000 */
[----:B------:R-:W-:-:S02]  /*17a70*/  FSETP.GEU.AND P4, PT, R19, 1.175494350822287508e-38, PT ;  /* 0x008000001300780b */ /* 0x000fc40003f8e000 */
[----:B------:R-:W-:Y:S01]  /*17a80*/  FSETP.GT.AND P3, PT, |R19|, 8.50705917302346158658e+37, PT ;  /* 0x7e8000001300780b */ /* 0x000fe20003f64200 */
[----:B----4-:R0:W-:Y:S04]  /*17a90*/  STL [R1+0xfd8], R21 ;  /* 0x000fd81501007387 */ /* 0x0101e80000100800 */
[----:B0-----:R-:W2:Y:S04]  /*17aa0*/  LDL R21, [R1+0x8c] ;  /* 0x00008c0001157983 */ /* 0x001ea80000100800 */
[----:B------:R-:W4:Y:S04]  /*17ab0*/  LDL.LU R22, [R1+0xc0] ;  /* 0x0000c00001167983 */ /* 0x000f280000300800 */
        /* <DEDUP_REMOVED lines=24> */
[----:B------:R0:W-:Y:S04]  /*17c40*/  @P1 STL [R1+0x1c], R20 ;  /* 0x00001c1401001387 */ /* 0x0001e80000100800 */
[----:B0-----:R-:W4:Y:S01]  /*17c50*/  LDL.LU R20, [R1+0xfdc] ;  /* 0x000fdc0001147983 */ /* 0x001f220000300800 */
[----:B---3--:R-:W-:Y:S01]  /*17c60*/  @P1 FMUL R29, R29, 0.25 ;  /* 0x3e8000001d1d1820 */ /* 0x008fe20000400000 */
[----:B--2---:R-:W-:Y:S01]  /*17c70*/  @P1 FMUL R21, R21, 0.25 ;  /* 0x3e80000015151820 */ /* 0x004fe20000400000 */
[----:B----4-:R-:W-:-:S05]  /*17c80*/  @P1 FMUL R20, R20, 0.25 ;  /* 0x3e80000014141820 */ /* 0x010fca0000400000 */
[----:B------:R0:W-:Y:S04]  /*17c90*/  STL [R1+0xfc8], R20 ;  /* 0x000fc81401007387 */ /* 0x0001e80000100800 */
[----:B------:R2:W-:Y:S01]  /*17ca0*/  @P1 STL [R1+0x8c], R21 ;  /* 0x00008c1501001387 */ /* 0x0005e20000100800 */
[----:B0-----:R-:W-:-:S03]  /*17cb0*/  IMAD.MOV.U32 R20, RZ, RZ, R21 ;  /* 0x000000ffff147224 */ /* 0x001fc600078e0015 */
[----:B--2---:R-:W2:Y:S04]  /*17cc0*/  LDL.LU R21, [R1+0xfd8] ;  /* 0x000fd80001157983 */ /* 0x004ea80000300800 */
[----:B------:R-:W-:Y:S04]  /*17cd0*/  STL [R1+0x20], R0 ;  /* 0x0000200001007387 */ /* 0x000fe80000100800 */
[----:B------:R0:W-:Y:S04]  /*17ce0*/  STL [R1+0xf78], R0 ;  /* 0x000f780001007387 */ /* 0x0001e80000100800 */
[----:B0-----:R-:W3:Y:S04]  /*17cf0*/  LDL.LU R0, [R1+0xd4] ;  /* 0x0000d40001007983 */ /* 0x001ee80000300800 */
[----:B------:R0:W-:Y:S04]  /*17d00*/  @P1 STL [R1+0xa0], R29 ;  /* 0x0000a01d01001387 */ /* 0x0001e80000100800 */
[----:B0-----:R-:W4:Y:S01]  /*17d10*/  LDL.LU R29, [R1+0xfd4] ;  /* 0x000fd400011d7983 */ /* 0x001f220000300800 */
[----:B--2---:R-:W-:Y:S01]  /*17d20*/  @P1 FMUL R21, R21, 0.25 ;  /* 0x3e80000015151820 */ /* 0x004fe20000400000 */
[----:B----4-:R-:W-:-:S05]  /*17d30*/  @P1 FMUL R29, R29, 0.25 ;  /* 0x3e8000001d1d1820 */ /* 0x010fca0000400000 */
[----:B------:R0:W-:Y:S04]  /*17d40*/  @P1 STL [R1+0xac], R29 ;  /* 0x0000ac1d01001387 */ /* 0x0001e80000100800 */
[----:B0-----:R-:W2:Y:S04]  /*17d50*/  LDL.LU R29, [R1+0xfd0] ;  /* 0x000fd000011d7983 */ /* 0x001ea80000300800 */
[----:B------:R0:W-:Y:S04]  /*17d60*/  STL [R1+0xfcc], R20 ;  /* 0x000fcc1401007387 */ /* 0x0001e80000100800 */
[----:B0-----:R-:W4:Y:S04]  /*17d70*/  LDL R20, [R1+0x1c] ;  /* 0x00001c0001147983 */ /* 0x001f280000100800 */
[----:B------:R0:W-:Y:S04]  /*17d80*/  STL [R1+0xfc0], R21 ;  /* 0x000fc01501007387 */ /* 0x0001e80000100800 */
[----:B0-----:R-:W2:Y:S01]  /*17d90*/  LDL R21, [R1+0xac] ;  /* 0x0000ac0001157983 */ /* 0x001ea20000100800 */
[----:B----4-:R-:W-:-:S03]  /*17da0*/  @!P5 FMUL R20, R20, 16777216 ;  /* 0x4b8000001414d820 */ /* 0x010fc60000400000 */
[----:B--2---:R0:W-:Y:S04]  /*17db0*/  STL [R1+0xfc4], R21 ;  /* 0x000fc41501007387 */ /* 0x0041e80000100800 */
[----:B0-----:R-:W2:Y:S04]  /*17dc0*/  LDL R21, [R1+0xa0] ;  /* 0x0000a00001157983 */ /* 0x001ea80000100800 */
[----:B------:R0:W-:Y:S04]  /*17dd0*/  @!P5 STL [R1+0x1c], R20 ;  /* 0x00001c140100d387 */ /* 0x0001e80000100800 */
[----:B0-----:R-:W4:Y:S02]  /*17de0*/  LDL.LU R20, [R1+0xfcc] ;  /* 0x000fcc0001147983 */ /* 0x001f240000300800 */
[----:B----4-:R-:W-:-:S05]  /*17df0*/  @!P5 FMUL R20, R20, 16777216 ;  /* 0x4b8000001414d820 */ /* 0x010fca0000400000 */
[----:B------:R0:W-:Y:S04]  /*17e00*/  @!P5 STL [R1+0x8c], R20 ;  /* 0x00008c140100d387 */ /* 0x0001e80000100800 */
[----:B0-----:R-:W4:Y:S01]  /*17e10*/  LDL.LU R20, [R1+0xfc8] ;  /* 0x000fc80001147983 */ /* 0x001f220000300800 */
[----:B--2---:R-:W-:Y:S01]  /*17e20*/  @!P5 FMUL R21, R21, 16777216 ;  /* 0x4b8000001515d820 */ /* 0x004fe20000400000 */
[----:B----4-:R-:W-:-:S05]  /*17e30*/  @!P5 FMUL R20, R20, 16777216 ;  /* 0x4b8000001414d820 */ /* 0x010fca0000400000 */
[----:B------:R0:W-:Y:S04]  /*17e40*/  STL [R1+0xfb0], R20 ;  /* 0x000fb01401007387 */ /* 0x0001e80000100800 */
[----:B0-----:R-:W2:Y:S04]  /*17e50*/  LDL.LU R20, [R1+0x1c] ;  /* 0x00001c0001147983 */ /* 0x001ea80000300800 */
[----:B------:R0:W-:Y:S04]  /*17e60*/  @!P5 STL [R1+0xa0], R21 ;  /* 0x0000a0150100d387 */ /* 0x0001e80000100800 */
[----:B0-----:R-:W4:Y:S02]  /*17e70*/  LDL.LU R21, [R1+0xfc4] ;  /* 0x000fc40001157983 */ /* 0x001f240000300800 */
[----:B----4-:R-:W-:-:S05]  /*17e80*/  @!P5 FMUL R21, R21, 16777216 ;  /* 0x4b8000001515d820 */ /* 0x010fca0000400000 */
[----:B------:R0:W-:Y:S04]  /*17e90*/  @!P5 STL [R1+0xac], R21 ;  /* 0x0000ac150100d387 */ /* 0x0001e80000100800 */
[----:B0-----:R-:W4:Y:S01]  /*17ea0*/  LDL.LU R21, [R1+0xfc0] ;  /* 0x000fc00001157983 */ /* 0x001f220000300800 */
[----:B------:R-:W-:Y:S01]  /*17eb0*/  @P1 FMUL R22, R22, 0.25 ;  /* 0x3e80000016161820 */ /* 0x000fe20000400000 */
[----:B----4-:R-:W-:-:S05]  /*17ec0*/  @!P5 FMUL R21, R21, 16777216 ;  /* 0x4b8000001515d820 */ /* 0x010fca0000400000 */
[----:B------:R0:W-:Y:S04]  /*17ed0*/  STL [R1+0xb4], R21 ;  /* 0x0000b41501007387 */ /* 0x0001e80000100800 */
[----:B0-----:R-:W4:Y:S01]  /*17ee0*/  LDL.LU R21, [R1+0xfbc] ;  /* 0x000fbc0001157983 */ /* 0x001f220000300800 */
[----:B------:R-:W-:Y:S01]  /*17ef0*/  @!P5 FMUL R22, R22, 16777216 ;  /* 0x4b8000001616d820 */ /* 0x000fe20000400000 */
[----:B------:R-:W-:-:S04]  /*17f00*/  @P1 FMUL R3, R3, 0.25 ;  /* 0x3e80000003031820 */ /* 0x000fc80000400000 */
[----:B------:R0:W-:Y:S01]  /*17f10*/  STL [R1+0xc0], R22 ;  /* 0x0000c01601007387 */ /* 0x0001e20000100800 */
[----:B------:R-:W-:-:S03]  /*17f20*/  @!P5 FMUL R3, R3, 16777216 ;  /* 0x4b8000000303d820 */ /* 0x000fc60000400000 */
[----:B0-----:R-:W3:Y:S04]  /*17f30*/  LDL.LU R22, [R1+0xfb8] ;  /* 0x000fb80001167983 */ /* 0x001ee80000300800 */
[----:B----4-:R2:W-:Y:S02]  /*17f40*/  STL [R1+0xfb4], R21 ;  /* 0x000fb41501007387 */ /* 0x0105e40000100800 */
[----:B--2---:R-:W-:Y:S02]  /*17f50*/  MOV R21, R20 ;  /* 0x0000001400157202 */ /* 0x004fe40000000f00 */
[----:B------:R-:W2:Y:S04]  /*17f60*/  LDL.LU R20, [R1+0x8c] ;  /* 0x00008c0001147983 */ /* 0x000ea80000300800 */
[----:B------:R0:W-:Y:S04]  /*17f70*/  STL [R1+0xfa0], R3 ;  /* 0x000fa00301007387 */ /* 0x0001e80000100800 */
[----:B0-----:R-:W4:Y:S04]  /*17f80*/  LDL.LU R3, [R1+0xc0] ;  /* 0x0000c00001037983 */ /* 0x001f280000300800 */
[----:B----4-:R0:W-:Y:S04]  /*17f90*/  STL [R1+0xfa4], R3 ;  /* 0x000fa40301007387 */ /* 0x0101e80000100800 */
[----:B0-----:R-:W4:Y:S01]  /*17fa0*/  LDL.LU R3, [R1+0xb4] ;  /* 0x0000b40001037983 */ /* 0x001f220000300800 */
[----:B------:R-:W-:-:S04]  /*17fb0*/  @P1 FMUL R29, R29, 0.25 ;  /* 0x3e8000001d1d1820 */ /* 0x000fc80000400000 */
[----:B------:R-:W-:-:S06]  /*17fc0*/  @!P5 FMUL R29, R29, 16777216 ;  /* 0x4b8000001d1dd820 */ /* 0x000fcc0000400000 */
[----:B------:R-:W0:Y:S01]  /*17fd0*/  MUFU.RCP R29, R29 ;  /* 0x0000001d001d7308 */ /* 0x000e220000001000 */
[----:B----4-:R4:W-:Y:S04]  /*17fe0*/  STL [R1+0xfa8], R3 ;  /* 0x000fa80301007387 */ /* 0x0109e80000100800 */
[----:B----4-:R-:W4:Y:S01]  /*17ff0*/  LDL.LU R3, [R1+0xac] ;  /* 0x0000ac0001037983 */ /* 0x010f220000300800 */
[C---:B0-----:R-:W-:Y:S01]  /*18000*/  FMUL R21, R29.reuse, R21 ;  /* 0x000000151d157220 */ /* 0x041fe20000400000 */
[C---:B--2---:R-:W-:Y:S02]  /*18010*/  FMUL R20, R29.reuse, R20 ;  /* 0x000000141d147220 */ /* 0x044fe40000400000 */
[----:B----4-:R0:W-:Y:S04]  /*18020*/  STL [R1+0xfac], R3 ;  /* 0x000fac0301007387 */ /* 0x0101e80000100800 */
[----:B0-----:R-:W2:Y:S04]  /*18030*/  LDL.LU R3, [R1+0xa0] ;  /* 0x0000a00001037983 */ /* 0x001ea80000300800 */
[----:B------:R0:W-:Y:S04]  /*18040*/  STL [R1+0x260], R21 ;  /* 0x0002601501007387 */ /* 0x0001e80000100800 */
[----:B0-----:R-:W4:Y:S04]  /*18050*/  LDL.LU R21, [R1+0xfb4] ;  /* 0x000fb40001157983 */ /* 0x001f280000300800 */
[----:B------:R0:W-:Y:S04]  /*18060*/  STL [R1+0x258], R20 ;  /* 0x0002581401007387 */ /* 0x0001e80000100800 */
[----:B0-----:R-:W3:Y:S01]  /*18070*/  LDL.LU R20, [R1+0xfb0] ;  /* 0x000fb00001147983 */ /* 0x001ee20000300800 */
[C---:B--2---:R-:W-:Y:S01]  /*18080*/  FMUL R3, R29.reuse, R3 ;  /* 0x000000031d037220 */ /* 0x044fe20000400000 */
[----:B---3--:R-:W-:-:S05]  /*18090*/  FMUL R20, R29, R20 ;  /* 0x000000141d147220 */ /* 0x008fca0000400000 */
[----:B------:R4:W-:Y:S02]  /*180a0*/  STL [R1+0x25c], R20 ;  /* 0x00025c1401007387 */ /* 0x0009e40000100800 */
[----:B----4-:R-:W-:Y:S02]  /*180b0*/  IMAD.MOV.U32 R20, RZ, RZ, R21 ;  /* 0x000000ffff147224 */ /* 0x010fe400078e0015 */
[----:B------:R-:W2:Y:S04]  /*180c0*/  LDL.LU R21, [R1+0x44] ;  /* 0x0000440001157983 */ /* 0x000ea80000300800 */
[----:B------:R0:W-:Y:S04]  /*180d0*/  STL [R1+0x254], R3 ;  /* 0x0002540301007387 */ /* 0x0001e80000100800 */
[----:B0-----:R-:W3:Y:S02]  /*180e0*/  LDL.LU R3, [R1+0xfac] ;  /* 0x000fac0001037983 */ /* 0x001ee40000300800 */
[----:B---3--:R-:W-:-:S05]  /*180f0*/  FMUL R3, R29, R3 ;  /* 0x000000031d037220 */ /* 0x008fca0000400000 */
[----:B------:R0:W-:Y:S04]  /*18100*/  STL [R1+0x250], R3 ;  /* 0x0002500301007387 */ /* 0x0001e80000100800 */
[----:B0-----:R-:W3:Y:S02]  /*18110*/  LDL.LU R3, [R1+0xfa8] ;  /* 0x000fa80001037983 */ /* 0x001ee40000300800 */
[----:B---3--:R-:W-:-:S05]  /*18120*/  FMUL R3, R29, R3 ;  /* 0x000000031d037220 */ /* 0x008fca0000400000 */
[----:B------:R0:W-:Y:S04]  /*18130*/  STL [R1+0x248], R3 ;  /* 0x0002480301007387 */ /* 0x0001e80000100800 */
[----:B0-----:R-:W3:Y:S02]  /*18140*/  LDL.LU R3, [R1+0xfa4] ;  /* 0x000fa40001037983 */ /* 0x001ee40000300800 */
[----:B---3--:R-:W-:-:S05]  /*18150*/  FMUL R3, R29, R3 ;  /* 0x000000031d037220 */ /* 0x008fca0000400000 */
[----:B------:R0:W-:Y:S04]  /*18160*/  STL [R1+0x24c], R3 ;  /* 0x00024c0301007387 */ /* 0x0001e80000100800 */
[----:B0-----:R-:W3:Y:S01]  /*18170*/  LDL.LU R3, [R1+0xfa0] ;  /* 0x000fa00001037983 */ /* 0x001ee20000300800 */
[----:B------:R-:W-:Y:S01]  /*18180*/  @P1 FMUL R0, R0, 0.25 ;  /* 0x3e80000000001820 */ /* 0x000fe20000400000 */
[----:B------:R-:W-:Y:S01]  /*18190*/  @P1 FMUL R23, R23, 0.25 ;  /* 0x3e80000017171820 */ /* 0x000fe20000400000 */
[----:B------:R-:W-:Y:S02]  /*181a0*/  @P1 FMUL R24, R24, 0.25 ;  /* 0x3e80000018181820 */ /* 0x000fe40000400000 */
[----:B------:R-:W-:Y:S01]  /*181b0*/  @!P5 FMUL R0, R0, 16777216 ;  /* 0x4b8000000000d820 */ /* 0x000fe20000400000 */
[----:B------:R-:W-:Y:S01]  /*181c0*/  @!P5 FMUL R23, R23, 16777216 ;  /* 0x4b8000001717d820 */ /* 0x000fe20000400000 */
[----:B------:R-:W-:-:S02]  /*181d0*/  @P1 FMUL R25, R25, 0.25 ;  /* 0x3e80000019191820 */ /* 0x000fc40000400000 */
[----:B------:R-:W-:Y:S01]  /*181e0*/  FMUL R0, R29, R0 ;  /* 0x000000001d007220 */ /* 0x000fe20000400000 */
[----:B------:R-:W-:Y:S01]  /*181f0*/  @!P5 FMUL R24, R24, 16777216 ;  /* 0x4b8000001818d820 */ /* 0x000fe20000400000 */
[----:B------:R-:W-:Y:S01]  /*18200*/  @P1 FMUL R26, R26, 0.25 ;  /* 0x3e8000001a1a1820 */ /* 0x000fe20000400000 */
[----:B------:R-:W-:Y:S01]  /*18210*/  @P1 FMUL R27, R27, 0.25 ;  /* 0x3e8000001b1b1820 */ /* 0x000fe20000400000 */
[----:B------:R-:W-:Y:S01]  /*18220*/  FMUL R23, R29, R23 ;  /* 0x000000171d177220 */ /* 0x000fe20000400000 */
[----:B------:R-:W-:Y:S01]  /*18230*/  @!P5 FMUL R25, R25, 16777216 ;  /* 0x4b8000001919d820 */ /* 0x000fe20000400000 */
[----:B------:R-:W-:Y:S01]  /*18240*/  @!P5 FMUL R26, R26, 16777216 ;  /* 0x4b8000001a1ad820 */ /* 0x000fe20000400000 */
[----:B------:R-:W-:Y:S01]  /*18250*/  @P1 FMUL R28, R28, 0.25 ;  /* 0x3e8000001c1c1820 */ /* 0x000fe20000400000 */
[----:B------:R-:W-:Y:S01]  /*18260*/  @!P5 FMUL R27, R27, 16777216 ;  /* 0x4b8000001b1bd820 */ /* 0x000fe20000400000 */
[----:B------:R-:W-:Y:S01]  /*18270*/  @P1 FMUL R2, R2, 0.25 ;  /* 0x3e80000002021820 */ /* 0x000fe20000400000 */
[----:B------:R-:W-:Y:S01]  /*18280*/  @P1 FMUL R4, R4, 0.25 ;  /* 0x3e80000004041820 */ /* 0x000fe20000400000 */
[----:B------:R-:W-:Y:S01]  /*18290*/  @!P5 FMUL R28, R28, 16777216 ;  /* 0x4b8000001c1cd820 */ /* 0x000fe20000400000 */
[----:B------:R-:W-:Y:S01]  /*182a0*/  @P1 FMUL R5, R5, 0.25 ;  /* 0x3e80000005051820 */ /* 0x000fe20000400000 */
[----:B------:R-:W-:Y:S01]  /*182b0*/  @!P5 FMUL R2, R2, 16777216 ;  /* 0x4b8000000202d820 */ /* 0x000fe20000400000 */
        /* <DEDUP_REMOVED lines=28> */
[----:B------:R-:W-:-:S02]  /*18480*/  @!P5 FMUL R17, R17, 16777216 ;  /* 0x4b8000001111d820 */ /* 0x000fc40000400000 */
[----:B------:R-:W-:Y:S01]  /*18490*/  @!P5 FMUL R18, R18, 16777216 ;  /* 0x4b8000001212d820 */ /* 0x000fe20000400000 */
[----:B------:R-:W-:Y:S01]  /*184a0*/  @!P5 FMUL R19, R19, 16777216 ;  /* 0x4b8000001313d820 */ /* 0x000fe20000400000 */
[----:B---3--:R-:W-:-:S05]  /*184b0*/  FMUL R3, R29, R3 ;  /* 0x000000031d037220 */ /* 0x008fca0000400000 */
[----:B------:R0:W-:Y:S04]  /*184c0*/  STL [R1+0x244], R3 ;  /* 0x0002440301007387 */ /* 0x0001e80000100800 */
[----:B0-----:R-:W3:Y:S04]  /*184d0*/  LDL.LU R3, [R1+0xf9c] ;  /* 0x000f9c0001037983 */ /* 0x001ee80000300800 */
[----:B------:R0:W-:Y:S04]  /*184e0*/  STL [R1+0x240], R0 ;  /* 0x0002400001007387 */ /* 0x0001e80000100800 */
[----:B------:R4:W-:Y:S01]  /*184f0*/  STL [R1+0x238], R23 ;  /* 0x0002381701007387 */ /* 0x0009e20000100800 */
[C---:B0-----:R-:W-:Y:S01]  /*18500*/  FMUL R0, R29.reuse, R24 ;  /* 0x000000181d007220 */ /* 0x041fe20000400000 */
[C---:B------:R-:W-:Y:S01]  /*18510*/  FMUL R24, R29.reuse, R26 ;  /* 0x0000001a1d187220 */ /* 0x040fe20000400000 */
[----:B----4-:R-:W-:-:S03]  /*18520*/  FMUL R23, R29, R25 ;  /* 0x000000191d177220 */ /* 0x010fc60000400000 */
[----:B------:R0:W-:Y:S04]  /*18530*/  STL [R1+0x23c], R0 ;  /* 0x00023c0001007387 */ /* 0x0001e80000100800 */
[----:B------:R4:W-:Y:S01]  /*18540*/  STL [R1+0x234], R23 ;  /* 0x0002341701007387 */ /* 0x0009e20000100800 */
[----:B0-----:R-:W-:-:S03]  /*18550*/  FMUL R0, R29, R27 ;  /* 0x0000001b1d007220 */ /* 0x001fc60000400000 */
[----:B------:R-:W-:Y:S01]  /*18560*/  STL [R1+0x230], R24 ;  /* 0x0002301801007387 */ /* 0x000fe20000100800 */
[----:B----4-:R-:W-:-:S03]  /*18570*/  FMUL R23, R29, R28 ;  /* 0x0000001c1d177220 */ /* 0x010fc60000400000 */
[----:B------:R0:W-:Y:S04]  /*18580*/  STL [R1+0x228], R0 ;  /* 0x0002280001007387 */ /* 0x0001e80000100800 */
[----:B------:R-:W-:Y:S01]  /*18590*/  STL [R1+0x22c], R23 ;  /* 0x00022c1701007387 */ /* 0x000fe20000100800 */
[C---:B0-----:R-:W-:Y:S01]  /*185a0*/  FMUL R0, R29.reuse, R4 ;  /* 0x000000041d007220 */ /* 0x041fe20000400000 */
[C---:B------:R-:W-:Y:S02]  /*185b0*/  FMUL R4, R29.reuse, R5 ;  /* 0x000000051d047220 */ /* 0x040fe40000400000 */
[----:B------:R0:W-:Y:S04]  /*185c0*/  STL [R1+0x224], R2 ;  /* 0x0002240201007387 */ /* 0x0001e80000100800 */
[----:B------:R4:W-:Y:S01]  /*185d0*/  STL [R1+0x1bc], R0 ;  /* 0x0001bc0001007387 */ /* 0x0009e20000100800 */
[----:B0-----:R-:W-:-:S03]  /*185e0*/  FMUL R2, R29, R6 ;  /* 0x000000061d027220 */ /* 0x001fc60000400000 */
[----:B------:R0:W-:Y:S01]  /*185f0*/  STL [R1+0x1b0], R4 ;  /* 0x0001b00401007387 */ /* 0x0001e20000100800 */
[----:B----4-:R-:W-:-:S03]  /*18600*/  FMUL R0, R29, R7 ;  /* 0x000000071d007220 */ /* 0x010fc60000400000 */
[----:B------:R4:W-:Y:S04]  /*18610*/  STL [R1+0x1b8], R2 ;  /* 0x0001b80201007387 */ /* 0x0009e80000100800 */
[----:B------:R1:W-:Y:S01]  /*18620*/  STL [R1+0x1a8], R0 ;  /* 0x0001a80001007387 */ /* 0x0003e20000100800 */
[C---:B0-----:R-:W-:Y:S01]  /*18630*/  FMUL R4, R29.reuse, R8 ;  /* 0x000000081d047220 */ /* 0x041fe20000400000 */
[----:B----4-:R-:W-:-:S04]  /*18640*/  FMUL R2, R29, R9 ;  /* 0x000000091d027220 */ /* 0x010fc80000400000 */
[----:B------:R0:W-:Y:S01]  /*18650*/  STL [R1+0x1b4], R4 ;  /* 0x0001b40401007387 */ /* 0x0001e20000100800 */
[----:B-1----:R-:W-:-:S03]  /*18660*/  FMUL R0, R29, R10 ;  /* 0x0000000a1d007220 */ /* 0x002fc60000400000 */
[----:B------:R1:W-:Y:S04]  /*18670*/  STL [R1+0x140], R2 ;  /* 0x0001400201007387 */ /* 0x0003e80000100800 */
[----:B------:R4:W-:Y:S01]  /*18680*/  STL [R1+0x1ac], R0 ;  /* 0x0001ac0001007387 */ /* 0x0009e20000100800 */
[C---:B0-----:R-:W-:Y:S01]  /*18690*/  FMUL R4, R29.reuse, R11 ;  /* 0x0000000b1d047220 */ /* 0x041fe20000400000 */
[----:B-1----:R-:W-:-:S04]  /*186a0*/  FMUL R2, R29, R12 ;  /* 0x0000000c1d027220 */ /* 0x002fc80000400000 */
[----:B------:R0:W-:Y:S01]  /*186b0*/  STL [R1+0x138], R4 ;  /* 0x0001380401007387 */ /* 0x0001e20000100800 */
[----:B----4-:R-:W-:-:S03]  /*186c0*/  FMUL R0, R29, R13 ;  /* 0x0000000d1d007220 */ /* 0x010fc60000400000 */
        /* <DEDUP_REMOVED lines=10> */
[----:B------:R-:W-:Y:S01]  /*18770*/  STL [R1+0x120], R4 ;  /* 0x0001200401007387 */ /* 0x000fe20000100800 */
[----:B----4-:R-:W-:-:S03]  /*18780*/  FMUL R0, R29, R19 ;  /* 0x000000131d007220 */ /* 0x010fc60000400000 */
[----:B------:R-:W-:Y:S04]  /*18790*/  STL [R1+0x148], R2 ;  /* 0x0001480201007387 */ /* 0x000fe80000100800 */
[----:B------:R0:W-:Y:S04]  /*187a0*/  STL [R1+0x118], R0 ;  /* 0x0001180001007387 */ /* 0x0001e80000100800 */
[----:B0-----:R-:W4:Y:S01]  /*187b0*/  LDL.LU R0, [R1+0xcc] ;  /* 0x0000cc0001007983 */ /* 0x001f220000300800 */
[----:B------:R-:W-:-:S03]  /*187c0*/  IMAD.MOV.U32 R2, RZ, RZ, R22 ;  /* 0x000000ffff027224 */ /* 0x000fc600078e0016 */
[----:B----4-:R0:W-:Y:S04]  /*187d0*/  STL [R1+0xf98], R0 ;  /* 0x000f980001007387 */ /* 0x0101e80000100800 */
[----:B------:R-:W4:Y:S04]  /*187e0*/  LDL.LU R29, [R1+0x18] ;  /* 0x00001800011d7983 */ /* 0x000f280000300800 */
[----:B------:R-:W3:Y:S01]  /*187f0*/  LDL.LU R22, [R1+0xd8] ;  /* 0x0000d80001167983 */ /* 0x000ee20000300800 */
[----:B--2---:R-:W-:-:S03]  /*18800*/  FSETP.GT.AND P1, PT, |R21|, 8.50705917302346158658e+37, PT ;  /* 0x7e8000001500780b */ /* 0x004fc60003f24200 */
[----:B------:R-:W-:Y:S04]  /*18810*/  STL [R1+0xf54], R21 ;  /* 0x000f541501007387 */ /* 0x000fe80000100800 */
[----:B0-----:R-:W2:Y:S01]  /*18820*/  LDL R0, [R1+0xb0] ;  /* 0x0000b00001007983 */ /* 0x001ea20000100800 */
[----:B----4-:R-:W-:-:S03]  /*18830*/  FSETP.GEU.AND P5, PT, |R29|, 1.175494350822287508e-38, PT ;  /* 0x008000001d00780b */ /* 0x010fc60003fae200 */
[----:B------:R0:W-:Y:S01]  /*18840*/  STL [R1+0xf90], R29 ;  /* 0x000f901d01007387 */ /* 0x0001e20000100800 */
[----:B---3--:R-:W-:-:S03]  /*18850*/  FSEL R5, R3, R29, !P4 ;  /* 0x0000001d03057208 */ /* 0x008fc60006000000 */
[----:B0-----:R-:W3:Y:S04]  /*18860*/  LDL R29, [R1+0xe0] ;  /* 0x0000e000011d7983 */ /* 0x001ee80000100800 */
[----:B------:R-:W4:Y:S01]  /*18870*/  LDL.LU R21, [R1+0xf4] ;  /* 0x0000f40001157983 */ /* 0x000f220000300800 */
[----:B------:R-:W-:Y:S01]  /*18880*/  MOV R6, R20 ;  /* 0x0000001400067202 */ /* 0x000fe20000000f00 */
[----:B--2---:R-:W-:Y:S02]  /*18890*/  @P3 FMUL R0, R0, 0.25 ;  /* 0x3e80000000003820 */ /* 0x004fe40000400000 */
[----:B----4-:R0:W-:Y:S04]  /*188a0*/  STL [R1+0xf94], R21 ;  /* 0x000f941501007387 */ /* 0x0101e80000100800 */
[----:B0-----:R-:W2:Y:S04]  /*188b0*/  LDL R21, [R1+0xb8] ;  /* 0x0000b80001157983 */ /* 0x001ea80000100800 */
[----:B------:R-:W4:Y:S04]  /*188c0*/  LDL.LU R23, [R1+0xfc] ;  /* 0x0000fc0001177983 */ /* 0x000f280000300800 */
[----:B------:R-:W3:Y:S04]  /*188d0*/  LDL.LU R24, [R1+0x104] ;  /* 0x0001040001187983 */ /* 0x000ee80000300800 */
[----:B------:R-:W-:Y:S04]  /*188e0*/  STL [R1+0x1c], R5 ;  /* 0x00001c0501007387 */ /* 0x000fe80000100800 */
[----:B------:R0:W-:Y:S04]  /*188f0*/  STL [R1+0xf7c], R5 ;  /* 0x000f7c0501007387 */ /* 0x0001e80000100800 */
[----:B0-----:R-:W3:Y:S04]  /*18900*/  LDL.LU R5, [R1+0xc4] ;  /* 0x0000c40001057983 */ /* 0x001ee80000300800 */
        /* <DEDUP_REMOVED lines=22> */
[----:B------:R-:W-:Y:S01]  /*18a70*/  @P3 FMUL R6, R6, 0.25 ;  /* 0x3e80000006063820 */ /* 0x000fe20000400000 */
[----:B------:R-:W-:Y:S01]  /*18a80*/  @P3 FMUL R2, R2, 0.25 ;  /* 0x3e80000002023820 */ /* 0x000fe20000400000 */
[----:B------:R-:W-:-:S03]  /*18a90*/  @P3 FMUL R22, R22, 0.25 ;  /* 0x3e80000016163820 */ /* 0x000fc60000400000 */
[----:B------:R-:W-:Y:S04]  /*18aa0*/  @P3 STL [R1+0x9c], R6 ;  /* 0x00009c0601003387 */ /* 0x000fe80000100800 */
[----:B------:R-:W-:Y:S01]  /*18ab0*/  @P3 STL [R1+0xa4], R2 ;  /* 0x0000a40201003387 */ /* 0x000fe20000100800 */
[----:B--2---:R-:W-:-:S05]  /*18ac0*/  @P3 FMUL R21, R21, 0.25 ;  /* 0x3e80000015153820 */ /* 0x004fca0000400000 */
[----:B------:R-:W-:Y:S01]  /*18ad0*/  @P3 STL [R1+0xb8], R21 ;  /* 0x0000b81501003387 */ /* 0x000fe20000100800 */
[----:B---3--:R-:W-:-:S05]  /*18ae0*/  @P3 FMUL R5, R5, 0.25 ;  /* 0x3e80000005053820 */ /* 0x008fca0000400000 */
[----:B------:R0:W-:Y:S02]  /*18af0*/  STL [R1+0xf80], R5 ;  /* 0x000f800501007387 */ /* 0x0001e40000100800 */
[----:B0-----:R-:W-:Y:S02]  /*18b00*/  MOV R5, R21 ;  /* 0x0000001500057202 */ /* 0x001fe40000000f00 */
[----:B------:R-:W2:Y:S01]  /*18b10*/  LDL.LU R21, [R1+0xf94] ;  /* 0x000f940001157983 */ /* 0x000ea20000300800 */
[----:B----4-:R-:W-:-:S05]  /*18b20*/  @P3 FMUL R0, R0, 0.25 ;  /* 0x3e80000000003820 */ /* 0x010fca0000400000 */
[----:B------:R0:W-:Y:S04]  /*18b30*/  STL [R1+0xf84], R0 ;  /* 0x000f840001007387 */ /* 0x0001e80000100800 */
[----:B0-----:R-:W3:Y:S04]  /*18b40*/  LDL R0, [R1+0xb0] ;  /* 0x0000b00001007983 */ /* 0x001ee80000100800 */
[----:B------:R0:W-:Y:S04]  /*18b50*/  STL [R1+0xf88], R22 ;  /* 0x000f881601007387 */ /* 0x0001e80000100800 */
[----:B0-----:R-:W4:Y:S01]  /*18b60*/  LDL R22, [R1+0xec] ;  /* 0x0000ec0001167983 */ /* 0x001f220000100800 */
[----:B------:R-:W-:-:S05]  /*18b70*/  @P3 FMUL R29, R29, 0.25 ;  /* 0x3e8000001d1d3820 */ /* 0x000fca0000400000 */
[----:B------:R0:W-:Y:S04]  /*18b80*/  @P3 STL [R1+0xe0], R29 ;  /* 0x0000e01d01003387 */ /* 0x0001e80000100800 */
[----:B0-----:R-:W2:Y:S04]  /*18b90*/  LDL.LU R29, [R1+0xf90] ;  /* 0x000f9000011d7983 */ /* 0x001ea80000300800 */
[----:B------:R0:W-:Y:S02]  /*18ba0*/  STL [R1+0xf8c], R5 ;  /* 0x000f8c0501007387 */ /* 0x0001e40000100800 */
[----:B0-----:R-:W-:-:S02]  /*18bb0*/  MOV R5, R6 ;  /* 0x0000000600057202 */ /* 0x001fc40000000f00 */
[----:B------:R-:W-:-:S03]  /*18bc0*/  FSEL R6, RZ, -23, P4 ;  /* 0xc1b80000ff067808 */ /* 0x000fc60002000000 */
[----:B------:R-:W-:Y:S01]  /*18bd0*/  @!P5 FMUL R5, R5, 16777216 ;  /* 0x4b8000000505d820 */ /* 0x000fe20000400000 */
[----:B----4-:R-:W-:-:S05]  /*18be0*/  @P3 FMUL R22, R22, 0.25 ;  /* 0x3e80000016163820 */ /* 0x010fca0000400000 */
[----:B------:R0:W-:Y:S02]  /*18bf0*/  @P3 STL [R1+0xec], R22 ;  /* 0x0000ec1601003387 */ /* 0x0001e40000100800 */
[----:B0-----:R-:W-:Y:S01]  /*18c00*/  IMAD.MOV.U32 R22, RZ, RZ, R2 ;  /* 0x000000ffff167224 */ /* 0x001fe200078e0002 */
[----:B------:R-:W-:-:S05]  /*18c10*/  FSEL R2, RZ, -23, P2 ;  /* 0xc1b80000ff027808 */ /* 0x000fca0001000000 */
[----:B------:R0:W-:Y:S04]  /*18c20*/  STL [R1+0xf58], R2 ;  /* 0x000f580201007387 */ /* 0x0001e80000100800 */
[----:B0-----:R-:W4:Y:S04]  /*18c30*/  LDL.LU R2, [R1+0xec] ;  /* 0x0000ec0001027983 */ /* 0x001f280000300800 */
[----:B------:R0:W-:Y:S04]  /*18c40*/  STL [R1+0xf5c], R6 ;  /* 0x000f5c0601007387 */ /* 0x0001e80000100800 */
[----:B0-----:R-:W2:Y:S04]  /*18c50*/  LDL.LU R6, [R1+0xe0] ;  /* 0x0000e00001067983 */ /* 0x001ea80000300800 */
[----:B------:R0:W-:Y:S04]  /*18c60*/  @!P5 STL [R1+0x9c], R5 ;  /* 0x00009c050100d387 */ /* 0x0001e80000100800 */
[----:B0-----:R-:W2:Y:S01]  /*18c70*/  LDL.LU R5, [R1+0xf8c] ;  /* 0x000f8c0001057983 */ /* 0x001ea20000300800 */
[----:B------:R-:W-:Y:S01]  /*18c80*/  @!P5 FMUL R22, R22, 16777216 ;  /* 0x4b8000001616d820 */ /* 0x000fe20000400000 */
[----:B---3--:R-:W-:-:S04]  /*18c90*/  @!P5 FMUL R0, R0, 16777216 ;  /* 0x4b8000000000d820 */ /* 0x008fc80000400000 */
[----:B------:R0:W-:Y:S04]  /*18ca0*/  @!P5 STL [R1+0xa4], R22 ;  /* 0x0000a4160100d387 */ /* 0x0001e80000100800 */
[----:B0-----:R-:W3:Y:S04]  /*18cb0*/  LDL.LU R22, [R1+0xf88] ;  /* 0x000f880001167983 */ /* 0x001ee80000300800 */
[----:B------:R0:W-:Y:S04]  /*18cc0*/  @!P5 STL [R1+0xb0], R0 ;  /* 0x0000b0000100d387 */ /* 0x0001e80000100800 */
[----:B0-----:R-:W4:Y:S01]  /*18cd0*/  LDL.LU R0, [R1+0xf84] ;  /* 0x000f840001007983 */ /* 0x001f220000300800 */
[----:B--2---:R-:W-:-:S05]  /*18ce0*/  @!P5 FMUL R5, R5, 16777216 ;  /* 0x4b8000000505d820 */ /* 0x004fca0000400000 */
[----:B------:R0:W-:Y:S04]  /*18cf0*/  @!P5 STL [R1+0xb8], R5 ;  /* 0x0000b8050100d387 */ /* 0x0001e80000100800 */
[----:B0-----:R-:W2:Y:S01]  /*18d00*/  LDL.LU R5, [R1+0xf80] ;  /* 0x000f800001057983 */ /* 0x001ea20000300800 */
[----:B---3--:R-:W-:Y:S01]  /*18d10*/  @!P5 FMUL R22, R22, 16777216 ;  /* 0x4b8000001616d820 */ /* 0x008fe20000400000 */
[----:B----4-:R-:W-:Y:S01]  /*18d20*/  @!P5 FMUL R0, R0, 16777216 ;  /* 0x4b8000000000d820 */ /* 0x010fe20000400000 */
[----:B--2---:R-:W-:-:S05]  /*18d30*/  @!P5 FMUL R5, R5, 16777216 ;  /* 0x4b8000000505d820 */ /* 0x004fca0000400000 */
[----:B------:R0:W-:Y:S04]  /*18d40*/  STL [R1+0xc4], R5 ;  /* 0x0000c40501007387 */ /* 0x0001e80000100800 */
[----:B0-----:R-:W2:Y:S04]  /*18d50*/  LDL.LU R5, [R1+0xf7c] ;  /* 0x000f7c0001057983 */ /* 0x001ea80000300800 */
[----:B------:R0:W-:Y:S04]  /*18d60*/  STL [R1+0xcc], R0 ;  /* 0x0000cc0001007387 */ /* 0x0001e80000100800 */
[----:B0-----:R-:W3:Y:S04]  /*18d70*/  LDL.LU R0, [R1+0xf78] ;  /* 0x000f780001007983 */ /* 0x001ee80000300800 */
[----:B------:R0:W-:Y:S04]  /*18d80*/  STL [R1+0xf60], R22 ;  /* 0x000f601601007387 */ /* 0x0001e80000100800 */
[----:B0-----:R-:W4:Y:S04]  /*18d90*/  LDL.LU R22, [R1+0xcc] ;  /* 0x0000cc0001167983 */ /* 0x001f280000300800 */
[----:B----4-:R0:W-:Y:S04]  /*18da0*/  STL [R1+0xf64], R22 ;  /* 0x000f641601007387 */ /* 0x0101e80000100800 */
[----:B0-----:R-:W4:Y:S04]  /*18db0*/  LDL.LU R22, [R1+0xc4] ;  /* 0x0000c40001167983 */ /* 0x001f280000300800 */
[----:B----4-:R0:W-:Y:S04]  /*18dc0*/  STL [R1+0xf68], R22 ;  /* 0x000f681601007387 */ /* 0x0101e80000100800 */
[----:B0-----:R-:W4:Y:S04]  /*18dd0*/  LDL.LU R22, [R1+0xb8] ;  /* 0x0000b80001167983 */ /* 0x001f280000300800 */
[----:B----4-:R0:W-:Y:S04]  /*18de0*/  STL [R1+0xf6c], R22 ;  /* 0x000f6c1601007387 */ /* 0x0101e80000100800 */
[----:B0-----:R-:W4:Y:S04]  /*18df0*/  LDL.LU R22, [R1+0xb0] ;  /* 0x0000b00001167983 */ /* 0x001f280000300800 */
[----:B----4-:R0:W-:Y:S04]  /*18e00*/  STL [R1+0xf70], R22 ;  /* 0x000f701601007387 */ /* 0x0101e80000100800 */
[----:B0-----:R-:W4:Y:S01]  /*18e10*/  LDL.LU R22, [R1+0xa4] ;  /* 0x0000a40001167983 */ /* 0x001f220000300800 */
[----:B------:R-:W-:-:S04]  /*18e20*/  @P3 FMUL R29, R29, 0.25 ;  /* 0x3e8000001d1d3820 */ /* 0x000fc80000400000 */
[----:B------:R-:W-:-:S06]  /*18e30*/  @!P5 FMUL R29, R29, 16777216 ;  /* 0x4b8000001d1dd820 */ /* 0x000fcc0000400000 */
[----:B------:R-:W0:Y:S01]  /*18e40*/  MUFU.RCP R29, R29 ;  /* 0x0000001d001d7308 */ /* 0x000e220000001000 */
[----:B----4-:R1:W-:Y:S04]  /*18e50*/  STL [R1+0xf74], R22 ;  /* 0x000f741601007387 */ /* 0x0103e80000100800 */
[----:B-1----:R-:W0:Y:S01]  /*18e60*/  LDL.LU R22, [R1+0x9c] ;  /* 0x00009c0001167983 */ /* 0x002e220000300800 */
[----:B--2---:R-:W-:Y:S01]  /*18e70*/  VIADD R5, R5, 0xc0cafb0d ;  /* 0xc0cafb0d05057836 */ /* 0x004fe20000000000 */
[----:B---3--:R-:W-:-:S04]  /*18e80*/  IADD3 R0, PT, PT, R0, -0x3f3504f3, RZ ;  /* 0xc0cafb0d00007810 */ /* 0x008fc80007ffe0ff */
[----:B------:R-:W-:Y:S02]  /*18e90*/  LOP3.LUT R5, R5, 0xff800000, RZ, 0xc0, !PT ;  /* 0xff80000005057812 */ /* 0x000fe400078ec0ff */
[----:B------:R-:W-:-:S03]  /*18ea0*/  LOP3.LUT R0, R0, 0xff800000, RZ, 0xc0, !PT ;  /* 0xff80000000007812 */ /* 0x000fc600078ec0ff */
[----:B------:R-:W-:Y:S04]  /*18eb0*/  STL [R1+0xa0], R5 ;  /* 0x0000a00501007387 */ /* 0x000fe80000100800 */
[----:B------:R-:W-:Y:S01]  /*18ec0*/  STL [R1+0xd4], R0 ;  /* 0x0000d40001007387 */ /* 0x000fe20000100800 */
[----:B0-----:R-:W-:-:S05]  /*18ed0*/  FMUL R22, R29, R22 ;  /* 0x000000161d167220 */ /* 0x001fca0000400000 */
[----:B------:R0:W-:Y:S04]  /*18ee0*/  STL [R1+0x220], R22 ;  /* 0x0002201601007387 */ /* 0x0001e80000100800 */
[----:B0-----:R-:W2:Y:S02]  /*18ef0*/  LDL.LU R22, [R1+0xf74] ;  /* 0x000f740001167983 */ /* 0x001ea40000300800 */
[----:B--2---:R-:W-:-:S05]  /*18f00*/  FMUL R22, R29, R22 ;  /* 0x000000161d167220 */ /* 0x004fca0000400000 */
        /* <DEDUP_REMOVED lines=13> */
[----:B0-----:R-:W2:Y:S01]  /*18fe0*/  LDL.LU R22, [R1+0xf60] ;  /* 0x000f600001167983 */ /* 0x001ea20000300800 */
[----:B------:R-:W-:Y:S01]  /*18ff0*/  @!P5 FMUL R6, R6, 16777216 ;  /* 0x4b8000000606d820 */ /* 0x000fe20000400000 */
[----:B------:R-:W-:-:S03]  /*19000*/  @!P5 FMUL R2, R2, 16777216 ;  /* 0x4b8000000202d820 */ /* 0x000fc60000400000 */
[C---:B------:R-:W-:Y:S01]  /*19010*/  FMUL R6, R29.reuse, R6 ;  /* 0x000000061d067220 */ /* 0x040fe20000400000 */
[----:B------:R-:W-:Y:S01]  /*19020*/  FMUL R2, R29, R2 ;  /* 0x000000021d027220 */ /* 0x000fe20000400000 */
[----:B------:R-:W-:Y:S01]  /*19030*/  @P3 FMUL R21, R21, 0.25 ;  /* 0x3e80000015153820 */ /* 0x000fe20000400000 */
[----:B------:R-:W-:Y:S01]  /*19040*/  @P3 FMUL R23, R23, 0.25 ;  /* 0x3e80000017173820 */ /* 0x000fe20000400000 */
[----:B------:R-:W-:Y:S02]  /*19050*/  @P3 FMUL R24, R24, 0.25 ;  /* 0x3e80000018183820 */ /* 0x000fe40000400000 */
[----:B------:R-:W-:Y:S01]  /*19060*/  @!P5 FMUL R21, R21, 16777216 ;  /* 0x4b8000001515d820 */ /* 0x000fe20000400000 */
[----:B------:R-:W-:Y:S01]  /*19070*/  @P3 FMUL R27, R27, 0.25 ;  /* 0x3e8000001b1b3820 */ /* 0x000fe20000400000 */
[----:B------:R-:W-:Y:S01]  /*19080*/  @!P5 FMUL R23, R23, 16777216 ;  /* 0x4b8000001717d820 */ /* 0x000fe20000400000 */
[----:B------:R-:W-:Y:S01]  /*19090*/  @P3 FMUL R28, R28, 0.25 ;  /* 0x3e8000001c1c3820 */ /* 0x000fe20000400000 */
[----:B------:R-:W-:Y:S01]  /*190a0*/  @!P5 FMUL R24, R24, 16777216 ;  /* 0x4b8000001818d820 */ /* 0x000fe20000400000 */
[----:B------:R-:W-:Y:S01]  /*190b0*/  FMUL R21, R29, R21 ;  /* 0x000000151d157220 */ /* 0x000fe20000400000 */
[----:B------:R-:W-:Y:S01]  /*190c0*/  @P3 FMUL R3, R3, 0.25 ;  /* 0x3e80000003033820 */ /* 0x000fe20000400000 */
[----:B------:R-:W-:Y:S01]  /*190d0*/  @!P5 FMUL R27, R27, 16777216 ;  /* 0x4b8000001b1bd820 */ /* 0x000fe20000400000 */
[C---:B------:R-:W-:Y:S01]  /*190e0*/  FMUL R23, R29.reuse, R23 ;  /* 0x000000171d177220 */ /* 0x040fe20000400000 */
        /* <DEDUP_REMOVED lines=8> */
[C---:B------:R-:W-:Y:S01]  /*19170*/  FMUL R28, R29.reuse, R28 ;  /* 0x0000001c1d1c7220 */ /* 0x040fe20000400000 */
[----:B--2---:R-:W-:-:S05]  /*19180*/  FMUL R22, R29, R22 ;  /* 0x000000161d167220 */ /* 0x004fca0000400000 */
[----:B------:R0:W-:Y:S04]  /*19190*/  STL [R1+0x200], R22 ;  /* 0x0002001601007387 */ /* 0x0001e80000100800 */
[----:B0-----:R-:W2:Y:S04]  /*191a0*/  LDL R22, [R1+0x4c] ;  /* 0x00004c0001167983 */ /* 0x001ea80000100800 */
[----:B------:R0:W-:Y:S04]  /*191b0*/  STL [R1+0x1a0], R6 ;  /* 0x0001a00601007387 */ /* 0x0001e80000100800 */
[----:B0-----:R-:W3:Y:S04]  /*191c0*/  LDL.LU R6, [R1+0xf5c] ;  /* 0x000f5c0001067983 */ /* 0x001ee80000300800 */
[----:B------:R0:W-:Y:S04]  /*191d0*/  STL [R1+0x1f0], R2 ;  /* 0x0001f00201007387 */ /* 0x0001e80000100800 */
[----:B0-----:R-:W4:Y:S04]  /*191e0*/  LDL.LU R2, [R1+0xf58] ;  /* 0x000f580001027983 */ /* 0x001f280000300800 */
[----:B------:R0:W-:Y:S01]  /*191f0*/  STL [R1+0x190], R21 ;  /* 0x0001901501007387 */ /* 0x0001e20000100800 */
[----:B------:R-:W-:Y:S01]  /*19200*/  @P3 FMUL R11, R11, 0.25 ;  /* 0x3e8000000b0b3820 */ /* 0x000fe20000400000 */
[----:B------:R-:W-:Y:S01]  /*19210*/  @!P5 FMUL R7, R7, 16777216 ;  /* 0x4b8000000707d820 */ /* 0x000fe20000400000 */
[C---:B------:R-:W-:Y:S01]  /*19220*/  FMUL R3, R29.reuse, R3 ;  /* 0x000000031d037220 */ /* 0x040fe20000400000 */
[----:B------:R-:W-:Y:S01]  /*19230*/  @P3 FMUL R12, R12, 0.25 ;  /* 0x3e8000000c0c3820 */ /* 0x000fe20000400000 */
[----:B0-----:R-:W4:Y:S04]  /*19240*/  LDL.LU R21, [R1+0xf54] ;  /* 0x000f540001157983 */ /* 0x001f280000300800 */
[----:B------:R0:W-:Y:S01]  /*19250*/  STL [R1+0x1e8], R23 ;  /* 0x0001e81701007387 */ /* 0x0001e20000100800 */
[----:B------:R-:W-:Y:S01]  /*19260*/  @!P5 FMUL R8, R8, 16777216 ;  /* 0x4b8000000808d820 */ /* 0x000fe20000400000 */
[----:B------:R-:W-:Y:S01]  /*19270*/  FMUL R4, R29, R4 ;  /* 0x000000041d047220 */ /* 0x000fe20000400000 */
[----:B------:R-:W-:Y:S01]  /*19280*/  @P3 FMUL R15, R15, 0.25 ;  /* 0x3e8000000f0f3820 */ /* 0x000fe20000400000 */
[----:B------:R-:W-:Y:S01]  /*19290*/  @!P5 FMUL R11, R11, 16777216 ;  /* 0x4b8000000b0bd820 */ /* 0x000fe20000400000 */
[----:B0-----:R-:W4:Y:S04]  /*192a0*/  LDL.LU R23, [R1+0xf50] ;  /* 0x000f500001177983 */ /* 0x001f280000300800 */
[----:B------:R0:W-:Y:S01]  /*192b0*/  STL [R1+0x188], R24 ;  /* 0x0001881801007387 */ /* 0x0001e20000100800 */
[C---:B------:R-:W-:Y:S01]  /*192c0*/  FMUL R7, R29.reuse, R7 ;  /* 0x000000071d077220 */ /* 0x040fe20000400000 */
[----:B------:R-:W-:Y:S01]  /*192d0*/  @P3 FMUL R16, R16, 0.25 ;  /* 0x3e80000010103820 */ /* 0x000fe20000400000 */
[----:B------:R-:W-:Y:S01]  /*192e0*/  @!P5 FMUL R12, R12, 16777216 ;  /* 0x4b8000000c0cd820 */ /* 0x000fe20000400000 */
[----:B------:R-:W-:Y:S01]  /*192f0*/  FMUL R8, R29, R8 ;  /* 0x000000081d087220 */ /* 0x000fe20000400000 */
[----:B0-----:R-:W4:Y:S04]  /*19300*/  LDL.LU R24, [R1+0xf4c] ;  /* 0x000f4c0001187983 */ /* 0x001f280000300800 */
[----:B------:R0:W-:Y:S01]  /*19310*/  STL [R1+0x1d4], R27 ;  /* 0x0001d41b01007387 */ /* 0x0001e20000100800 */
[----:B------:R-:W-:Y:S01]  /*19320*/  @P3 FMUL R19, R19, 0.25 ;  /* 0x3e80000013133820 */ /* 0x000fe20000400000 */
[----:B------:R-:W-:Y:S01]  /*19330*/  @!P5 FMUL R15, R15, 16777216 ;  /* 0x4b8000000f0fd820 */ /* 0x000fe20000400000 */
[C---:B------:R-:W-:Y:S01]  /*19340*/  FMUL R11, R29.reuse, R11 ;  /* 0x0000000b1d0b7220 */ /* 0x040fe20000400000 */
[----:B0-----:R-:W4:Y:S04]  /*19350*/  LDL.LU R27, [R1+0xf48] ;  /* 0x000f4800011b7983 */ /* 0x001f280000300800 */
[----:B------:R0:W-:Y:S01]  /*19360*/  STL [R1+0x180], R28 ;  /* 0x0001801c01007387 */ /* 0x0001e20000100800 */
        /* <DEDUP_REMOVED lines=10> */
[----:B------:R-:W-:Y:S01]  /*19410*/  @!P5 FMUL R20, R20, 16777216 ;  /* 0x4b8000001414d820 */ /* 0x000fe20000400000 */
[----:B------:R-:W-:-:S02]  /*19420*/  FMUL R16, R29, R16 ;  /* 0x000000101d107220 */ /* 0x000fc40000400000 */
[----:B0-----:R-:W4:Y:S04]  /*19430*/  LDL.LU R4, [R1+0xf3c] ;  /* 0x000f3c0001047983 */ /* 0x001f280000300800 */
[----:B------:R0:W-:Y:S01]  /*19440*/  STL [R1+0x110], R7 ;  /* 0x0001100701007387 */ /* 0x0001e20000100800 */
[----:B------:R-:W-:Y:S01]  /*19450*/  @!P5 FMUL R25, R25, 16777216 ;  /* 0x4b8000001919d820 */ /* 0x000fe20000400000 */
[----:B------:R-:W-:Y:S01]  /*19460*/  FMUL R19, R29, R19 ;  /* 0x000000131d137220 */ /* 0x000fe20000400000 */
[----:B------:R-:W-:Y:S01]  /*19470*/  @P3 FMUL R26, R26, 0.25 ;  /* 0x3e8000001a1a3820 */ /* 0x000fe20000400000 */
[----:B0-----:R-:W4:Y:S04]  /*19480*/  LDL.LU R7, [R1+0xf38] ;  /* 0x000f380001077983 */ /* 0x001f280000300800 */
[----:B------:R0:W-:Y:S01]  /*19490*/  STL [R1+0x104], R8 ;  /* 0x0001040801007387 */ /* 0x0001e20000100800 */
[----:B------:R-:W-:Y:S01]  /*194a0*/  @P3 FMUL R9, R9, 0.25 ;  /* 0x3e80000009093820 */ /* 0x000fe20000400000 */
[----:B------:R-:W-:Y:S01]  /*194b0*/  FMUL R20, R29, R20 ;  /* 0x000000141d147220 */ /* 0x000fe20000400000 */
[----:B------:R-:W-:Y:S01]  /*194c0*/  @P3 FMUL R10, R10, 0.25 ;  /* 0x3e8000000a0a3820 */ /* 0x000fe20000400000 */
[----:B0-----:R-:W4:Y:S04]  /*194d0*/  LDL.LU R8, [R1+0xf34] ;  /* 0x000f340001087983 */ /* 0x001f280000300800 */
[----:B------:R0:W-:Y:S01]  /*194e0*/  STL [R1+0x108], R11 ;  /* 0x0001080b01007387 */ /* 0x0001e20000100800 */
[----:B------:R-:W-:Y:S01]  /*194f0*/  @P3 FMUL R13, R13, 0.25 ;  /* 0x3e8000000d0d3820 */ /* 0x000fe20000400000 */
[----:B------:R-:W-:Y:S01]  /*19500*/  FMUL R25, R29, R25 ;  /* 0x000000191d197220 */ /* 0x000fe20000400000 */
[----:B------:R-:W-:Y:S01]  /*19510*/  @!P5 FMUL R26, R26, 16777216 ;  /* 0x4b8000001a1ad820 */ /* 0x000fe20000400000 */
[----:B0-----:R-:W4:Y:S04]  /*19520*/  LDL.LU R11, [R1+0xf30] ;  /* 0x000f3000010b7983 */ /* 0x001f280000300800 */
[----:B------:R0:W-:Y:S01]  /*19530*/  STL [R1+0xf8], R12 ;  /* 0x0000f80c01007387 */ /* 0x0001e20000100800 */
[----:B------:R-:W-:Y:S01]  /*19540*/  @!P5 FMUL R9, R9, 16777216 ;  /* 0x4b8000000909d820 */ /* 0x000fe20000400000 */
[----:B------:R-:W-:-:S02]  /*19550*/  @!P5 FMUL R10, R10, 16777216 ;  /* 0x4b8000000a0ad820 */ /* 0x000fc40000400000 */
[----:B0-----:R-:W4:Y:S04]  /*19560*/  LDL.LU R12, [R1+0xf2c] ;  /* 0x000f2c00010c7983 */ /* 0x001f280000300800 */
[----:B------:R0:W-:Y:S01]  /*19570*/  STL [R1+0xec], R15 ;  /* 0x0000ec0f01007387 */ /* 0x0001e20000100800 */
[----:B------:R-:W-:Y:S01]  /*19580*/  @P3 FMUL R14, R14, 0.25 ;  /* 0x3e8000000e0e3820 */ /* 0x000fe20000400000 */
[----:B------:R-:W-:Y:S01]  /*19590*/  @!P5 FMUL R13, R13, 16777216 ;  /* 0x4b8000000d0dd820 */ /* 0x000fe20000400000 */
[----:B------:R-:W-:Y:S01]  /*195a0*/  @P3 FMUL R17, R17, 0.25 ;  /* 0x3e80000011113820 */ /* 0x000fe20000400000 */
[----:B0-----:R-:W4:Y:S04]  /*195b0*/  LDL.LU R15, [R1+0xf28] ;  /* 0x000f2800010f7983 */ /* 0x001f280000300800 */
[----:B------:R0:W-:Y:S01]  /*195c0*/  STL [R1+0xe0], R16 ;  /* 0x0000e01001007387 */ /* 0x0001e20000100800 */
[C---:B------:R-:W-:Y:S01]  /*195d0*/  FMUL R26, R29.reuse, R26 ;  /* 0x0000001a1d1a7220 */ /* 0x040fe20000400000 */
[----:B------:R-:W-:Y:S01]  /*195e0*/  @P3 FMUL R18, R18, 0.25 ;  /* 0x3e80000012123820 */ /* 0x000fe20000400000 */
[----:B------:R-:W-:Y:S01]  /*195f0*/  FMUL R10, R29, R10 ;  /* 0x0000000a1d0a7220 */ /* 0x000fe20000400000 */
[----:B0-----:R-:W4:Y:S04]  /*19600*/  LDL.LU R16, [R1+0xf24] ;  /* 0x000f240001107983 */ /* 0x001f280000300800 */
[----:B------:R0:W-:Y:S01]  /*19610*/  STL [R1+0xe8], R19 ;  /* 0x0000e81301007387 */ /* 0x0001e20000100800 */
[----:B------:R-:W-:Y:S01]  /*19620*/  @!P5 FMUL R14, R14, 16777216 ;  /* 0x4b8000000e0ed820 */ /* 0x000fe20000400000 */
[----:B------:R-:W-:-:S02]  /*19630*/  @!P5 FMUL R17, R17, 16777216 ;  /* 0x4b8000001111d820 */ /* 0x000fc40000400000 */
[----:B0-----:R-:W4:Y:S04]  /*19640*/  LDL.LU R19, [R1+0xf20] ;  /* 0x000f200001137983 */ /* 0x001f280000300800 */
[----:B------:R0:W-:Y:S01]  /*19650*/  STL [R1+0xcc], R20 ;  /* 0x0000cc1401007387 */ /* 0x0001e20000100800 */
[----:B------:R-:W-:Y:S01]  /*19660*/  @!P5 FMUL R18, R18, 16777216 ;  /* 0x4b8000001212d820 */ /* 0x000fe20000400000 */
[----:B------:R-:W-:Y:S02]  /*19670*/  I2FP.F32.S32 R5, R5 ;  /* 0x0000000500057245 */ /* 0x000fe40000201400 */
[----:B0-----:R-:W4:Y:S04]  /*19680*/  LDL.LU R20, [R1+0xf1c] ;  /* 0x000f1c0001147983 */ /* 0x001f280000300800 */
[----:B------:R0:W-:Y:S01]  /*19690*/  STL [R1+0xc8], R25 ;  /* 0x0000c81901007387 */ /* 0x0001e20000100800 */
[----:B------:R-:W-:-:S03]  /*196a0*/  I2FP.F32.S32 R0, R0 ;  /* 0x0000000000007245 */ /* 0x000fc60000201400 */
[----:B------:R-:W-:Y:S01]  /*196b0*/  STL [R1+0xc4], R26 ;  /* 0x0000c41a01007387 */ /* 0x000fe20000100800 */
[C---:B0-----:R-:W-:Y:S01]  /*196c0*/  FMUL R25, R29.reuse, R9 ;  /* 0x000000091d197220 */ /* 0x041fe20000400000 */
[C---:B------:R-:W-:Y:S01]  /*196d0*/  FMUL R9, R29.reuse, R13 ;  /* 0x0000000d1d097220 */ /* 0x040fe20000400000 */
[----:B------:R-:W-:-:S03]  /*196e0*/  FMUL R13, R29, R14 ;  /* 0x0000000e1d0d7220 */ /* 0x000fc60000400000 */
[----:B------:R-:W-:Y:S04]  /*196f0*/  STL [R1+0xb8], R25 ;  /* 0x0000b81901007387 */ /* 0x000fe80000100800 */
[----:B------:R0:W-:Y:S04]  /*19700*/  STL [R1+0xb0], R10 ;  /* 0x0000b00a01007387 */ /* 0x0001e80000100800 */
[----:B------:R1:W-:Y:S01]  /*19710*/  STL [R1+0xac], R9 ;  /* 0x0000ac0901007387 */ /* 0x0003e20000100800 */
[----:B0-----:R-:W-:-:S03]  /*19720*/  FMUL R10, R29, R17 ;  /* 0x000000111d0a7220 */ /* 0x001fc60000400000 */
[----:B------:R-:W-:Y:S01]  /*19730*/  STL [R1+0xa4], R13 ;  /* 0x0000a40d01007387 */ /* 0x000fe20000100800 */
[----:B-1----:R-:W-:-:S03]  /*19740*/  FMUL R9, R29, R18 ;  /* 0x000000121d097220 */ /* 0x002fc60000400000 */
[----:B------:R-:W-:Y:S04]  /*19750*/  STL [R1+0x9c], R10 ;  /* 0x00009c0a01007387 */ /* 0x000fe80000100800 */
[----:B------:R-:W-:Y:S01]  /*19760*/  STL [R1+0x98], R9 ;  /* 0x0000980901007387 */ /* 0x000fe20000100800 */
[C---:B--2---:R-:W-:Y:S02]  /*19770*/  FSETP.GEU.AND P3, PT, R22.reuse, 1.175494350822287508e-38, PT ;  /* 0x008000001600780b */ /* 0x044fe40003f6e000 */
[C---:B------:R-:W-:Y:S01]  /*19780*/  FSETP.GT.AND P2, PT, |R22|.reuse, 8.50705917302346158658e+37, PT ;  /* 0x7e8000001600780b */ /* 0x040fe20003f44200 */
[----:B------:R-:W-:Y:S01]  /*19790*/  FMUL R22, R22, 8388608 ;  /* 0x4b00000016167820 */ /* 0x000fe20000400000 */
[----:B---3--:R-:W-:-:S05]  /*197a0*/  FFMA.FTZ R5, R5, 1.1920928955078125e-07, R6 ;  /* 0x3400000005057823 */ /* 0x008fca0000010006 */
[----:B------:R-:W-:Y:S01]  /*197b0*/  STL [R1+0x11c], R5 ;  /* 0x00011c0501007387 */ /* 0x000fe20000100800 */
[----:B----4-:R-:W-:-:S05]  /*197c0*/  FFMA.FTZ R0, R0, 1.1920928955078125e-07, R2 ;  /* 0x3400000000007823 */ /* 0x010fca0000010002 */
[----:B------:R-:W-:Y:S04]  /*197d0*/  STL [R1+0x114], R0 ;  /* 0x0001140001007387 */ /* 0x000fe80000100800 */
[----:B------:R0:W-:Y:S04]  /*197e0*/  STL [R1+0xee0], R22 ;  /* 0x000ee01601007387 */ /* 0x0001e80000100800 */
[----:B0-----:R-:W2:Y:S04]  /*197f0*/  LDL.LU R22, [R1+0x30] ;  /* 0x0000300001167983 */ /* 0x001ea80000300800 */
[----:B------:R-:W3:Y:S04]  /*19800*/  LDL.LU R25, [R1+0x38] ;  /* 0x0000380001197983 */ /* 0x000ee80000300800 */
[----:B------:R-:W4:Y:S04]  /*19810*/  LDL.LU R26, [R1+0x3c] ;  /* 0x00003c00011a7983 */ /* 0x000f280000300800 */
[----:B------:R-:W2:Y:S04]  /*19820*/  LDL.LU R0, [R1+0x48] ;  /* 0x0000480001007983 */ /* 0x000ea80000300800 */
[----:B------:R-:W2:Y:S04]  /*19830*/  LDL.LU R2, [R1+0x50] ;  /* 0x0000500001027983 */ /* 0x000ea80000300800 */
[----:B------:R-:W2:Y:S04]  /*19840*/  LDL.LU R5, [R1+0x5c] ;  /* 0x00005c0001057983 */ /* 0x000ea80000300800 */
[----:B------:R-:W2:Y:S04]  /*19850*/  LDL.LU R6, [R1+0x60] ;  /* 0x0000600001067983 */ /* 0x000ea80000300800 */
[----:B------:R-:W2:Y:S04]  /*19860*/  LDL.LU R9, [R1+0x6c] ;  /* 0x00006c0001097983 */ /* 0x000ea80000300800 */
[----:B------:R-:W2:Y:S04]  /*19870*/  LDL.LU R10, [R1+0x70] ;  /* 0x00007000010a7983 */ /* 0x000ea80000300800 */
[----:B------:R-:W2:Y:S04]  /*19880*/  LDL.LU R13, [R1+0x7c] ;  /* 0x00007c00010d7983 */ /* 0x000ea80000300800 */
[----:B------:R-:W2:Y:S01]  /*19890*/  LDL.LU R14, [R1+0x80] ;  /* 0x00008000010e7983 */ /* 0x000ea20000300800 */
[C---:B------:R-:W-:Y:S01]  /*198a0*/  FMUL R29, R21.reuse, 8388608 ;  /* 0x4b000000151d7820 */ /* 0x040fe20000400000 */
[----:B------:R-:W-:Y:S01]  /*198b0*/  FSETP.GEU.AND P4, PT, R21, 1.175494350822287508e-38, PT ;  /* 0x008000001500780b */ /* 0x000fe20003f8e000 */
[----:B------:R-:W-:-:S03]  /*198c0*/  @P1 FMUL R23, R23, 0.25 ;  /* 0x3e80000017171820 */ /* 0x000fc60000400000 */
[----:B------:R-:W-:Y:S01]  /*198d0*/  FSEL R29, R29, R21, !P4 ;  /* 0x000000151d1d7208 */ /* 0x000fe20006000000 */
[----:B------:R-:W-:Y:S01]  /*198e0*/  @P1 FMUL R24, R24, 0.25 ;  /* 0x3e80000018181820 */ /* 0x000fe20000400000 */
[----:B------:R-:W-:Y:S01]  /*198f0*/  @P1 FMUL R27, R27, 0.25 ;  /* 0x3e8000001b1b1820 */ /* 0x000fe20000400000 */
[----:B------:R-:W-:Y:S01]  /*19900*/  @P1 FMUL R28, R28, 0.25 ;  /* 0x3e8000001c1c1820 */ /* 0x000fe20000400000 */
[----:B------:R-:W-:Y:S01]  /*19910*/  @P1 FMUL R3, R3, 0.25 ;  /* 0x3e80000003031820 */ /* 0x000fe20000400000 */
[----:B--2---:R0:W-:Y:S04]  /*19920*/  STL [R1+0xf08], R14 ;  /* 0x000f080e01007387 */ /* 0x0041e80000100800 */
[----:B0-----:R-:W2:Y:S04]  /*19930*/  LDL R14, [R1+0x28] ;  /* 0x00002800010e7983 */ /* 0x001ea80000100800 */
[----:B------:R-:W2:Y:S04]  /*19940*/  LDL.LU R17, [R1+0x88] ;  /* 0x0000880001117983 */ /* 0x000ea80000300800 */
[----:B------:R-:W2:Y:S04]  /*19950*/  LDL.LU R18, [R1+0x90] ;  /* 0x0000900001127983 */ /* 0x000ea80000300800 */
[----:B------:R0:W-:Y:S04]  /*19960*/  STL [R1+0xe74], R29 ;  /* 0x000e741d01007387 */ /* 0x0001e80000100800 */
[----:B0-----:R-:W2:Y:S04]  /*19970*/  LDL.LU R29, [R1+0xbc] ;  /* 0x0000bc00011d7983 */ /* 0x001ea80000300800 */
[----:B------:R0:W-:Y:S04]  /*19980*/  STL [R1+0x14], R23 ;  /* 0x0000141701007387 */ /* 0x0001e80000100800 */
[----:B0-----:R-:W2:Y:S04]  /*19990*/  LDL.LU R23, [R1+0xf18] ;  /* 0x000f180001177983 */ /* 0x001ea80000300800 */
[----:B------:R0:W-:Y:S04]  /*199a0*/  STL [R1+0x10], R24 ;  /* 0x0000101801007387 */ /* 0x0001e80000100800 */
[----:B0-----:R-:W2:Y:S04]  /*199b0*/  LDL.LU R24, [R1+0xf14] ;  /* 0x000f140001187983 */ /* 0x001ea80000300800 */
[----:B------:R0:W-:Y:S04]  /*199c0*/  STL [R1+0x4], R27 ;  /* 0x0000041b01007387 */ /* 0x0001e80000100800 */
[----:B0-----:R-:W2:Y:S04]  /*199d0*/  LDL.LU R27, [R1+0xf10] ;  /* 0x000f1000011b7983 */ /* 0x001ea80000300800 */
[----:B------:R0:W-:Y:S04]  /*199e0*/  STL [R1], R28 ;  /* 0x0000001c01007387 */ /* 0x0001e80000100800 */
[----:B0-----:R-:W2:Y:S04]  /*199f0*/  LDL.LU R28, [R1+0xf0c] ;  /* 0x000f0c00011c7983 */ /* 0x001ea80000300800 */
[----:B------:R0:W-:Y:S04]  /*19a00*/  STL [R1+0xef8], R3 ;  /* 0x000ef80301007387 */ /* 0x0001e80000100800 */
[----:B0-----:R-:W2:Y:S04]  /*19a10*/  LDL R3, [R1] ;  /* 0x0000000001037983 */ /* 0x001ea80000100800 */
[----:B--2---:R0:W-:Y:S04]  /*19a20*/  STL [R1+0xefc], R3 ;  /* 0x000efc0301007387 */ /* 0x0041e80000100800 */
[----:B0-----:R-:W2:Y:S04]  /*19a30*/  LDL R3, [R1+0x4] ;  /* 0x0000040001037983 */ /* 0x001ea80000100800 */
[----:B--2---:R0:W-:Y:S04]  /*19a40*/  STL [R1+0xf00], R3 ;  /* 0x000f000301007387 */ /* 0x0041e80000100800 */
[----:B0-----:R-:W2:Y:S01]  /*19a50*/  LDL R3, [R1+0x10] ;  /* 0x0000100001037983 */ /* 0x001ea20000100800 */
[----:B------:R-:W-:Y:S01]  /*19a60*/  FSETP.GEU.AND P5, PT, |R21|, 1.175494350822287508e-38, PT ;  /* 0x008000001500780b */ /* 0x000fe20003fae200 */
[----:B------:R-:W-:-:S02]  /*19a70*/  @P1 FMUL R22, R22, 0.25 ;  /* 0x3e80000016161820 */ /* 0x000fc40000400000 */
[----:B--2---:R0:W-:Y:S04]  /*19a80*/  STL [R1+0xf04], R3 ;  /* 0x000f040301007387 */ /* 0x0041e80000100800 */
[----:B0-----:R-:W2:Y:S01]  /*19a90*/  LDL R3, [R1+0x14] ;  /* 0x0000140001037983 */ /* 0x001ea20000100800 */
[----:B------:R-:W-:-:S03]  /*19aa0*/  @P1 FMUL R14, R14, 0.25 ;  /* 0x3e8000000e0e1820 */ /* 0x000fc60000400000 */
[----:B------:R0:W-:Y:S04]  /*19ab0*/  STL [R1+0xef4], R22 ;  /* 0x000ef41601007387 */ /* 0x0001e80000100800 */
[----:B------:R1:W-:Y:S01]  /*19ac0*/  @P1 STL [R1+0x28], R14 ;  /* 0x0000280e01001387 */ /* 0x0003e20000100800 */
[----:B0-----:R-:W-:-:S03]  /*19ad0*/  IMAD.MOV.U32 R22, RZ, RZ, R14 ;  /* 0x000000ffff167224 */ /* 0x001fc600078e000e */
[----:B-1----:R-:W3:Y:S01]  /*19ae0*/  LDL.LU R14, [R1+0xf08] ;  /* 0x000f0800010e7983 */ /* 0x002ee20000300800 */
[----:B--2---:R-:W-:-:S05]  /*19af0*/  @!P5 FMUL R3, R3, 16777216 ;  /* 0x4b8000000303d820 */ /* 0x004fca0000400000 */
[----:B------:R0:W-:Y:S04]  /*19b00*/  @!P5 STL [R1+0x14], R3 ;  /* 0x000014030100d387 */ /* 0x0001e80000100800 */
[----:B0-----:R-:W2:Y:S02]  /*19b10*/  LDL.LU R3, [R1+0xf04] ;  /* 0x000f040001037983 */ /* 0x001ea40000300800 */
[----:B--2---:R-:W-:-:S05]  /*19b20*/  @!P5 FMUL R3, R3, 16777216 ;  /* 0x4b8000000303d820 */ /* 0x004fca0000400000 */
[----:B------:R0:W-:Y:S04]  /*19b30*/  @!P5 STL [R1+0x10], R3 ;  /* 0x000010030100d387 */ /* 0x0001e80000100800 */
[----:B0-----:R-:W2:Y:S02]  /*19b40*/  LDL.LU R3, [R1+0xf00] ;  /* 0x000f000001037983 */ /* 0x001ea40000300800 */
[----:B--2---:R-:W-:-:S05]  /*19b50*/  @!P5 FMUL R3, R3, 16777216 ;  /* 0x4b8000000303d820 */ /* 0x004fca0000400000 */
[----:B------:R0:W-:Y:S04]  /*19b60*/  @!P5 STL [R1+0x4], R3 ;  /* 0x000004030100d387 */ /* 0x0001e80000100800 */
[----:B0-----:R-:W2:Y:S02]  /*19b70*/  LDL.LU R3, [R1+0xefc] ;  /* 0x000efc0001037983 */ /* 0x001ea40000300800 */
[----:B--2---:R-:W-:-:S05]  /*19b80*/  @!P5 FMUL R3, R3, 16777216 ;  /* 0x4b8000000303d820 */ /* 0x004fca0000400000 */
[----:B------:R0:W-:Y:S04]  /*19b90*/  @!P5 STL [R1], R3 ;  /* 0x000000030100d387 */ /* 0x0001e80000100800 */
[----:B0-----:R-:W2:Y:S02]  /*19ba0*/  LDL.LU R3, [R1+0xef8] ;  /* 0x000ef80001037983 */ /* 0x001ea40000300800 */
[----:B--2---:R-:W-:-:S05]  /*19bb0*/  @!P5 FMUL R3, R3, 16777216 ;  /* 0x4b8000000303d820 */ /* 0x004fca0000400000 */
[----:B------:R0:W-:Y:S04]  /*19bc0*/  STL [R1+0xee4], R3 ;  /* 0x000ee40301007387 */ /* 0x0001e80000100800 */
[----:B0-----:R-:W2:Y:S04]  /*19bd0*/  LDL.LU R3, [R1] ;  /* 0x0000000001037983 */ /* 0x001ea80000300800 */
[----:B--2---:R0:W-:Y:S04]  /*19be0*/  STL [R1+0xee8], R3 ;  /* 0x000ee80301007387 */ /* 0x0041e80000100800 */
[----:B0-----:R-:W2:Y:S04]  /*19bf0*/  LDL.LU R3, [R1+0x4] ;  /* 0x0000040001037983 */ /* 0x001ea80000300800 */
[----:B--2---:R0:W-:Y:S04]  /*19c00*/  STL [R1+0xeec], R3 ;  /* 0x000eec0301007387 */ /* 0x0041e80000100800 */
[----:B0-----:R-:W2:Y:S01]  /*19c10*/  LDL.LU R3, [R1+0x10] ;  /* 0x0000100001037983 */ /* 0x001ea20000300800 */
[----:B------:R-:W-:-:S04]  /*19c20*/  @P1 FMUL R21, R21, 0.25 ;  /* 0x3e80000015151820 */ /* 0x000fc80000400000 */
[----:B------:R-:W-:-:S06]  /*19c30*/  @!P5 FMUL R21, R21, 16777216 ;  /* 0x4b8000001515d820 */ /* 0x000fcc0000400000 */
[----:B------:R-:W0:Y:S01]  /*19c40*/  MUFU.RCP R21, R21 ;  /* 0x0000001500157308 */ /* 0x000e220000001000 */
[----:B--2---:R1:W-:Y:S04]  /*19c50*/  STL [R1+0xef0], R3 ;  /* 0x000ef00301007387 */ /* 0x0043e80000100800 */
[----:B-1----:R-:W0:Y:S01]  /*19c60*/  LDL.LU R3, [R1+0x14] ;  /* 0x0000140001037983 */ /* 0x002e220000300800 */
[----:B------:R-:W-:-:S05]  /*19c70*/  @!P5 FMUL R22, R22, 16777216 ;  /* 0x4b8000001616d820 */ /* 0x000fca0000400000 */
[----:B------:R1:W-:Y:S04]  /*19c80*/  @!P5 STL [R1+0x28], R22 ;  /* 0x000028160100d387 */ /* 0x0003e80000100800 */
[----:B-1----:R-:W2:Y:S01]  /*19c90*/  LDL.LU R22, [R1+0xef4] ;  /* 0x000ef40001167983 */ /* 0x002ea20000300800 */
        /* <DEDUP_REMOVED lines=12> */
[----:B------:R-:W-:-:S04]  /*19d60*/  @P1 FMUL R4, R4, 0.25 ;  /* 0x3e80000004041820 */ /* 0x000fc80000400000 */
[----:B------:R-:W-:-:S04]  /*19d70*/  @!P5 FMUL R4, R4, 16777216 ;  /* 0x4b8000000404d820 */ /* 0x000fc80000400000 */
[----:B------:R-:W-:Y:S01]  /*19d80*/  FMUL R4, R21, R4 ;  /* 0x0000000415047220 */ /* 0x000fe20000400000 */
[----:B------:R-:W-:Y:S01]  /*19d90*/  @P1 FMUL R7, R7, 0.25 ;  /* 0x3e80000007071820 */ /* 0x000fe20000400000 */
[----:B--2---:R-:W-:-:S05]  /*19da0*/  FMUL R3, R21, R3 ;  /* 0x0000000315037220 */ /* 0x004fca0000400000 */
[----:B------:R0:W-:Y:S04]  /*19db0*/  STL [R1+0x204], R3 ;  /* 0x0002040301007387 */ /* 0x0001e80000100800 */
[----:B0-----:R-:W2:Y:S04]  /*19dc0*/  LDL R3, [R1+0x24] ;  /* 0x0000240001037983 */ /* 0x001ea80000100800 */
[----:B------:R0:W-:Y:S04]  /*19dd0*/  STL [R1+0x1f8], R4 ;  /* 0x0001f80401007387 */ /* 0x0001e80000100800 */
[----:B0-----:R-:W2:Y:S01]  /*19de0*/  LDL.LU R4, [R1+0x94] ;  /* 0x0000940001047983 */ /* 0x001ea20000300800 */
[----:B------:R-:W-:Y:S01]  /*19df0*/  @P1 FMUL R8, R8, 0.25 ;  /* 0x3e80000008081820 */ /* 0x000fe20000400000 */
[----:B------:R-:W-:Y:S01]  /*19e00*/  @P1 FMUL R11, R11, 0.25 ;  /* 0x3e8000000b0b1820 */ /* 0x000fe20000400000 */
[----:B------:R-:W-:-:S02]  /*19e10*/  @!P5 FMUL R7, R7, 16777216 ;  /* 0x4b8000000707d820 */ /* 0x000fc40000400000 */
[----:B------:R-:W-:Y:S01]  /*19e20*/  @!P5 FMUL R8, R8, 16777216 ;  /* 0x4b8000000808d820 */ /* 0x000fe20000400000 */
[----:B------:R-:W-:Y:S01]  /*19e30*/  @!P5 FMUL R11, R11, 16777216 ;  /* 0x4b8000000b0bd820 */ /* 0x000fe20000400000 */
[C---:B------:R-:W-:Y:S01]  /*19e40*/  FMUL R7, R21.reuse, R7 ;  /* 0x0000000715077220 */ /* 0x040fe20000400000 */
[----:B------:R-:W-:Y:S01]  /*19e50*/  @P1 FMUL R12, R12, 0.25 ;  /* 0x3e8000000c0c1820 */ /* 0x000fe20000400000 */
[C---:B------:R-:W-:Y:S01]  /*19e60*/  FMUL R8, R21.reuse, R8 ;  /* 0x0000000815087220 */ /* 0x040fe20000400000 */
[----:B------:R-:W-:Y:S02]  /*19e70*/  FMUL R11, R21, R11 ;  /* 0x0000000b150b7220 */ /* 0x000fe40000400000 */
[----:B------:R0:W-:Y:S01]  /*19e80*/  STL [R1+0x1fc], R7 ;  /* 0x0001fc0701007387 */ /* 0x0001e20000100800 */
[----:B------:R-:W-:-:S03]  /*19e90*/  @!P5 FMUL R12, R12, 16777216 ;  /* 0x4b8000000c0cd820 */ /* 0x000fc60000400000 */
[----:B0-----:R-:W3:Y:S04]  /*19ea0*/  LDL.LU R7, [R1+0x78] ;  /* 0x0000780001077983 */ /* 0x001ee80000300800 */
[----:B------:R0:W-:Y:S04]  /*19eb0*/  STL [R1+0x1f4], R8 ;  /* 0x0001f40801007387 */ /* 0x0001e80000100800 */
[----:B0-----:R-:W3:Y:S04]  /*19ec0*/  LDL.LU R8, [R1+0xe4] ;  /* 0x0000e40001087983 */ /* 0x001ee80000300800 */
[----:B------:R2:W-:Y:S02]  /*19ed0*/  STL [R1+0x1ec], R11 ;  /* 0x0001ec0b01007387 */ /* 0x0005e40000100800 */
[----:B--2---:R-:W-:Y:S01]  /*19ee0*/  MOV R11, R4 ;  /* 0x00000004000b7202 */ /* 0x004fe20000000f00 */
[----:B------:R-:W-:-:S02]  /*19ef0*/  FMUL R4, R21, R12 ;  /* 0x0000000c15047220 */ /* 0x000fc40000400000 */
[----:B------:R-:W2:Y:S01]  /*19f00*/  LDL.LU R12, [R1+0x28] ;  /* 0x00002800010c7983 */ /* 0x000ea20000300800 */
[----:B------:R-:W-:Y:S01]  /*19f10*/  @P1 FMUL R15, R15, 0.25 ;  /* 0x3e8000000f0f1820 */ /* 0x000fe20000400000 */
[----:B------:R-:W-:Y:S01]  /*19f20*/  @P1 FMUL R16, R16, 0.25 ;  /* 0x3e80000010101820 */ /* 0x000fe20000400000 */
[----:B------:R-:W-:Y:S02]  /*19f30*/  @P1 FMUL R19, R19, 0.25 ;  /* 0x3e80000013131820 */ /* 0x000fe40000400000 */
[----:B------:R-:W-:Y:S01]  /*19f40*/  @!P5 FMUL R15, R15, 16777216 ;  /* 0x4b8000000f0fd820 */ /* 0x000fe20000400000 */
[----:B------:R-:W-:Y:S01]  /*19f50*/  @!P5 FMUL R16, R16, 16777216 ;  /* 0x4b8000001010d820 */ /* 0x000fe20000400000 */
[----:B------:R-:W-:Y:S02]  /*19f60*/  @P1 FMUL R20, R20, 0.25 ;  /* 0x3e80000014141820 */ /* 0x000fe40000400000 */
[----:B------:R-:W-:Y:S01]  /*19f70*/  FMUL R15, R21, R15 ;  /* 0x0000000f150f7220 */ /* 0x000fe20000400000 */
[----:B------:R-:W-:Y:S01]  /*19f80*/  @!P5 FMUL R19, R19, 16777216 ;  /* 0x4b8000001313d820 */ /* 0x000fe20000400000 */
[----:B------:R-:W-:Y:S01]  /*19f90*/  @P1 FMUL R23, R23, 0.25 ;  /* 0x3e80000017171820 */ /* 0x000fe20000400000 */
[----:B------:R0:W-:Y:S01]  /*19fa0*/  STL [R1+0x1e4], R4 ;  /* 0x0001e40401007387 */ /* 0x0001e20000100800 */
[----:B------:R-:W-:Y:S01]  /*19fb0*/  @P1 FMUL R24, R24, 0.25 ;  /* 0x3e80000018181820 */ /* 0x000fe20000400000 */
[----:B------:R-:W-:Y:S01]  /*19fc0*/  FMUL R16, R21, R16 ;  /* 0x0000001015107220 */ /* 0x000fe20000400000 */
[----:B------:R-:W-:Y:S01]  /*19fd0*/  @!P5 FMUL R20, R20, 16777216 ;  /* 0x4b8000001414d820 */ /* 0x000fe20000400000 */
[----:B------:R-:W-:Y:S01]  /*19fe0*/  @!P5 FMUL R23, R23, 16777216 ;  /* 0x4b8000001717d820 */ /* 0x000fe20000400000 */
[----:B------:R-:W-:Y:S01]  /*19ff0*/  @P1 FMUL R27, R27, 0.25 ;  /* 0x3e8000001b1b1820 */ /* 0x000fe20000400000 */
[----:B------:R-:W-:Y:S01]  /*1a000*/  @!P5 FMUL R24, R24, 16777216 ;  /* 0x4b8000001818d820 */ /* 0x000fe20000400000 */
[----:B0-----:R-:W4:Y:S04]  /*1a010*/  LDL.LU R4, [R1+0x4c] ;  /* 0x00004c0001047983 */ /* 0x001f280000300800 */
[----:B------:R0:W-:Y:S01]  /*1a020*/  STL [R1+0x1e0], R15 ;  /* 0x0001e00f01007387 */ /* 0x0001e20000100800 */
[----:B------:R-:W-:Y:S01]  /*1a030*/  @P1 FMUL R28, R28, 0.25 ;  /* 0x3e8000001c1c1820 */ /* 0x000fe20000400000 */
[----:B------:R-:W-:-:S02]  /*1a040*/  @!P5 FMUL R27, R27, 16777216 ;  /* 0x4b8000001b1bd820 */ /* 0x000fc40000400000 */
[----:B------:R1:W-:Y:S01]  /*1a050*/  STL [R1+0x1dc], R16 ;  /* 0x0001dc1001007387 */ /* 0x0003e20000100800 */
[C---:B0-----:R-:W-:Y:S01]  /*1a060*/  FMUL R15, R21.reuse, R19 ;  /* 0x00000013150f7220 */ /* 0x041fe20000400000 */
[C---:B------:R-:W-:Y:S01]  /*1a070*/  FMUL R19, R21.reuse, R20 ;  /* 0x0000001415137220 */ /* 0x040fe20000400000 */
[----:B------:R-:W-:Y:S01]  /*1a080*/  @!P5 FMUL R28, R28, 16777216 ;  /* 0x4b8000001c1cd820 */ /* 0x000fe20000400000 */
[----:B-1----:R-:W-:Y:S02]  /*1a090*/  FMUL R16, R21, R23 ;  /* 0x0000001715107220 */ /* 0x002fe40000400000 */
[----:B------:R0:W-:Y:S01]  /*1a0a0*/  STL [R1+0x1d8], R15 ;  /* 0x0001d80f01007387 */ /* 0x0001e20000100800 */
[----:B------:R-:W-:-:S03]  /*1a0b0*/  @!P5 FMUL R22, R22, 16777216 ;  /* 0x4b8000001616d820 */ /* 0x000fc60000400000 */
[----:B------:R1:W-:Y:S01]  /*1a0c0*/  STL [R1+0x198], R19 ;  /* 0x0001981301007387 */ /* 0x0003e20000100800 */
[----:B0-----:R-:W-:-:S03]  /*1a0d0*/  FMUL R15, R21, R24 ;  /* 0x00000018150f7220 */ /* 0x001fc60000400000 */
[----:B------:R0:W-:Y:S01]  /*1a0e0*/  STL [R1+0x19c], R16 ;  /* 0x00019c1001007387 */ /* 0x0001e20000100800 */
[----:B-1----:R-:W-:-:S03]  /*1a0f0*/  FMUL R19, R21, R27 ;  /* 0x0000001b15137220 */ /* 0x002fc60000400000 */
[----:B------:R2:W-:Y:S01]  /*1a100*/  STL [R1+0x194], R15 ;  /* 0x0001940f01007387 */ /* 0x0005e20000100800 */
[----:B0-----:R-:W-:-:S03]  /*1a110*/  FMUL R16, R21, R28 ;  /* 0x0000001c15107220 */ /* 0x001fc60000400000 */
[----:B------:R-:W-:Y:S04]  /*1a120*/  STL [R1+0x10c], R19 ;  /* 0x00010c1301007387 */ /* 0x000fe80000100800 */
[----:B------:R-:W-:Y:S01]  /*1a130*/  STL [R1+0x100], R16 ;  /* 0x0001001001007387 */ /* 0x000fe20000100800 */
[C---:B--2---:R-:W-:Y:S01]  /*1a140*/  FMUL R15, R21.reuse, R12 ;  /* 0x0000000c150f7220 */ /* 0x044fe20000400000 */
[----:B------:R-:W-:Y:S01]  /*1a150*/  IMAD.MOV.U32 R12, RZ, RZ, R11 ;  /* 0x000000ffff0c7224 */ /* 0x000fe200078e000b */
[----:B---3--:R-:W-:Y:S01]  /*1a160*/  MOV R11, R8 ;  /* 0x00000008000b7202 */ /* 0x008fe20000000f00 */
[----:B------:R-:W-:Y:S02]  /*1a170*/  FMUL R8, R21, R22 ;  /* 0x0000001615087220 */ /* 0x000fe40000400000 */
[----:B------:R0:W-:Y:S04]  /*1a180*/  STL [R1+0xfc], R15 ;  /* 0x0000fc0f01007387 */ /* 0x0001e80000100800 */
[----:B------:R-:W2:Y:S01]  /*1a190*/  LDL.LU R22, [R1+0xee0] ;  /* 0x000ee00001167983 */ /* 0x000ea20000300800 */
[----:B------:R-:W-:Y:S01]  /*1a1a0*/  @P1 FMUL R25, R25, 0.25 ;  /* 0x3e80000019191820 */ /* 0x000fe20000400000 */
[----:B----4-:R-:W-:Y:S01]  /*1a1b0*/  @P1 FMUL R26, R26, 0.25 ;  /* 0x3e8000001a1a1820 */ /* 0x010fe20000400000 */
[----:B------:R-:W-:-:S02]  /*1a1c0*/  @P1 FMUL R0, R0, 0.25 ;  /* 0x3e80000000001820 */ /* 0x000fc40000400000 */
[----:B------:R-:W-:Y:S01]  /*1a1d0*/  @!P5 FMUL R25, R25, 16777216 ;  /* 0x4b8000001919d820 */ /* 0x000fe20000400000 */
[----:B------:R-:W-:Y:S01]  /*1a1e0*/  @!P5 FMUL R26, R26, 16777216 ;  /* 0x4b8000001a1ad820 */ /* 0x000fe20000400000 */
[----:B------:R-:W-:Y:S01]  /*1a1f0*/  @P1 FMUL R2, R2, 0.25 ;  /* 0x3e80000002021820 */ /* 0x000fe20000400000 */
[----:B------:R-:W-:Y:S01]  /*1a200*/  @!P5 FMUL R0, R0, 16777216 ;  /* 0x4b8000000000d820 */ /* 0x000fe20000400000 */
[----:B0-----:R-:W-:Y:S02]  /*1a210*/  FMUL R15, R21, R25 ;  /* 0x00000019150f7220 */ /* 0x001fe40000400000 */
[----:B------:R-:W3:Y:S01]  /*1a220*/  LDL.LU R25, [R1+0xedc] ;  /* 0x000edc0001197983 */ /* 0x000ee20000300800 */
[----:B------:R-:W-:Y:S01]  /*1a230*/  @P1 FMUL R5, R5, 0.25 ;  /* 0x3e80000005051820 */ /* 0x000fe20000400000 */
[----:B------:R-:W-:Y:S02]  /*1a240*/  @!P5 FMUL R2, R2, 16777216 ;  /* 0x4b8000000202d820 */ /* 0x000fe40000400000 */
[----:B------:R0:W-:Y:S01]  /*1a250*/  STL [R1+0xf4], R8 ;  /* 0x0000f40801007387 */ /* 0x0001e20000100800 */
[----:B------:R-:W-:Y:S01]  /*1a260*/  @P1 FMUL R6, R6, 0.25 ;  /* 0x3e80000006061820 */ /* 0x000fe20000400000 */
[----:B------:R-:W-:Y:S01]  /*1a270*/  @!P5 FMUL R5, R5, 16777216 ;  /* 0x4b8000000505d820 */ /* 0x000fe20000400000 */
[----:B------:R-:W-:Y:S01]  /*1a280*/  @P1 FMUL R9, R9, 0.25 ;  /* 0x3e80000009091820 */ /* 0x000fe20000400000 */
[----:B0-----:R-:W-:-:S02]  /*1a290*/  FMUL R8, R21, R26 ;  /* 0x0000001a15087220 */ /* 0x001fc40000400000 */
[----:B------:R-:W4:Y:S04]  /*1a2a0*/  LDL.LU R26, [R1+0xed8] ;  /* 0x000ed800011a7983 */ /* 0x000f280000300800 */
[----:B------:R0:W-:Y:S01]  /*1a2b0*/  STL [R1+0xf0], R15 ;  /* 0x0000f00f01007387 */ /* 0x0001e20000100800 */
[----:B------:R-:W-:Y:S01]  /*1a2c0*/  @!P5 FMUL R6, R6, 16777216 ;  /* 0x4b8000000606d820 */ /* 0x000fe20000400000 */
[----:B------:R-:W-:Y:S01]  /*1a2d0*/  @P1 FMUL R10, R10, 0.25 ;  /* 0x3e8000000a0a1820 */ /* 0x000fe20000400000 */
[----:B------:R-:W-:Y:S01]  /*1a2e0*/  @!P5 FMUL R9, R9, 16777216 ;  /* 0x4b8000000909d820 */ /* 0x000fe20000400000 */
[----:B0-----:R-:W-:Y:S02]  /*1a2f0*/  FMUL R15, R21, R0 ;  /* 0x00000000150f7220 */ /* 0x001fe40000400000 */
[----:B------:R-:W4:Y:S04]  /*1a300*/  LDL.LU R0, [R1+0xed4] ;  /* 0x000ed40001007983 */ /* 0x000f280000300800 */
[----:B------:R0:W-:Y:S01]  /*1a310*/  STL [R1+0xdc], R8 ;  /* 0x0000dc0801007387 */ /* 0x0001e20000100800 */
[----:B------:R-:W-:Y:S01]  /*1a320*/  @P1 FMUL R13, R13, 0.25 ;  /* 0x3e8000000d0d1820 */ /* 0x000fe20000400000 */
[----:B------:R-:W-:Y:S01]  /*1a330*/  @!P5 FMUL R10, R10, 16777216 ;  /* 0x4b8000000a0ad820 */ /* 0x000fe20000400000 */
[----:B0-----:R-:W-:-:S02]  /*1a340*/  FMUL R8, R21, R2 ;  /* 0x0000000215087220 */ /* 0x001fc40000400000 */
[----:B------:R-:W4:Y:S04]  /*1a350*/  LDL.LU R2, [R1+0xed0] ;  /* 0x000ed00001027983 */ /* 0x000f280000300800 */
[----:B------:R0:W-:Y:S01]  /*1a360*/  STL [R1+0xd8], R15 ;  /* 0x0000d80f01007387 */ /* 0x0001e20000100800 */
        /* <DEDUP_REMOVED lines=12> */
[C---:B0-----:R-:W-:Y:S02]  /*1a430*/  FMUL R15, R21.reuse, R9 ;  /* 0x00000009150f7220 */ /* 0x041fe40000400000 */
[----:B------:R-:W4:Y:S04]  /*1a440*/  LDL.LU R9, [R1+0xec4] ;  /* 0x000ec40001097983 */ /* 0x000f280000300800 */
[----:B------:R0:W-:Y:S01]  /*1a450*/  STL [R1+0x60], R8 ;  /* 0x0000600801007387 */ /* 0x0001e20000100800 */
[----:B------:R-:W-:Y:S01]  /*1a460*/  @!P5 FMUL R18, R18, 16777216 ;  /* 0x4b8000001212d820 */ /* 0x000fe20000400000 */
[----:B0-----:R-:W-:-:S02]  /*1a470*/  FMUL R8, R21, R10 ;  /* 0x0000000a15087220 */ /* 0x001fc40000400000 */
[----:B------:R-:W4:Y:S04]  /*1a480*/  LDL.LU R10, [R1+0xec0] ;  /* 0x000ec000010a7983 */ /* 0x000f280000300800 */
[----:B------:R0:W-:Y:S01]  /*1a490*/  STL [R1+0x5c], R15 ;  /* 0x00005c0f01007387 */ /* 0x0001e20000100800 */
[----:B------:R-:W-:Y:S02]  /*1a4a0*/  IMAD.MOV.U32 R16, RZ, RZ, R7 ;  /* 0x000000ffff107224 */ /* 0x000fe400078e0007 */
[C---:B0-----:R-:W-:Y:S02]  /*1a4b0*/  FMUL R15, R21.reuse, R13 ;  /* 0x0000000d150f7220 */ /* 0x041fe40000400000 */
[----:B------:R-:W4:Y:S04]  /*1a4c0*/  LDL.LU R13, [R1+0xebc] ;  /* 0x000ebc00010d7983 */ /* 0x000f280000300800 */
[----:B------:R0:W-:Y:S02]  /*1a4d0*/  STL [R1+0x50], R8 ;  /* 0x0000500801007387 */ /* 0x0001e40000100800 */
[----:B0-----:R-:W-:-:S02]  /*1a4e0*/  FMUL R8, R21, R14 ;  /* 0x0000000e15087220 */ /* 0x001fc40000400000 */
[----:B------:R-:W4:Y:S04]  /*1a4f0*/  LDL.LU R14, [R1+0xeb8] ;  /* 0x000eb800010e7983 */ /* 0x000f280000300800 */
[----:B------:R0:W-:Y:S02]  /*1a500*/  STL [R1+0x48], R15 ;  /* 0x0000480f01007387 */ /* 0x0001e40000100800 */
[C---:B0-----:R-:W-:Y:S02]  /*1a510*/  FMUL R15, R21.reuse, R17 ;  /* 0x00000011150f7220 */ /* 0x041fe40000400000 */
[----:B------:R-:W4:Y:S04]  /*1a520*/  LDL.LU R17, [R1+0xeb4] ;  /* 0x000eb40001117983 */ /* 0x000f280000300800 */
[----:B------:R0:W-:Y:S02]  /*1a530*/  STL [R1+0x44], R8 ;  /* 0x0000440801007387 */ /* 0x0001e40000100800 */
[----:B0-----:R-:W-:-:S02]  /*1a540*/  FMUL R8, R21, R18 ;  /* 0x0000001215087220 */ /* 0x001fc40000400000 */
[----:B------:R-:W4:Y:S04]  /*1a550*/  LDL.LU R18, [R1+0xeb0] ;  /* 0x000eb00001127983 */ /* 0x000f280000300800 */
[----:B------:R-:W-:Y:S04]  /*1a560*/  STL [R1+0x3c], R15 ;  /* 0x00003c0f01007387 */ /* 0x000fe80000100800 */
[----:B------:R-:W4:Y:S04]  /*1a570*/  LDL.LU R21, [R1+0xeac] ;  /* 0x000eac0001157983 */ /* 0x000f280000300800 */
[----:B------:R0:W-:Y:S04]  /*1a580*/  STL [R1+0xe9c], R16 ;  /* 0x000e9c1001007387 */ /* 0x0001e80000100800 */
[----:B------:R1:W-:Y:S04]  /*1a590*/  STL [R1+0x38], R8 ;  /* 0x0000380801007387 */ /* 0x0003e80000100800 */
[----:B0-----:R-:W4:Y:S04]  /*1a5a0*/  LDL R16, [R1+0x2c] ;  /* 0x00002c0001107983 */ /* 0x001f280000100800 */
[----:B------:R-:W4:Y:S01]  /*1a5b0*/  LDL.LU R7, [R1+0x40] ;  /* 0x0000400001077983 */ /* 0x000f220000300800 */
[----:B-1----:R-:W-:-:S03]  /*1a5c0*/  MOV R8, R3 ;  /* 0x0000000300087202 */ /* 0x002fc60000000f00 */
[----:B------:R-:W4:Y:S04]  /*1a5d0*/  LDL.LU R28, [R1+0x58] ;  /* 0x00005800011c7983 */ /* 0x000f280000300800 */
[----:B------:R-:W4:Y:S04]  /*1a5e0*/  LDL.LU R20, [R1+0x64] ;  /* 0x0000640001147983 */ /* 0x000f280000300800 */
[----:B------:R-:W4:Y:S04]  /*1a5f0*/  LDL.LU R19, [R1+0x68] ;  /* 0x0000680001137983 */ /* 0x000f280000300800 */
[----:B------:R-:W4:Y:S04]  /*1a600*/  LDL.LU R15, [R1+0x74] ;  /* 0x00007400010f7983 */ /* 0x000f280000300800 */
[----:B------:R-:W4:Y:S04]  /*1a610*/  LDL.LU R27, [R1+0x84] ;  /* 0x00008400011b7983 */ /* 0x000f280000300800 */
[----:B------:R-:W4:Y:S01]  /*1a620*/  LDL.LU R24, [R1+0xa8] ;  /* 0x0000a80001187983 */ /* 0x000f220000300800 */
[----:B--2---:R-:W-:-:S03]  /*1a630*/  FSEL R3, R22, R4, !P3 ;  /* 0x0000000416037208 */ /* 0x004fc60005800000 */
[----:B------:R-:W2:Y:S04]  /*1a640*/  LDL.LU R22, [R1+0xea8] ;  /* 0x000ea80001167983 */ /* 0x000ea80000300800 */
[----:B------:R0:W-:Y:S04]  /*1a650*/  STL [R1+0xe88], R3 ;  /* 0x000e880301007387 */ /* 0x0001e80000100800 */
[----:B0-----:R-:W2:Y:S01]  /*1a660*/  LDL.LU R3, [R1+0x34] ;  /* 0x0000340001037983 */ /* 0x001ea20000300800 */
[----:B---3--:R-:W-:-:S03]  /*1a670*/  @P2 FMUL R25, R25, 0.25 ;  /* 0x3e80000019192820 */ /* 0x008fc60000400000 */
[----:B------:R-:W3:Y:S04]  /*1a680*/  LDL.LU R23, [R1+0xd0] ;  /* 0x0000d00001177983 */ /* 0x000ee80000300800 */
[----:B------:R0:W-:Y:S01]  /*1a690*/  STL [R1+0xc], R25 ;  /* 0x00000c1901007387 */ /* 0x0001e20000100800 */
[----:B----4-:R-:W-:-:S03]  /*1a6a0*/  @P2 FMUL R26, R26, 0.25 ;  /* 0x3e8000001a1a2820 */ /* 0x010fc60000400000 */
[----:B0-----:R-:W4:Y:S04]  /*1a6b0*/  LDL.LU R25, [R1+0xea4] ;  /* 0x000ea40001197983 */ /* 0x001f280000300800 */
[----:B------:R0:W-:Y:S01]  /*1a6c0*/  STL [R1+0x8], R26 ;  /* 0x0000081a01007387 */ /* 0x0001e20000100800 */
[----:B------:R-:W-:-:S03]  /*1a6d0*/  @P2 FMUL R0, R0, 0.25 ;  /* 0x3e80000000002820 */ /* 0x000fc60000400000 */
[----:B0-----:R-:W3:Y:S04]  /*1a6e0*/  LDL.LU R26, [R1+0xea0] ;  /* 0x000ea000011a7983 */ /* 0x001ee80000300800 */
[----:B------:R0:W-:Y:S04]  /*1a6f0*/  STL [R1+0xe98], R0 ;  /* 0x000e980001007387 */ /* 0x0001e80000100800 */
[----:B0-----:R-:W3:Y:S01]  /*1a700*/  LDL R0, [R1+0x8] ;  /* 0x0000080001007983 */ /* 0x001ee20000100800 */
[----:B------:R-:W-:Y:S01]  /*1a710*/  @P2 FMUL R16, R16, 0.25 ;  /* 0x3e80000010102820 */ /* 0x000fe20000400000 */
[----:B--2---:R-:W-:-:S05]  /*1a720*/  @P2 FMUL R22, R22, 0.25 ;  /* 0x3e80000016162820 */ /* 0x004fca0000400000 */
[----:B------:R0:W-:Y:S01]  /*1a730*/  STL [R1+0xe94], R22 ;  /* 0x000e941601007387 */ /* 0x0001e20000100800 */
[----:B------:R-:W-:-:S03]  /*1a740*/  @P2 FMUL R3, R3, 0.25 ;  /* 0x3e80000003032820 */ /* 0x000fc60000400000 */
[----:B0-----:R-:W2:Y:S04]  /*1a750*/  LDL.LU R22, [R1+0xc] ;  /* 0x00000c0001167983 */ /* 0x001ea80000300800 */
[----:B------:R0:W-:Y:S04]  /*1a760*/  @P2 STL [R1+0x2c], R16 ;  /* 0x00002c1001002387 */ /* 0x0001e80000100800 */
[----:B0-----:R-:W2:Y:S04]  /*1a770*/  LDL.LU R16, [R1+0xe9c] ;  /* 0x000e9c0001107983 */ /* 0x001ea80000300800 */
[----:B------:R0:W-:Y:S04]  /*1a780*/  STL [R1+0xe8c], R3 ;  /* 0x000e8c0301007387 */ /* 0x0001e80000100800 */
[----:B0-----:R-:W2:Y:S01]  /*1a790*/  LDL R3, [R1+0x54] ;  /* 0x0000540001037983 */ /* 0x001ea20000100800 */
[----:B------:R-:W-:Y:S01]  /*1a7a0*/  FSETP.GEU.AND P1, PT, |R4|, 1.175494350822287508e-38, PT ;  /* 0x008000000400780b */ /* 0x000fe20003f2e200 */
[----:B------:R-:W-:Y:S01]  /*1a7b0*/  @P2 FMUL R8, R8, 0.25 ;  /* 0x3e80000008082820 */ /* 0x000fe20000400000 */
[----:B------:R-:W-:-:S04]  /*1a7c0*/  @P2 FMUL R7, R7, 0.25 ;  /* 0x3e80000007072820 */ /* 0x000fc80000400000 */
[----:B------:R-:W-:Y:S04]  /*1a7d0*/  @P2 STL [R1+0x24], R8 ;  /* 0x0000240801002387 */ /* 0x000fe80000100800 */
[----:B------:R0:W-:Y:S03]  /*1a7e0*/  STL [R1+0xe90], R7 ;  /* 0x000e900701007387 */ /* 0x0001e60000100800 */
[----:B---3--:R-:W-:Y:S01]  /*1a7f0*/  @!P1 FMUL R0, R0, 16777216 ;  /* 0x4b80000000009820 */ /* 0x008fe20000400000 */
[----:B0-----:R-:W-:Y:S01]  /*1a800*/  IMAD.MOV.U32 R7, RZ, RZ, R8 ;  /* 0x000000ffff077224 */ /* 0x001fe200078e0008 */
[----:B------:R-:W-:Y:S01]  /*1a810*/  FSEL R8, RZ, -23, P3 ;  /* 0xc1b80000ff087808 */ /* 0x000fe20001800000 */
[----:B--2---:R-:W-:-:S05]  /*1a820*/  @P2 FMUL R3, R3, 0.25 ;  /* 0x3e80000003032820 */ /* 0x004fca0000400000 */
[----:B------:R0:W-:Y:S04]  /*1a830*/  @P2 STL [R1+0x54], R3 ;  /* 0x0000540301002387 */ /* 0x0001e80000100800 */
[----:B0-----:R-:W2:Y:S04]  /*1a840*/  LDL R3, [R1+0x2c] ;  /* 0x00002c0001037983 */ /* 0x001ea80000100800 */
[----:B------:R0:W-:Y:S04]  /*1a850*/  STL [R1+0xe7c], R8 ;  /* 0x000e7c0801007387 */ /* 0x0001e80000100800 */
[----:B0-----:R-:W3:Y:S04]  /*1a860*/  LDL.LU R8, [R1+0x54] ;  /* 0x0000540001087983 */ /* 0x001ee80000300800 */
[----:B------:R0:W-:Y:S04]  /*1a870*/  @!P1 STL [R1+0x8], R0 ;  /* 0x0000080001009387 */ /* 0x0001e80000100800 */
[----:B0-----:R-:W2:Y:S02]  /*1a880*/  LDL.LU R0, [R1+0xe98] ;  /* 0x000e980001007983 */ /* 0x001ea40000300800 */
[----:B--2---:R-:W-:-:S05]  /*1a890*/  @!P1 FMUL R0, R0, 16777216 ;  /* 0x4b80000000009820 */ /* 0x004fca0000400000 */
[----:B------:R0:W-:Y:S04]  /*1a8a0*/  STL [R1+0xe80], R0 ;  /* 0x000e800001007387 */ /* 0x0001e80000100800 */
[----:B0-----:R-:W2:Y:S01]  /*1a8b0*/  LDL.LU R0, [R1+0x8] ;  /* 0x0000080001007983 */ /* 0x001ea20000300800 */
[----:B------:R-:W-:Y:S01]  /*1a8c0*/  @!P1 FMUL R22, R22, 16777216 ;  /* 0x4b80000016169820 */ /* 0x000fe20000400000 */
[----:B------:R-:W-:Y:S01]  /*1a8d0*/  @!P1 FMUL R7, R7, 16777216 ;  /* 0x4b80000007079820 */ /* 0x000fe20000400000 */
[----:B------:R-:W-:Y:S01]  /*1a8e0*/  @!P1 FMUL R3, R3, 16777216 ;  /* 0x4b80000003039820 */ /* 0x000fe20000400000 */
[----:B--2---:R0:W-:Y:S02]  /*1a8f0*/  STL [R1+0xe84], R0 ;  /* 0x000e840001007387 */ /* 0x0041e40000100800 */
[----:B0-----:R-:W-:-:S02]  /*1a900*/  MOV R0, R22 ;  /* 0x0000001600007202 */ /* 0x001fc40000000f00 */
[----:B------:R-:W2:Y:S04]  /*1a910*/  LDL.LU R22, [R1+0xe94] ;  /* 0x000e940001167983 */ /* 0x000ea80000300800 */
[----:B------:R0:W-:Y:S04]  /*1a920*/  @!P1 STL [R1+0x24], R7 ;  /* 0x0000240701009387 */ /* 0x0001e80000100800 */
[----:B0-----:R-:W2:Y:S04]  /*1a930*/  LDL.LU R7, [R1+0xe90] ;  /* 0x000e900001077983 */ /* 0x001ea80000300800 */
[----:B------:R0:W-:Y:S04]  /*1a940*/  @!P1 STL [R1+0x2c], R3 ;  /* 0x00002c0301009387 */ /* 0x0001e80000100800 */
[----:B0-----:R-:W2:Y:S01]  /*1a950*/  LDL.LU R3, [R1+0xe8c] ;  /* 0x000e8c0001037983 */ /* 0x001ea20000300800 */
[----:B------:R-:W-:-:S04]  /*1a960*/  @P2 FMUL R4, R4, 0.25 ;  /* 0x3e80000004042820 */ /* 0x000fc80000400000 */
[----:B------:R-:W-:-:S06]  /*1a970*/  @!P1 FMUL R4, R4, 16777216 ;  /* 0x4b80000004049820 */ /* 0x000fcc0000400000 */
[----:B------:R-:W0:Y:S01]  /*1a980*/  MUFU.RCP R4, R4 ;  /* 0x0000000400047308 */ /* 0x000e220000001000 */
[----:B--2---:R-:W-:-:S05]  /*1a990*/  @!P1 FMUL R3, R3, 16777216 ;  /* 0x4b80000003039820 */ /* 0x004fca0000400000 */
[----:B------:R1:W-:Y:S04]  /*1a9a0*/  STL [R1+0x34], R3 ;  /* 0x0000340301007387 */ /* 0x0003e80000100800 */
[----:B-1----:R-:W2:Y:S01]  /*1a9b0*/  LDL.LU R3, [R1+0xe88] ;  /* 0x000e880001037983 */ /* 0x002ea20000300800 */
[----:B------:R-:W-:Y:S01]  /*1a9c0*/  @!P1 FMUL R7, R7, 16777216 ;  /* 0x4b80000007079820 */ /* 0x000fe20000400000 */
[----:B0-----:R-:W-:-:S04]  /*1a9d0*/  FMUL R0, R4, R0 ;  /* 0x0000000004007220 */ /* 0x001fc80000400000 */
[----:B------:R2:W-:Y:S02]  /*1a9e0*/  STL [R1+0x40], R7 ;  /* 0x0000400701007387 */ /* 0x0005e40000100800 */
[----:B--2---:R-:W-:Y:S02]  /*1a9f0*/  VIADD R7, R3, 0xc0cafb0d ;  /* 0xc0cafb0d03077836 */ /* 0x004fe40000000000 */
[----:B------:R0:W-:Y:S04]  /*1aa00*/  STL [R1+0xe58], R3 ;  /* 0x000e580301007387 */ /* 0x0001e80000100800 */
[----:B0-----:R-:W2:Y:S04]  /*1aa10*/  LDL.LU R3, [R1+0x34] ;  /* 0x0000340001037983 */ /* 0x001ea80000300800 */
[----:B------:R0:W-:Y:S04]  /*1aa20*/  STL [R1+0x18c], R0 ;  /* 0x00018c0001007387 */ /* 0x0001e80000100800 */
[----:B0-----:R-:W2:Y:S02]  /*1aa30*/  LDL.LU R0, [R1+0xe84] ;  /* 0x000e840001007983 */ /* 0x001ea40000300800 */
[----:B--2---:R-:W-:-:S05]  /*1aa40*/  FMUL R0, R4, R0 ;  /* 0x0000000004007220 */ /* 0x004fca0000400000 */
[----:B------:R0:W-:Y:S04]  /*1aa50*/  STL [R1+0x174], R0 ;  /* 0x0001740001007387 */ /* 0x0001e80000100800 */
[----:B0-----:R-:W2:Y:S01]  /*1aa60*/  LDL.LU R0, [R1+0xe80] ;  /* 0x000e800001007983 */ /* 0x001ea20000300800 */
[----:B------:R-:W-:Y:S01]  /*1aa70*/  @P2 FMUL R2, R2, 0.25 ;  /* 0x3e80000002022820 */ /* 0x000fe20000400000 */
[----:B------:R-:W-:-:S03]  /*1aa80*/  @P2 FMUL R5, R5, 0.25 ;  /* 0x3e80000005052820 */ /* 0x000fc60000400000 */
[----:B------:R-:W-:Y:S01]  /*1aa90*/  @!P1 FMUL R2, R2, 16777216 ;  /* 0x4b80000002029820 */ /* 0x000fe20000400000 */
[----:B------:R-:W-:-:S03]  /*1aaa0*/  @!P1 FMUL R5, R5, 16777216 ;  /* 0x4b80000005059820 */ /* 0x000fc60000400000 */
[C---:B------:R-:W-:Y:S01]  /*1aab0*/  FMUL R2, R4.reuse, R2 ;  /* 0x0000000204027220 */ /* 0x040fe20000400000 */
[----:B------:R-:W-:Y:S01]  /*1aac0*/  FMUL R5, R4, R5 ;  /* 0x0000000504057220 */ /* 0x000fe20000400000 */
[----:B------:R-:W-:Y:S01]  /*1aad0*/  @P2 FMUL R6, R6, 0.25 ;  /* 0x3e80000006062820 */ /* 0x000fe20000400000 */
[----:B------:R-:W-:-:S03]  /*1aae0*/  @P2 FMUL R9, R9, 0.25 ;  /* 0x3e80000009092820 */ /* 0x000fc60000400000 */
[----:B------:R-:W-:Y:S01]  /*1aaf0*/  @!P1 FMUL R6, R6, 16777216 ;  /* 0x4b80000006069820 */ /* 0x000fe20000400000 */
[----:B--2---:R-:W-:-:S05]  /*1ab00*/  FMUL R0, R4, R0 ;  /* 0x0000000004007220 */ /* 0x004fca0000400000 */
[----:B------:R0:W-:Y:S04]  /*1ab10*/  STL [R1+0x184], R0 ;  /* 0x0001840001007387 */ /* 0x0001e80000100800 */
[----:B0-----:R-:W2:Y:S04]  /*1ab20*/  LDL.LU R0, [R1+0x40] ;  /* 0x0000400001007983 */ /* 0x001ea80000300800 */
[----:B------:R0:W-:Y:S04]  /*1ab30*/  STL [R1+0x16c], R2 ;  /* 0x00016c0201007387 */ /* 0x0001e80000100800 */
[----:B0-----:R-:W2:Y:S04]  /*1ab40*/  LDL.LU R2, [R1+0x2c] ;  /* 0x00002c0001027983 */ /* 0x001ea80000300800 */
[----:B------:R0:W-:Y:S04]  /*1ab50*/  STL [R1+0x17c], R5 ;  /* 0x00017c0501007387 */ /* 0x0001e80000100800 */
[----:B0-----:R-:W2:Y:S01]  /*1ab60*/  LDL.LU R5, [R1+0x24] ;  /* 0x0000240001057983 */ /* 0x001ea20000300800 */
[----:B------:R-:W-:Y:S01]  /*1ab70*/  FMUL R6, R4, R6 ;  /* 0x0000000604067220 */ /* 0x000fe20000400000 */
[----:B------:R-:W-:Y:S01]  /*1ab80*/  @P2 FMUL R10, R10, 0.25 ;  /* 0x3e8000000a0a2820 */ /* 0x000fe20000400000 */
[----:B------:R-:W-:Y:S01]  /*1ab90*/  @!P1 FMUL R9, R9, 16777216 ;  /* 0x4b80000009099820 */ /* 0x000fe20000400000 */
[----:B------:R-:W-:Y:S01]  /*1aba0*/  @P2 FMUL R13, R13, 0.25 ;  /* 0x3e8000000d0d2820 */ /* 0x000fe20000400000 */
[----:B------:R-:W-:Y:S01]  /*1abb0*/  @P2 FMUL R14, R14, 0.25 ;  /* 0x3e8000000e0e2820 */ /* 0x000fe20000400000 */
[----:B------:R0:W-:Y:S01]  /*1abc0*/  STL [R1+0x164], R6 ;  /* 0x0001640601007387 */ /* 0x0001e20000100800 */
[----:B------:R-:W-:Y:S01]  /*1abd0*/  @!P1 FMUL R10, R10, 16777216 ;  /* 0x4b8000000a0a9820 */ /* 0x000fe20000400000 */
[----:B------:R-:W-:Y:S01]  /*1abe0*/  @!P1 FMUL R13, R13, 16777216 ;  /* 0x4b8000000d0d9820 */ /* 0x000fe20000400000 */
[----:B------:R-:W-:Y:S01]  /*1abf0*/  @P2 FMUL R17, R17, 0.25 ;  /* 0x3e80000011112820 */ /* 0x000fe20000400000 */
[----:B------:R-:W-:Y:S01]  /*1ac00*/  @!P1 FMUL R14, R14, 16777216 ;  /* 0x4b8000000e0e9820 */ /* 0x000fe20000400000 */
[----:B------:R-:W-:Y:S01]  /*1ac10*/  @P2 FMUL R18, R18, 0.25 ;  /* 0x3e80000012122820 */ /* 0x000fe20000400000 */
[----:B------:R-:W-:Y:S01]  /*1ac20*/  @P2 FMUL R21, R21, 0.25 ;  /* 0x3e80000015152820 */ /* 0x000fe20000400000 */
[C---:B0-----:R-:W-:Y:S01]  /*1ac30*/  FMUL R6, R4.reuse, R9 ;  /* 0x0000000904067220 */ /* 0x041fe20000400000 */
[C---:B------:R-:W-:Y:S01]  /*1ac40*/  FMUL R10, R4.reuse, R10 ;  /* 0x0000000a040a7220 */ /* 0x040fe20000400000 */
[----:B------:R-:W-:Y:S01]  /*1ac50*/  FMUL R9, R4, R13 ;  /* 0x0000000d04097220 */ /* 0x000fe20000400000 */
[----:B------:R-:W-:-:S02]  /*1ac60*/  @!P1 FMUL R17, R17, 16777216 ;  /* 0x4b80000011119820 */ /* 0x000fc40000400000 */
[----:B------:R0:W-:Y:S01]  /*1ac70*/  STL [R1+0x178], R6 ;  /* 0x0001780601007387 */ /* 0x0001e20000100800 */
[----:B------:R-:W-:Y:S01]  /*1ac80*/  @!P1 FMUL R18, R18, 16777216 ;  /* 0x4b80000012129820 */ /* 0x000fe20000400000 */
[----:B------:R-:W-:Y:S01]  /*1ac90*/  @!P1 FMUL R21, R21, 16777216 ;  /* 0x4b80000015159820 */ /* 0x000fe20000400000 */
[----:B----4-:R-:W-:Y:S01]  /*1aca0*/  @P2 FMUL R25, R25, 0.25 ;  /* 0x3e80000019192820 */ /* 0x010fe20000400000 */
[----:B------:R1:W-:Y:S01]  /*1acb0*/  STL [R1+0x15c], R10 ;  /* 0x00015c0a01007387 */ /* 0x0003e20000100800 */
[----:B------:R-:W-:Y:S01]  /*1acc0*/  @P2 FMUL R26, R26, 0.25 ;  /* 0x3e8000001a1a2820 */ /* 0x000fe20000400000 */
[----:B0-----:R-:W-:Y:S02]  /*1acd0*/  FMUL R6, R4, R14 ;  /* 0x0000000e04067220 */ /* 0x001fe40000400000 */
[----:B------:R0:W-:Y:S01]  /*1ace0*/  STL [R1+0x170], R9 ;  /* 0x0001700901007387 */ /* 0x0001e20000100800 */
[----:B------:R-:W-:Y:S01]  /*1acf0*/  @!P1 FMUL R22, R22, 16777216 ;  /* 0x4b80000016169820 */ /* 0x000fe20000400000 */
[----:B-1----:R-:W-:-:S02]  /*1ad00*/  FMUL R10, R4, R17 ;  /* 0x00000011040a7220 */ /* 0x002fc40000400000 */
[----:B------:R1:W-:Y:S01]  /*1ad10*/  STL [R1+0x14c], R6 ;  /* 0x00014c0601007387 */ /* 0x0003e20000100800 */
[----:B------:R-:W-:Y:S01]  /*1ad20*/  @!P1 FMUL R25, R25, 16777216 ;  /* 0x4b80000019199820 */ /* 0x000fe20000400000 */
[----:B------:R-:W-:Y:S01]  /*1ad30*/  @!P1 FMUL R26, R26, 16777216 ;  /* 0x4b8000001a1a9820 */ /* 0x000fe20000400000 */
[C---:B0-----:R-:W-:Y:S01]  /*1ad40*/  FMUL R9, R4.reuse, R18 ;  /* 0x0000001204097220 */ /* 0x041fe20000400000 */
[----:B------:R0:W-:Y:S01]  /*1ad50*/  STL [R1+0x168], R10 ;  /* 0x0001680a01007387 */ /* 0x0001e20000100800 */
[----:B-1----:R-:W-:-:S03]  /*1ad60*/  FMUL R6, R4, R21 ;  /* 0x0000001504067220 */ /* 0x002fc60000400000 */
[----:B------:R1:W-:Y:S01]  /*1ad70*/  STL [R1+0x144], R9 ;  /* 0x0001440901007387 */ /* 0x0003e20000100800 */
[----:B------:R-:W-:-:S03]  /*1ad80*/  FMUL R3, R4, R3 ;  /* 0x0000000304037220 */ /* 0x000fc60000400000 */
[----:B------:R4:W-:Y:S01]  /*1ad90*/  STL [R1+0x160], R6 ;  /* 0x0001600601007387 */ /* 0x0009e20000100800 */
[C---:B0-----:R-:W-:Y:S01]  /*1ada0*/  FMUL R10, R4.reuse, R22 ;  /* 0x00000016040a7220 */ /* 0x041fe20000400000 */
[----:B-1----:R-:W-:-:S04]  /*1adb0*/  FMUL R9, R4, R25 ;  /* 0x0000001904097220 */ /* 0x002fc80000400000 */
[----:B------:R-:W-:Y:S01]  /*1adc0*/  STL [R1+0x6c], R10 ;  /* 0x00006c0a01007387 */ /* 0x000fe20000100800 */
[----:B----4-:R-:W-:Y:S01]  /*1add0*/  FMUL R6, R4, R26 ;  /* 0x0000001a04067220 */ /* 0x010fe20000400000 */
[----:B---3--:R-:W-:Y:S02]  /*1ade0*/  @!P1 FMUL R8, R8, 16777216 ;  /* 0x4b80000008089820 */ /* 0x008fe40000400000 */
[----:B------:R-:W-:Y:S01]  /*1adf0*/  STL [R1+0x154], R9 ;  /* 0x0001540901007387 */ /* 0x000fe20000100800 */
[----:B------:R-:W-:Y:S01]  /*1ae00*/  @P2 FMUL R28, R28, 0.25 ;  /* 0x3e8000001c1c2820 */ /* 0x000fe20000400000 */
[----:B------:R-:W-:Y:S02]  /*1ae10*/  @P2 FMUL R20, R20, 0.25 ;  /* 0x3e80000014142820 */ /* 0x000fe40000400000 */
[----:B------:R-:W-:Y:S01]  /*1ae20*/  STL [R1+0x4c], R6 ;  /* 0x00004c0601007387 */ /* 0x000fe20000100800 */
[----:B------:R-:W-:Y:S01]  /*1ae30*/  @P2 FMUL R19, R19, 0.25 ;  /* 0x3e80000013132820 */ /* 0x000fe20000400000 */
[----:B------:R-:W-:Y:S01]  /*1ae40*/  @!P1 FMUL R28, R28, 16777216 ;  /* 0x4b8000001c1c9820 */ /* 0x000fe20000400000 */
[----:B------:R-:W-:-:S02]  /*1ae50*/  @!P1 FMUL R20, R20, 16777216 ;  /* 0x4b80000014149820 */ /* 0x000fc40000400000 */
[----:B------:R-:W-:Y:S01]  /*1ae60*/  @!P1 FMUL R19, R19, 16777216 ;  /* 0x4b80000013139820 */ /* 0x000fe20000400000 */
[----:B------:R-:W-:Y:S01]  /*1ae70*/  @P2 FMUL R12, R12, 0.25 ;  /* 0x3e8000000c0c2820 */ /* 0x000fe20000400000 */
[----:B------:R-:W-:-:S03]  /*1ae80*/  @P2 FMUL R29, R29, 0.25 ;  /* 0x3e8000001d1d2820 */ /* 0x000fc60000400000 */
[----:B------:R-:W-:Y:S01]  /*1ae90*/  @!P1 FMUL R12, R12, 16777216 ;  /* 0x4b8000000c0c9820 */ /* 0x000fe20000400000 */
[----:B------:R-:W-:-:S03]  /*1aea0*/  @!P1 FMUL R29, R29, 16777216 ;  /* 0x4b8000001d1d9820 */ /* 0x000fc60000400000 */
[----:B------:R-:W-:Y:S02]  /*1aeb0*/  IMAD.MOV.U32 R25, RZ, RZ, R12 ;  /* 0x000000ffff197224 */ /* 0x000fe400078e000c */
[----:B------:R-:W-:Y:S02]  /*1aec0*/  IMAD.MOV.U32 R21, RZ, RZ, R29 ;  /* 0x000000ffff157224 */ /* 0x000fe400078e001d */
[C---:B--2---:R-:W-:Y:S01]  /*1aed0*/  FMUL R0, R4.reuse, R0 ;  /* 0x0000000004007220 */ /* 0x044fe20000400000 */
[C---:B------:R-:W-:Y:S01]  /*1aee0*/  FMUL R2, R4.reuse, R2 ;  /* 0x0000000204027220 */ /* 0x040fe20000400000 */
[----:B------:R-:W-:-:S05]  /*1aef0*/  FMUL R5, R4, R5 ;  /* 0x0000000504057220 */ /* 0x000fca0000400000 */
[----:B------:R-:W-:Y:S04]  /*1af00*/  STL [R1+0x30], R5 ;  /* 0x0000300501007387 */ /* 0x000fe80000100800 */
[----:B------:R0:W-:Y:S04]  /*1af10*/  STL [R1+0xe5c], R3 ;  /* 0x000e5c0301007387 */ /* 0x0001e80000100800 */
[----:B------:R1:W-:Y:S01]  /*1af20*/  STL [R1+0x28], R2 ;  /* 0x0000280201007387 */ /* 0x0003e20000100800 */
[----:B0-----:R-:W-:-:S03]  /*1af30*/  FMUL R3, R4, R8 ;  /* 0x0000000804037220 */ /* 0x001fc60000400000 */
[----:B------:R-:W2:Y:S04]  /*1af40*/  LDL.LU R8, [R1+0xe7c] ;  /* 0x000e7c0001087983 */ /* 0x000ea80000300800 */
[----:B------:R0:W-:Y:S01]  /*1af50*/  STL [R1+0x14], R0 ;  /* 0x0000140001007387 */ /* 0x0001e20000100800 */
[----:B-1----:R-:W-:-:S03]  /*1af60*/  FMUL R2, R4, R20 ;  /* 0x0000001404027220 */ /* 0x002fc60000400000 */
[----:B------:R1:W-:Y:S01]  /*1af70*/  STL [R1+0xe60], R3 ;  /* 0x000e600301007387 */ /* 0x0003e20000100800 */
[C---:B0-----:R-:W-:Y:S01]  /*1af80*/  FMUL R0, R4.reuse, R19 ;  /* 0x0000001304007220 */ /* 0x041fe20000400000 */
[----:B-1----:R-:W-:-:S05]  /*1af90*/  FMUL R3, R4, R28 ;  /* 0x0000001c04037220 */ /* 0x002fca0000400000 */
[----:B------:R-:W-:Y:S04]  /*1afa0*/  STL [R1+0xe64], R3 ;  /* 0x000e640301007387 */ /* 0x000fe80000100800 */
[----:B------:R-:W-:Y:S04]  /*1afb0*/  STL [R1+0x8], R2 ;  /* 0x0000080201007387 */ /* 0x000fe80000100800 */
[----:B------:R-:W-:Y:S04]  /*1afc0*/  STL [R1+0x4], R0 ;  /* 0x0000040001007387 */ /* 0x000fe80000100800 */
[----:B------:R-:W3:Y:S04]  /*1afd0*/  LDL.LU R18, [R1+0x98] ;  /* 0x0000980001127983 */ /* 0x000ee80000300800 */
[----:B------:R-:W4:Y:S04]  /*1afe0*/  LDL.LU R17, [R1+0xac] ;  /* 0x0000ac0001117983 */ /* 0x000f280000300800 */
[----:B------:R-:W4:Y:S04]  /*1aff0*/  LDL.LU R19, [R1+0x9c] ;  /* 0x00009c0001137983 */ /* 0x000f280000300800 */
[----:B------:R-:W2:Y:S04]  /*1b000*/  LDL.LU R12, [R1+0x118] ;  /* 0x00011800010c7983 */ /* 0x000ea80000300800 */
[----:B------:R-:W2:Y:S01]  /*1b010*/  LDL.LU R29, [R1+0xc4] ;  /* 0x0000c400011d7983 */ /* 0x000ea20000300800 */
[----:B------:R-:W-:Y:S01]  /*1b020*/  @P2 FMUL R16, R16, 0.25 ;  /* 0x3e80000010102820 */ /* 0x000fe20000400000 */
[----:B------:R-:W-:-:S03]  /*1b030*/  @P2 FMUL R15, R15, 0.25 ;  /* 0x3e8000000f0f2820 */ /* 0x000fc60000400000 */
[----:B------:R-:W-:Y:S01]  /*1b040*/  @!P1 FMUL R16, R16, 16777216 ;  /* 0x4b80000010109820 */ /* 0x000fe20000400000 */
[----:B------:R-:W-:-:S04]  /*1b050*/  @!P1 FMUL R15, R15, 16777216 ;  /* 0x4b8000000f0f9820 */ /* 0x000fc80000400000 */
[----:B------:R-:W-:Y:S01]  /*1b060*/  MOV R26, R16 ;  /* 0x00000010001a7202 */ /* 0x000fe20000000f00 */
[----:B------:R-:W-:Y:S01]  /*1b070*/  FMUL R28, R4, R15 ;  /* 0x0000000f041c7220 */ /* 0x000fe20000400000 */
[----:B--2---:R0:W-:Y:S04]  /*1b080*/  STL [R1+0xe78], R29 ;  /* 0x000e781d01007387 */ /* 0x0041e80000100800 */
        /* <DEDUP_REMOVED lines=11> */
[----:B------:R0:W-:Y:S04]  /*1b140*/  STL [R1+0xe68], R28 ;  /* 0x000e681c01007387 */ /* 0x0001e80000100800 */
[----:B0-----:R-:W2:Y:S01]  /*1b150*/  LDL.LU R28, [R1+0x110] ;  /* 0x00011000011c7983 */ /* 0x001ea20000300800 */
[----:B------:R-:W-:-:S04]  /*1b160*/  @P2 FMUL R11, R11, 0.25 ;  /* 0x3e8000000b0b2820 */ /* 0x000fc80000400000 */
[----:B------:R-:W-:-:S05]  /*1b170*/  @!P1 FMUL R11, R11, 16777216 ;  /* 0x4b8000000b0b9820 */ /* 0x000fca0000400000 */
[----:B------:R-:W-:Y:S01]  /*1b180*/  MOV R22, R11 ;  /* 0x0000000b00167202 */ /* 0x000fe20000000f00 */
[----:B--2---:R0:W-:Y:S04]  /*1b190*/  STL [R1+0xe6c], R28 ;  /* 0x000e6c1c01007387 */ /* 0x0041e80000100800 */
[----:B0-----:R-:W2:Y:S04]  /*1b1a0*/  LDL.LU R28, [R1+0x140] ;  /* 0x00014000011c7983 */ /* 0x001ea80000300800 */
[----:B------:R-:W2:Y:S01]  /*1b1b0*/  LDL.LU R11, [R1+0x108] ;  /* 0x00010800010b7983 */ /* 0x000ea20000300800 */
[----:B------:R-:W-:Y:S01]  /*1b1c0*/  @P2 FMUL R27, R27, 0.25 ;  /* 0x3e8000001b1b2820 */ /* 0x000fe20000400000 */
[----:B------:R-:W-:Y:S01]  /*1b1d0*/  @P2 FMUL R24, R24, 0.25 ;  /* 0x3e80000018182820 */ /* 0x000fe20000400000 */
[----:B------:R-:W-:-:S02]  /*1b1e0*/  @P2 FMUL R23, R23, 0.25 ;  /* 0x3e80000017172820 */ /* 0x000fc40000400000 */
[----:B------:R-:W-:Y:S01]  /*1b1f0*/  @!P1 FMUL R27, R27, 16777216 ;  /* 0x4b8000001b1b9820 */ /* 0x000fe20000400000 */
[----:B------:R-:W-:Y:S01]  /*1b200*/  @!P1 FMUL R24, R24, 16777216 ;  /* 0x4b80000018189820 */ /* 0x000fe20000400000 */
[----:B------:R-:W-:Y:S01]  /*1b210*/  @!P1 FMUL R23, R23, 16777216 ;  /* 0x4b80000017179820 */ /* 0x000fe20000400000 */
[C---:B------:R-:W-:Y:S01]  /*1b220*/  FMUL R26, R4.reuse, R26 ;  /* 0x0000001a041a7220 */ /* 0x040fe20000400000 */
[C---:B------:R-:W-:Y:S01]  /*1b230*/  FMUL R27, R4.reuse, R27 ;  /* 0x0000001b041b7220 */ /* 0x040fe20000400000 */
[C---:B------:R-:W-:Y:S01]  /*1b240*/  FMUL R25, R4.reuse, R25 ;  /* 0x0000001904197220 */ /* 0x040fe20000400000 */
[C---:B------:R-:W-:Y:S01]  /*1b250*/  FMUL R24, R4.reuse, R24 ;  /* 0x0000001804187220 */ /* 0x040fe20000400000 */
[C---:B------:R-:W-:Y:S01]  /*1b260*/  FMUL R21, R4.reuse, R21 ;  /* 0x0000001504157220 */ /* 0x040fe20000400000 */
[C---:B------:R-:W-:Y:S01]  /*1b270*/  FMUL R23, R4.reuse, R23 ;  /* 0x0000001704177220 */ /* 0x040fe20000400000 */
[----:B------:R-:W-:Y:S01]  /*1b280*/  FMUL R22, R4, R22 ;  /* 0x0000001604167220 */ /* 0x000fe20000400000 */
[----:B--2---:R0:W-:Y:S04]  /*1b290*/  STL [R1+0xe70], R11 ;  /* 0x000e700b01007387 */ /* 0x0041e80000100800 */
[----:B0-----:R-:W2:Y:S04]  /*1b2a0*/  LDL.LU R11, [R1+0x104] ;  /* 0x00010400010b7983 */ /* 0x001ea80000300800 */
[----:B------:R-:W2:Y:S04]  /*1b2b0*/  LDL.LU R3, [R1+0x1b0] ;  /* 0x0001b00001037983 */ /* 0x000ea80000300800 */
[----:B------:R-:W2:Y:S04]  /*1b2c0*/  LDL.LU R15, [R1+0x1a8] ;  /* 0x0001a800010f7983 */ /* 0x000ea80000300800 */
[----:B------:R-:W3:Y:S01]  /*1b2d0*/  LDL.LU R4, [R1+0xa4] ;  /* 0x0000a40001047983 */ /* 0x000ee20000300800 */
[----:B------:R-:W-:-:S04]  /*1b2e0*/  LOP3.LUT R7, R7, 0xff800000, RZ, 0xc0, !PT ;  /* 0xff80000007077812 */ /* 0x000fc800078ec0ff */
[----:B------:R-:W-:-:S05]  /*1b2f0*/  I2FP.F32.S32 R7, R7 ;  /* 0x0000000700077245 */ /* 0x000fca0000201400 */
[----:B------:R-:W-:Y:S02]  /*1b300*/  FFMA.FTZ R8, R7, 1.1920928955078125e-07, R8 ;  /* 0x3400000007087823 */ /* 0x000fe40000010008 */
[----:B------:R-:W2:Y:S04]  /*1b310*/  LDL.LU R7, [R1+0xf8] ;  /* 0x0000f80001077983 */ /* 0x000ea80000300800 */
[----:B------:R4:W-:Y:S01]  /*1b320*/  STL [R1+0x40], R8 ;  /* 0x0000400801007387 */ /* 0x0009e20000100800 */
[----:B------:R-:W-:Y:S02]  /*1b330*/  F2FP.BF16.F32.PACK_AB R12, R29, R12 ;  /* 0x0000000c1d0c723e */ /* 0x000fe400000010ff */
[----:B----4-:R-:W-:Y:S02]  /*1b340*/  F2FP.BF16.F32.PACK_AB R8, R17, R19 ;  /* 0x000000131108723e */ /* 0x010fe400000010ff */
[----:B------:R-:W4:Y:S01]  /*1b350*/  LDL.LU R17, [R1+0x158] ;  /* 0x0001580001117983 */ /* 0x000f220000300800 */
[----:B------:R-:W-:-:S02]  /*1b360*/  F2FP.BF16.F32.PACK_AB R9, R13, R9 ;  /* 0x000000090d09723e */ /* 0x000fc400000010ff */
[----:B------:R-:W-:Y:S02]  /*1b370*/  F2FP.BF16.F32.PACK_AB R13, R10, R16 ;  /* 0x000000100a0d723e */ /* 0x000fe400000010ff */
[----:B---3--:R-:W-:Y:S02]  /*1b380*/  F2FP.BF16.F32.PACK_AB R4, R4, R18 ;  /* 0x000000120404723e */ /* 0x008fe400000010ff */
[----:B------:R-:W3:Y:S04]  /*1b390*/  LDL.LU R18, [R1+0x1ac] ;  /* 0x0001ac0001127983 */ /* 0x000ee80000300800 */
[----:B------:R-:W3:Y:S04]  /*1b3a0*/  LDL.LU R19, [R1+0x1b8] ;  /* 0x0001b80001137983 */ /* 0x000ee80000300800 */
[----:B------:R-:W3:Y:S01]  /*1b3b0*/  LDL.LU R29, [R1+0xe78] ;  /* 0x000e7800011d7983 */ /* 0x000ee20000300800 */
[----:B------:R-:W0:Y:S01]  /*1b3c0*/  S2R R16, SR_TID.X ;  /* 0x0000000000107919 */ /* 0x000e220000002100 */
[----:B------:R-:W-:-:S02]  /*1b3d0*/  F2FP.BF16.F32.PACK_AB R10, R2, R0 ;  /* 0x00000000020a723e */ /* 0x000fc400000010ff */
[----:B------:R-:W-:Y:S02]  /*1b3e0*/  F2FP.BF16.F32.PACK_AB R14, R28, R14 ;  /* 0x0000000e1c0e723e */ /* 0x000fe400000010ff */
[----:B--2---:R-:W-:Y:S01]  /*1b3f0*/  F2FP.BF16.F32.PACK_AB R7, R11, R7 ;  /* 0x000000070b07723e */ /* 0x004fe200000010ff */
[C---:B0-----:R-:W-:Y:S01]  /*1b400*/  IMAD.SHL.U32 R2, R16.reuse, 0x20, RZ ;  /* 0x0000002010027824 */ /* 0x041fe200078e00ff */
[C---:B------:R-:W-:Y:S02]  /*1b410*/  LOP3.LUT R0, R16.reuse, 0x1c, RZ, 0xc0, !PT ;  /* 0x0000001c10007812 */ /* 0x040fe400078ec0ff */
[----:B------:R-:W-:Y:S02]  /*1b420*/  LOP3.LUT R16, R16, 0x18, RZ, 0xc0, !PT ;  /* 0x0000001810107812 */ /* 0x000fe400078ec0ff */
[----:B------:R-:W-:Y:S02]  /*1b430*/  LOP3.LUT R2, R2, 0xc60, RZ, 0xc0, !PT ;  /* 0x00000c6002027812 */ /* 0x000fe400078ec0ff */
[----:B------:R-:W-:-:S03]  /*1b440*/  SHF.L.U32 R28, R0, 0x2, RZ ;  /* 0x00000002001c7819 */ /* 0x000fc600000006ff */
[----:B------:R-:W-:-:S05]  /*1b450*/  IMAD R2, R16, 0x200, R2 ;  /* 0x0000020010027824 */ /* 0x000fca00078e0202 */
[----:B------:R-:W-:Y:S02]  /*1b460*/  LOP3.LUT R2, R2, R28, RZ, 0x3c, !PT ;  /* 0x0000001c02027212 */ /* 0x000fe400078e3cff */
[----:B---3--:R-:W-:Y:S02]  /*1b470*/  F2FP.BF16.F32.PACK_AB R5, R29, R5 ;  /* 0x000000051d05723e */ /* 0x008fe400000010ff */
[----:B------:R-:W2:Y:S04]  /*1b480*/  LDL.LU R29, [R1+0xe74] ;  /* 0x000e7400011d7983 */ /* 0x000ea80000300800 */
[----:B------:R-:W3:Y:S04]  /*1b490*/  LDL.LU R11, [R1+0xe70] ;  /* 0x000e7000010b7983 */ /* 0x000ee80000300800 */
[----:B------:R-:W3:Y:S01]  /*1b4a0*/  LDL.LU R28, [R1+0xe6c] ;  /* 0x000e6c00011c7983 */ /* 0x000ee20000300800 */
[----:B------:R-:W-:-:S02]  /*1b4b0*/  F2FP.BF16.F32.PACK_AB R6, R6, R20 ;  /* 0x000000140606723e */ /* 0x000fc400000010ff */
[----:B------:R-:W-:Y:S02]  /*1b4c0*/  FSEL R0, RZ, -23, P4 ;  /* 0xc1b80000ff007808 */ /* 0x000fe40002000000 */
[----:B------:R-:W-:Y:S01]  /*1b4d0*/  F2FP.BF16.F32.PACK_AB R15, R3, R15 ;  /* 0x0000000f030f723e */ /* 0x000fe200000010ff */
[----:B------:R-:W-:Y:S01]  /*1b4e0*/  STS.128 [R2+UR6], R4 ;  /* 0x0000000402007988 */ /* 0x000fe20008000c06 */
[----:B--2---:R-:W-:-:S04]  /*1b4f0*/  IADD3 R20, PT, PT, R29, -0x3f3504f3, RZ ;  /* 0xc0cafb0d1d147810 */ /* 0x004fc80007ffe0ff */
[----:B------:R-:W-:-:S04]  /*1b500*/  LOP3.LUT R20, R20, 0xff800000, RZ, 0xc0, !PT ;  /* 0xff80000014147812 */ /* 0x000fc800078ec0ff */
[----:B------:R-:W-:Y:S02]  /*1b510*/  I2FP.F32.S32 R16, R20 ;  /* 0x0000001400107245 */ /* 0x000fe40000201400 */
[----:B---3--:R-:W-:Y:S02]  /*1b520*/  F2FP.BF16.F32.PACK_AB R11, R28, R11 ;  /* 0x0000000b1c0b723e */ /* 0x008fe400000010ff */
[----:B------:R-:W2:Y:S01]  /*1b530*/  LDL.LU R28, [R1+0xe68] ;  /* 0x000e6800011c7983 */ /* 0x000ea20000300800 */
[----:B------:R-:W-:-:S03]  /*1b540*/  FFMA.FTZ R0, R16, 1.1920928955078125e-07, R0 ;  /* 0x3400000010007823 */ /* 0x000fc60000010000 */
[----:B------:R-:W3:Y:S04]  /*1b550*/  LDL.LU R3, [R1+0xe64] ;  /* 0x000e640001037983 */ /* 0x000ee80000300800 */
[----:B------:R-:W2:Y:S04]  /*1b560*/  LDL.LU R16, [R1+0x148] ;  /* 0x0001480001107983 */ /* 0x000ea80000300800 */
[----:B------:R0:W-:Y:S04]  /*1b570*/  STL [R1+0x2c], R0 ;  /* 0x00002c0001007387 */ /* 0x0001e80000100800 */
[----:B0-----:R-:W2:Y:S04]  /*1b580*/  LDL R0, [R1+0x1c] ;  /* 0x00001c0001007983 */ /* 0x001ea80000100800 */
[----:B------:R-:W4:Y:S04]  /*1b590*/  LDL.LU R7, [R1+0x1a4] ;  /* 0x0001a40001077983 */ /* 0x000f280000300800 */
[----:B------:R-:W2:Y:S04]  /*1b5a0*/  LDL.LU R4, [R1+0xa0] ;  /* 0x0000a00001047983 */ /* 0x000ea80000300800 */
[----:B------:R-:W3:Y:S04]  /*1b5b0*/  LDL.LU R5, [R1+0x1b4] ;  /* 0x0001b40001057983 */ /* 0x000ee80000300800 */
[----:B------:R-:W3:Y:S04]  /*1b5c0*/  LDL.LU R6, [R1+0x1bc] ;  /* 0x0001bc0001067983 */ /* 0x000ee80000300800 */
[----:B------:R0:W-:Y:S04]  /*1b5d0*/  STS.128 [R2+UR6+0x200], R8 ;  /* 0x0002000802007988 */ /* 0x0001e80008000c06 */
[----:B0-----:R-:W3:Y:S04]  /*1b5e0*/  LDL.LU R11, [R1+0x150] ;  /* 0x00015000010b7983 */ /* 0x001ee80000300800 */
[----:B------:R0:W-:Y:S04]  /*1b5f0*/  STS.128 [R2+UR6+0x80], R12 ;  /* 0x0000800c02007988 */ /* 0x0001e80008000c06 */
[----:B------:R-:W3:Y:S01]  /*1b600*/  LDL.LU R10, [R1+0x8] ;  /* 0x00000800010a7983 */ /* 0x000ee20000300800 */
[----:B0-----:R-:W0:Y:S03]  /*1b610*/  LDC R15, c[0x0][0x3e8] ;  /* 0x0000fa00ff0f7b82 */ /* 0x001e260000000800 */
[----:B------:R-:W3:Y:S01]  /*1b620*/  LDL.LU R12, [R1+0x14] ;  /* 0x00001400010c7983 */ /* 0x000ee20000300800 */
[----:B------:R-:W-:Y:S01]  /*1b630*/  IMAD.MOV.U32 R14, RZ, RZ, 0x3dc6b27f ;  /* 0x3dc6b27fff0e7424 */ /* 0x000fe200078e00ff */
[----:B------:R-:W-:-:S02]  /*1b640*/  F2FP.BF16.F32.PACK_AB R8, R24, R23 ;  /* 0x000000171808723e */ /* 0x000fc400000010ff */
[----:B------:R-:W3:Y:S01]  /*1b650*/  LDL.LU R13, [R1+0xd4] ;  /* 0x0000d400010d7983 */ /* 0x000ee20000300800 */
[----:B----4-:R-:W-:Y:S02]  /*1b660*/  F2FP.BF16.F32.PACK_AB R17, R7, R17 ;  /* 0x000000110711723e */ /* 0x010fe400000010ff */
[----:B------:R-:W1:Y:S01]  /*1b670*/  S2R R7, SR_TID.X ;  /* 0x0000000000077919 */ /* 0x000e620000002100 */
[----:B--2---:R-:W-:Y:S02]  /*1b680*/  IADD3 R0, PT, PT, R0, -R4, RZ ;  /* 0x8000000400007210 */ /* 0x004fe40007ffe0ff */
[----:B------:R-:W-:Y:S02]  /*1b690*/  F2FP.BF16.F32.PACK_AB R4, R21, R22 ;  /* 0x000000161504723e */ /* 0x000fe400000010ff */
[----:B------:R-:W2:Y:S01]  /*1b6a0*/  LDL.LU R22, [R1+0x10c] ;  /* 0x00010c0001167983 */ /* 0x000ea20000300800 */
[----:B------:R-:W-:Y:S01]  /*1b6b0*/  FADD R0, R0, -1 ;  /* 0xbf80000000007421 */ /* 0x000fe20000000000 */
[----:B---3--:R-:W-:-:S02]  /*1b6c0*/  F2FP.BF16.F32.PACK_AB R18, R5, R18 ;  /* 0x000000120512723e */ /* 0x008fc400000010ff */
[----:B------:R-:W2:Y:S01]  /*1b6d0*/  LDL.LU R21, [R1+0xfc] ;  /* 0x0000fc0001157983 */ /* 0x000ea20000300800 */
[----:B------:R-:W-:Y:S01]  /*1b6e0*/  F2FP.BF16.F32.PACK_AB R19, R6, R19 ;  /* 0x000000130613723e */ /* 0x000fe200000010ff */
[----:B------:R-:W-:Y:S01]  /*1b6f0*/  FFMA.FTZ R6, R0, R14, -0.16845393180847167969 ;  /* 0xbe2c7f3000067423 */ /* 0x000fe2000001000e */
[----:B------:R-:W-:Y:S01]  /*1b700*/  F2FP.BF16.F32.PACK_AB R5, R26, R25 ;  /* 0x000000191a05723e */ /* 0x000fe200000010ff */
[----:B------:R-:W3:Y:S01]  /*1b710*/  LDL.LU R23, [R1+0x100] ;  /* 0x0001000001177983 */ /* 0x000ee20000300800 */
[----:B------:R-:W-:-:S03]  /*1b720*/  F2FP.BF16.F32.PACK_AB R9, R28, R27 ;  /* 0x0000001b1c09723e */ /* 0x000fc600000010ff */
[----:B------:R-:W3:Y:S04]  /*1b730*/  LDL.LU R24, [R1+0xf4] ;  /* 0x0000f40001187983 */ /* 0x000ee80000300800 */
[----:B------:R-:W4:Y:S04]  /*1b740*/  LDL.LU R25, [R1+0xf0] ;  /* 0x0000f00001197983 */ /* 0x000f280000300800 */
[----:B------:R-:W4:Y:S04]  /*1b750*/  LDL.LU R26, [R1+0xd8] ;  /* 0x0000d800011a7983 */ /* 0x000f280000300800 */
[----:B------:R-:W2:Y:S01]  /*1b760*/  LDL.LU R27, [R1+0xdc] ;  /* 0x0000dc00011b7983 */ /* 0x000ea20000300800 */
[----:B-1----:R-:W-:-:S02]  /*1b770*/  SHF.R.U32.HI R7, RZ, 0x5, R7 ;  /* 0x00000005ff077819 */ /* 0x002fc40000011607 */
[----:B------:R-:W-:Y:S01]  /*1b780*/  F2FP.BF16.F32.PACK_AB R16, R11, R16 ;  /* 0x000000100b10723e */ /* 0x000fe200000010ff */
[----:B------:R-:W2:Y:S01]  /*1b790*/  LDL.LU R28, [R1+0xc0] ;  /* 0x0000c000011c7983 */ /* 0x000ea20000300800 */
[----:B------:R-:W-:Y:S01]  /*1b7a0*/  SGXT.U32 R7, R7, 0x2 ;  /* 0x000000020707781a */ /* 0x000fe20000000000 */
[----:B------:R-:W-:-:S04]  /*1b7b0*/  FFMA.FTZ R11, R0, R6, 0.1716887056827545166 ;  /* 0x3e2fcf2a000b7423 */ /* 0x000fc80000010006 */
[----:B0-----:R-:W-:Y:S02]  /*1b7c0*/  IMAD R14, R7, R15, RZ ;  /* 0x0000000f070e7224 */ /* 0x001fe400078e02ff */
[----:B------:R-:W2:Y:S04]  /*1b7d0*/  LDL.LU R7, [R1+0x28] ;  /* 0x0000280001077983 */ /* 0x000ea80000300800 */
[----:B------:R-:W2:Y:S02]  /*1b7e0*/  LDL.LU R6, [R1+0x4] ;  /* 0x0000040001067983 */ /* 0x000ea40000300800 */
[----:B--2---:R-:W-:Y:S02]  /*1b7f0*/  F2FP.BF16.F32.PACK_AB R6, R3, R6 ;  /* 0x000000060306723e */ /* 0x004fe400000010ff */
[----:B------:R-:W2:Y:S01]  /*1b800*/  LDL.LU R3, [R1+0xe60] ;  /* 0x000e600001037983 */ /* 0x000ea20000300800 */
[----:B------:R-:W-:Y:S01]  /*1b810*/  F2FP.BF16.F32.PACK_AB R7, R7, R12 ;  /* 0x0000000c0707723e */ /* 0x000fe200000010ff */
[----:B------:R-:W-:Y:S01]  /*1b820*/  FFMA.FTZ R12, R0, R11, -0.17900948226451873779 ;  /* 0xbe374e43000c7423 */ /* 0x000fe2000001000b */
[----:B--2---:R-:W-:-:S02]  /*1b830*/  F2FP.BF16.F32.PACK_AB R10, R3, R10 ;  /* 0x0000000a030a723e */ /* 0x004fc400000010ff */
[----:B------:R-:W2:Y:S04]  /*1b840*/  LDL.LU R3, [R1+0xe5c] ;  /* 0x000e5c0001037983 */ /* 0x000ea80000300800 */
[----:B------:R-:W2:Y:S01]  /*1b850*/  LDL.LU R11, [R1+0x30] ;  /* 0x00003000010b7983 */ /* 0x000ea20000300800 */
[----:B------:R-:W-:-:S03]  /*1b860*/  LEA R14, R15, R14, 0x2 ;  /* 0x0000000e0f0e7211 */ /* 0x000fc600078e10ff */
[----:B------:R0:W-:Y:S02]  /*1b870*/  STS.128 [R2+UR6+0x280], R16 ;  /* 0x0002801002007988 */ /* 0x0001e40008000c06 */
[----:B------:R-:W-:Y:S02]  /*1b880*/  IMAD R14, R15, 0x4, R14 ;  /* 0x000000040f0e7824 */ /* 0x000fe400078e020e */
[----:B------:R1:W-:Y:S01]  /*1b890*/  STS.128 [R2+UR6+0x100], R4 ;  /* 0x0001000402007988 */ /* 0x0003e20008000c06 */
[----:B--2---:R-:W-:-:S03]  /*1b8a0*/  F2FP.BF16.F32.PACK_AB R11, R11, R3 ;  /* 0x000000030b0b723e */ /* 0x004fc600000010ff */
[----:B------:R-:W2:Y:S04]  /*1b8b0*/  LDL.LU R3, [R1+0xe58] ;  /* 0x000e580001037983 */ /* 0x000ea80000300800 */
[----:B0-----:R-:W2:Y:S04]  /*1b8c0*/  LDL.LU R16, [R1+0x50] ;  /* 0x0000500001107983 */ /* 0x001ea80000300800 */
[----:B------:R-:W2:Y:S04]  /*1b8d0*/  LDL.LU R17, [R1+0xb4] ;  /* 0x0000b40001117983 */ /* 0x000ea80000300800 */
[----:B------:R-:W2:Y:S04]  /*1b8e0*/  LDL.LU R19, [R1+0x5c] ;  /* 0x00005c0001137983 */ /* 0x000ea80000300800 */
[----:B------:R-:W2:Y:S04]  /*1b8f0*/  LDL.LU R18, [R1+0x20] ;  /* 0x0000200001127983 */ /* 0x000ea80000300800 */
[----:B-1----:R-:W2:Y:S04]  /*1b900*/  LDL.LU R4, [R1+0x38] ;  /* 0x0000380001047983 */ /* 0x002ea80000300800 */
[----:B------:R-:W2:Y:S04]  /*1b910*/  LDL.LU R5, [R1+0x3c] ;  /* 0x00003c0001057983 */ /* 0x000ea80000300800 */
[----:B------:R-:W-:Y:S04]  /*1b920*/  STL [R1+0x30], R14 ;  /* 0x0000300e01007387 */ /* 0x000fe80000100800 */
[----:B------:R-:W2:Y:S04]  /*1b930*/  LDL.LU R7, [R1+0x60] ;  /* 0x0000600001077983 */ /* 0x000ea80000300800 */
[----:B------:R0:W-:Y:S04]  /*1b940*/  STS.128 [R2+UR6+0x300], R8 ;  /* 0x0003000802007988 */ /* 0x0001e80008000c06 */
[----:B0-----:R-:W2:Y:S04]  /*1b950*/  LDL.LU R10, [R1+0x44] ;  /* 0x00004400010a7983 */ /* 0x001ea80000300800 */
[----:B------:R-:W2:Y:S01]  /*1b960*/  LDL.LU R11, [R1+0x48] ;  /* 0x00004800010b7983 */ /* 0x000ea20000300800 */
[----:B------:R-:W-:-:S05]  /*1b970*/  LEA R6, R15, R14, 0x2 ;  /* 0x0000000e0f067211 */ /* 0x000fca00078e10ff */
[----:B------:R0:W-:Y:S02]  /*1b980*/  STL [R1+0x28], R6 ;  /* 0x0000280601007387 */ /* 0x0001e40000100800 */
[----:B0-----:R-:W-:-:S05]  /*1b990*/  LEA R6, R15, R6, 0x2 ;  /* 0x000000060f067211 */ /* 0x001fca00078e10ff */
[----:B------:R0:W-:Y:S01]  /*1b9a0*/  STL [R1+0xc4], R6 ;  /* 0x0000c40601007387 */ /* 0x0001e20000100800 */
[----:B------:R-:W-:-:S04]  /*1b9b0*/  FFMA.FTZ R12, R0, R12, 0.20512372255325317383 ;  /* 0x3e520bf4000c7423 */ /* 0x000fc8000001000c */
[----:B------:R-:W-:-:S04]  /*1b9c0*/  FFMA.FTZ R12, R0, R12, -0.24046532809734344482 ;  /* 0xbe763c8b000c7423 */ /* 0x000fc8000001000c */
[----:B------:R-:W-:-:S04]  /*1b9d0*/  FFMA.FTZ R12, R0, R12, 0.28857114911079406738 ;  /* 0x3e93bf99000c7423 */ /* 0x000fc8000001000c */
[----:B------:R-:W-:-:S04]  /*1b9e0*/  FFMA.FTZ R12, R0, R12, -0.36067417263984680176 ;  /* 0xbeb8aa49000c7423 */ /* 0x000fc8000001000c */
[----:B------:R-:W-:-:S04]  /*1b9f0*/  FFMA.FTZ R12, R0, R12, 0.48089820146560668945 ;  /* 0x3ef6384a000c7423 */ /* 0x000fc8000001000c */
[----:B------:R-:W-:-:S04]  /*1ba00*/  FFMA.FTZ R12, R0, R12, -0.72134751081466674805 ;  /* 0xbf38aa3b000c7423 */ /* 0x000fc8000001000c */
[----:B------:R-:W-:-:S04]  /*1ba10*/  FMUL R12, R0, R12 ;  /* 0x0000000c000c7220 */ /* 0x000fc80000400000 */
[----:B------:R-:W-:-:S04]  /*1ba20*/  FMUL R12, R0, R12 ;  /* 0x0000000c000c7220 */ /* 0x000fc80000400000 */
[----:B------:R-:W-:Y:S01]  /*1ba30*/  FFMA.FTZ R0, R0, 1.4426950216293334961, R12 ;  /* 0x3fb8aa3b00007823 */ /* 0x000fe2000001000c */
[----:B--2---:R-:W-:Y:S02]  /*1ba40*/  F2FP.BF16.F32.PACK_AB R8, R11, R5 ;  /* 0x000000050b08723e */ /* 0x004fe400000010ff */
[----:B------:R-:W-:Y:S01]  /*1ba50*/  F2FP.BF16.F32.PACK_AB R5, R7, R16 ;  /* 0x000000100705723e */ /* 0x000fe200000010ff */
[----:B------:R-:W-:-:S05]  /*1ba60*/  IMAD R7, R15, 0x4, R6 ;  /* 0x000000040f077824 */ /* 0x000fca00078e0206 */
[----:B------:R-:W-:Y:S01]  /*1ba70*/  LEA R16, R15, R7, 0x2 ;  /* 0x000000070f107211 */ /* 0x000fe200078e10ff */
[----:B------:R3:W-:Y:S04]  /*1ba80*/  STL [R1+0x4], R7 ;  /* 0x0000040701007387 */ /* 0x0007e80000100800 */
[----:B------:R1:W-:Y:S01]  /*1ba90*/  STL [R1+0x8], R16 ;  /* 0x0000081001007387 */ /* 0x0003e20000100800 */
[----:B------:R-:W-:Y:S02]  /*1baa0*/  F2FP.BF16.F32.PACK_AB R4, R10, R4 ;  /* 0x000000040a04723e */ /* 0x000fe400000010ff */
[----:B0-----:R-:W-:Y:S02]  /*1bab0*/  F2FP.BF16.F32.PACK_AB R6, R27, R28 ;  /* 0x0000001c1b06723e */ /* 0x001fe400000010ff */
[----:B---3--:R-:W-:Y:S01]  /*1bac0*/  F2FP.BF16.F32.PACK_AB R7, R23, R24 ;  /* 0x000000181707723e */ /* 0x008fe200000010ff */
[----:B-1----:R-:W-:-:S04]  /*1bad0*/  IMAD R16, R15, 0x4, R16 ;  /* 0x000000040f107824 */ /* 0x002fc800078e0210 */
[----:B------:R0:W-:Y:S01]  /*1bae0*/  STS.128 [R2+UR6+0x180], R4 ;  /* 0x0001800402007988 */ /* 0x0001e20008000c06 */
[----:B------:R-:W-:-:S03]  /*1baf0*/  LEA R28, R15, R16, 0x2 ;  /* 0x000000100f1c7211 */ /* 0x000fc600078e10ff */
[----:B------:R-:W-:Y:S04]  /*1bb00*/  STL [R1+0xc], R16 ;  /* 0x00000c1001007387 */ /* 0x000fe80000100800 */
[----:B------:R1:W-:Y:S01]  /*1bb10*/  STL [R1+0xe20], R28 ;  /* 0x000e201c01007387 */ /* 0x0003e20000100800 */
[----:B0-----:R-:W-:Y:S02]  /*1bb20*/  IMAD R5, R15, 0x4, R28 ;  /* 0x000000040f057824 */ /* 0x001fe400078e021c */
[----:B-1----:R-:W0:Y:S03]  /*1bb30*/  LDC R28, c[0x0][0x3e8] ;  /* 0x0000fa00ff1c7b82 */ /* 0x002e260000000800 */
[----:B------:R1:W-:Y:S01]  /*1bb40*/  STL [R1+0xe24], R5 ;  /* 0x000e240501007387 */ /* 0x0003e20000100800 */
[----:B------:R-:W-:-:S02]  /*1bb50*/  F2FP.BF16.F32.PACK_AB R9, R17, R19 ;  /* 0x000000131109723e */ /* 0x000fc400000010ff */
[----:B0-----:R-:W-:-:S05]  /*1bb60*/  LEA R4, R28, R5, 0x2 ;  /* 0x000000051c047211 */ /* 0x001fca00078e10ff */
[C---:B------:R-:W-:Y:S01]  /*1bb70*/  IMAD R12, R28.reuse, 0x4, R4 ;  /* 0x000000041c0c7824 */ /* 0x040fe200078e0204 */
[----:B------:R0:W-:Y:S04]  /*1bb80*/  STL [R1+0xe1c], R4 ;  /* 0x000e1c0401007387 */ /* 0x0001e80000100800 */
[C---:B-1----:R-:W-:Y:S01]  /*1bb90*/  LEA R5, R28.reuse, R12, 0x2 ;  /* 0x0000000c1c057211 */ /* 0x042fe200078e10ff */
[----:B------:R-:W2:Y:S04]  /*1bba0*/  LDL.LU R17, [R1+0x1c] ;  /* 0x00001c0001117983 */ /* 0x000ea80000300800 */
[C---:B0-----:R-:W-:Y:S01]  /*1bbb0*/  IMAD R4, R28.reuse, 0x4, R5 ;  /* 0x000000041c047824 */ /* 0x041fe200078e0205 */
[----:B------:R-:W-:Y:S04]  /*1bbc0*/  STL [R1+0x14], R5 ;  /* 0x0000140501007387 */ /* 0x000fe80000100800 */
[----:B------:R0:W-:Y:S02]  /*1bbd0*/  STL [R1+0x18], R4 ;  /* 0x0000180401007387 */ /* 0x0001e40000100800 */
[----:B0-----:R-:W-:-:S05]  /*1bbe0*/  LEA R4, R28, R4, 0x2 ;  /* 0x000000041c047211 */ /* 0x001fca00078e10ff */
[----:B------:R0:W-:Y:S02]  /*1bbf0*/  STL [R1+0x24], R4 ;  /* 0x0000240401007387 */ /* 0x0001e40000100800 */
[----:B0-----:R-:W-:-:S05]  /*1bc00*/  IMAD R4, R28, 0x4, R4 ;  /* 0x000000041c047824 */ /* 0x001fca00078e0204 */
[----:B------:R0:W-:Y:S01]  /*1bc10*/  STL [R1+0x3c], R4 ;  /* 0x00003c0401007387 */ /* 0x0001e20000100800 */
[----:B----4-:R-:W-:Y:S02]  /*1bc20*/  F2FP.BF16.F32.PACK_AB R10, R25, R26 ;  /* 0x0000001a190a723e */ /* 0x010fe400000010ff */
[----:B------:R-:W-:Y:S02]  /*1bc30*/  F2FP.BF16.F32.PACK_AB R11, R22, R21 ;  /* 0x00000015160b723e */ /* 0x000fe400000010ff */
[----:B0-----:R-:W-:-:S05]  /*1bc40*/  LEA R4, R28, R4, 0x2 ;  /* 0x000000041c047211 */ /* 0x001fca00078e10ff */
[----:B------:R0:W-:Y:S01]  /*1bc50*/  STL [R1+0x44], R4 ;  /* 0x0000440401007387 */ /* 0x0001e20000100800 */
[----:B------:R-:W-:-:S03]  /*1bc60*/  IADD3 R13, PT, PT, R18, -R13, RZ ;  /* 0x8000000d120d7210 */ /* 0x000fc60007ffe0ff */
[----:B------:R-:W3:Y:S01]  /*1bc70*/  LDL.LU R12, [R1+0x11c] ;  /* 0x00011c00010c7983 */ /* 0x000ee20000300800 */
[----:B0-----:R-:W-:-:S03]  /*1bc80*/  IMAD R4, R28, 0x4, R4 ;  /* 0x000000041c047824 */ /* 0x001fc600078e0204 */
[----:B------:R-:W-:Y:S01]  /*1bc90*/  STS.128 [R2+UR6+0x380], R8 ;  /* 0x0003800802007988 */ /* 0x000fe20008000c06 */
[----:B------:R-:W-:-:S03]  /*1bca0*/  FADD R6, R13, -1 ;  /* 0xbf8000000d067421 */ /* 0x000fc60000000000 */
[----:B------:R0:W-:Y:S02]  /*1bcb0*/  STL [R1+0x80], R4 ;  /* 0x0000800401007387 */ /* 0x0001e40000100800 */
[C---:B0-----:R-:W-:Y:S02]  /*1bcc0*/  LEA R4, R28.reuse, R4, 0x2 ;  /* 0x000000041c047211 */ /* 0x041fe400078e10ff */
[----:B------:R-:W-:Y:S02]  /*1bcd0*/  IADD3 R8, PT, PT, R29, -R20, RZ ;  /* 0x800000141d087210 */ /* 0x000fe40007ffe0ff */
[----:B------:R-:W4:Y:S04]  /*1bce0*/  LDL.LU R20, [R1+0x114] ;  /* 0x0001140001147983 */ /* 0x000f280000300800 */
[----:B------:R-:W4:Y:S04]  /*1bcf0*/  LDL.LU R13, [R1+0x40] ;  /* 0x00004000010d7983 */ /* 0x000f280000300800 */
[----:B------:R-:W4:Y:S04]  /*1bd00*/  LDL.LU R16, [R1+0x2c] ;  /* 0x00002c0001107983 */ /* 0x000f280000300800 */
[----:B------:R0:W-:Y:S02]  /*1bd10*/  STL [R1+0x7c], R4 ;  /* 0x00007c0401007387 */ /* 0x0001e40000100800 */
[----:B0-----:R-:W-:-:S05]  /*1bd20*/  IMAD R4, R28, 0x4, R4 ;  /* 0x000000041c047824 */ /* 0x001fca00078e0204 */
[----:B------:R0:W-:Y:S01]  /*1bd30*/  STL [R1+0x78], R4 ;  /* 0x0000780401007387 */ /* 0x0001e20000100800 */
[----:B------:R-:W-:Y:S01]  /*1bd40*/  VIADD R21, R3, 0xc0cafb0d ;  /* 0xc0cafb0d03157836 */ /* 0x000fe20000000000 */
[----:B0-----:R-:W-:-:S05]  /*1bd50*/  LEA R4, R28, R4, 0x2 ;  /* 0x000000041c047211 */ /* 0x001fca00078e10ff */
[----:B------:R0:W-:Y:S01]  /*1bd60*/  STL [R1+0x70], R4 ;  /* 0x0000700401007387 */ /* 0x0001e20000100800 */
[----:B------:R-:W-:-:S03]  /*1bd70*/  LOP3.LUT R21, R21, 0xff800000, RZ, 0xc0, !PT ;  /* 0xff80000015157812 */ /* 0x000fc600078ec0ff */
[----:B------:R-:W4:Y:S04]  /*1bd80*/  LDL.LU R19, [R1+0x180] ;  /* 0x0001800001137983 */ /* 0x000f280000300800 */
[----:B------:R-:W4:Y:S01]  /*1bd90*/  LDL.LU R27, [R1+0x124] ;  /* 0x00012400011b7983 */ /* 0x000f220000300800 */
[----:B0-----:R-:W-:-:S03]  /*1bda0*/  IMAD R4, R28, 0x4, R4 ;  /* 0x000000041c047824 */ /* 0x001fc600078e0204 */
[----:B------:R-:W4:Y:S04]  /*1bdb0*/  LDL.LU R25, [R1+0x190] ;  /* 0x0001900001197983 */ /* 0x000f280000300800 */
[----:B------:R0:W-:Y:S01]  /*1bdc0*/  STL [R1+0x74], R4 ;  /* 0x0000740401007387 */ /* 0x0001e20000100800 */
[----:B------:R-:W-:-:S03]  /*1bdd0*/  IMAD.IADD R7, R3, 0x1, -R21 ;  /* 0x0000000103077824 */ /* 0x000fc600078e0a15 */
[----:B------:R-:W4:Y:S04]  /*1bde0*/  LDL.LU R26, [R1+0x188] ;  /* 0x00018800011a7983 */ /* 0x000f280000300800 */
[----:B------:R-:W4:Y:S04]  /*1bdf0*/  LDL.LU R23, [R1+0x1c4] ;  /* 0x0001c40001177983 */ /* 0x000f280000300800 */
[----:B------:R-:W4:Y:S04]  /*1be00*/  LDL.LU R24, [R1+0x1a0] ;  /* 0x0001a00001187983 */ /* 0x000f280000300800 */
[----:B------:R-:W4:Y:S04]  /*1be10*/  LDL.LU R22, [R1+0x1cc] ;  /* 0x0001cc0001167983 */ /* 0x000f280000300800 */
[----:B------:R-:W4:Y:S04]  /*1be20*/  LDL.LU R21, [R1+0x1c8] ;  /* 0x0001c80001157983 */ /* 0x000f280000300800 */
[----:B------:R-:W4:Y:S01]  /*1be30*/  LDL R15, [R1+0x3d8] ;  /* 0x0003d800010f7983 */ /* 0x000f220000100800 */
[----:B------:R-:W-:-:S02]  /*1be40*/  IMAD.MOV.U32 R14, RZ, RZ, 0x3dc6b27f ;  /* 0x3dc6b27fff0e7424 */ /* 0x000fc400078e00ff */
[----:B------:R-:W-:Y:S02]  /*1be50*/  FADD R8, R8, -1 ;  /* 0xbf80000008087421 */ /* 0x000fe40000000000 */
[-C--:B------:R-:W-:Y:S02]  /*1be60*/  FFMA.FTZ R11, R6, R14.reuse, -0.16845393180847167969 ;  /* 0xbe2c7f30060b7423 */ /* 0x080fe4000001000e */
[----:B------:R-:W-:Y:S02]  /*1be70*/  FFMA.FTZ R10, R8, R14, -0.16845393180847167969 ;  /* 0xbe2c7f30080a7423 */ /* 0x000fe4000001000e */
[----:B------:R-:W-:Y:S01]  /*1be80*/  FFMA.FTZ R11, R6, R11, 0.1716887056827545166 ;  /* 0x3e2fcf2a060b7423 */ /* 0x000fe2000001000b */
[----:B------:R-:W-:Y:S01]  /*1be90*/  FADD R7, R7, -1 ;  /* 0xbf80000007077421 */ /* 0x000fe20000000000 */
[----:B------:R-:W-:Y:S02]  /*1bea0*/  FFMA.FTZ R10, R8, R10, 0.1716887056827545166 ;  /* 0x3e2fcf2a080a7423 */ /* 0x000fe4000001000a */
[----:B------:R-:W-:Y:S01]  /*1beb0*/  FFMA.FTZ R11, R6, R11, -0.17900948226451873779 ;  /* 0xbe374e43060b7423 */ /* 0x000fe2000001000b */
[----:B------:R-:W-:Y:S01]  /*1bec0*/  FFMA.FTZ R9, R7, R14, -0.16845393180847167969 ;  /* 0xbe2c7f3007097423 */ /* 0x000fe2000001000e */
[----:B------:R-:W-:-:S02]  /*1bed0*/  FFMA.FTZ R10, R8, R10, -0.17900948226451873779 ;  /* 0xbe374e43080a7423 */ /* 0x000fc4000001000a */
[----:B------:R-:W-:Y:S01]  /*1bee0*/  FFMA.FTZ R11, R6, R11, 0.20512372255325317383 ;  /* 0x3e520bf4060b7423 */ /* 0x000fe2000001000b */
[C---:B------:R-:W-:Y:S01]  /*1bef0*/  FFMA.FTZ R9, R7.reuse, R9, 0.1716887056827545166 ;  /* 0x3e2fcf2a07097423 */ /* 0x040fe20000010009 */
[----:B------:R-:W-:Y:S02]  /*1bf00*/  FFMA.FTZ R10, R8, R10, 0.20512372255325317383 ;  /* 0x3e520bf4080a7423 */ /* 0x000fe4000001000a */
[----:B------:R-:W-:Y:S01]  /*1bf10*/  FFMA.FTZ R11, R6, R11, -0.24046532809734344482 ;  /* 0xbe763c8b060b7423 */ /* 0x000fe2000001000b */
[C---:B------:R-:W-:Y:S01]  /*1bf20*/  FFMA.FTZ R9, R7.reuse, R9, -0.17900948226451873779 ;  /* 0xbe374e4307097423 */ /* 0x040fe20000010009 */
[----:B------:R-:W-:Y:S02]  /*1bf30*/  FFMA.FTZ R10, R8, R10, -0.24046532809734344482 ;  /* 0xbe763c8b080a7423 */ /* 0x000fe4000001000a */
[----:B------:R-:W-:Y:S01]  /*1bf40*/  FFMA.FTZ R11, R6, R11, 0.28857114911079406738 ;  /* 0x3e93bf99060b7423 */ /* 0x000fe2000001000b */
[----:B------:R-:W-:Y:S01]  /*1bf50*/  FFMA.FTZ R9, R7, R9, 0.20512372255325317383 ;  /* 0x3e520bf407097423 */ /* 0x000fe20000010009 */
[----:B------:R-:W-:-:S02]  /*1bf60*/  FFMA.FTZ R10, R8, R10, 0.28857114911079406738 ;  /* 0x3e93bf99080a7423 */ /* 0x000fc4000001000a */
[----:B------:R-:W-:Y:S01]  /*1bf70*/  FFMA.FTZ R11, R6, R11, -0.36067417263984680176 ;  /* 0xbeb8aa49060b7423 */ /* 0x000fe2000001000b */
[C---:B------:R-:W-:Y:S01]  /*1bf80*/  FFMA.FTZ R9, R7.reuse, R9, -0.24046532809734344482 ;  /* 0xbe763c8b07097423 */ /* 0x040fe20000010009 */
[----:B------:R-:W-:Y:S02]  /*1bf90*/  FFMA.FTZ R10, R8, R10, -0.36067417263984680176 ;  /* 0xbeb8aa49080a7423 */ /* 0x000fe4000001000a */
[----:B------:R-:W-:Y:S01]  /*1bfa0*/  FFMA.FTZ R11, R6, R11, 0.48089820146560668945 ;  /* 0x3ef6384a060b7423 */ /* 0x000fe2000001000b */
[C---:B------:R-:W-:Y:S01]  /*1bfb0*/  FFMA.FTZ R9, R7.reuse, R9, 0.28857114911079406738 ;  /* 0x3e93bf9907097423 */ /* 0x040fe20000010009 */
[----:B------:R-:W-:Y:S02]  /*1bfc0*/  FFMA.FTZ R10, R8, R10, 0.48089820146560668945 ;  /* 0x3ef6384a080a7423 */ /* 0x000fe4000001000a */
[----:B------:R-:W-:Y:S01]  /*1bfd0*/  FFMA.FTZ R11, R6, R11, -0.72134751081466674805 ;  /* 0xbf38aa3b060b7423 */ /* 0x000fe2000001000b */
[----:B0-----:R-:W-:Y:S01]  /*1bfe0*/  LEA R4, R28, R4, 0x2 ;  /* 0x000000041c047211 */ /* 0x001fe200078e10ff */
[----:B------:R-:W-:-:S02]  /*1bff0*/  FFMA.FTZ R9, R7, R9, -0.36067417263984680176 ;  /* 0xbeb8aa4907097423 */ /* 0x000fc40000010009 */
[----:B------:R-:W-:Y:S01]  /*1c000*/  FMUL R11, R6, R11 ;  /* 0x0000000b060b7220 */ /* 0x000fe20000400000 */
[----:B------:R-:W-:Y:S01]  /*1c010*/  FFMA.FTZ R10, R8, R10, -0.72134751081466674805 ;  /* 0xbf38aa3b080a7423 */ /* 0x000fe2000001000a */
[----:B------:R-:W-:Y:S01]  /*1c020*/  ISETP.GE.U32.AND P6, PT, R18, 0x7f800000, PT ;  /* 0x7f8000001200780c */ /* 0x000fe20003fc6070 */
[----:B------:R0:W-:Y:S01]  /*1c030*/  STL [R1+0x64], R4 ;  /* 0x0000640401007387 */ /* 0x0001e20000100800 */
[----:B------:R-:W-:Y:S01]  /*1c040*/  FMUL R11, R6, R11 ;  /* 0x0000000b060b7220 */ /* 0x000fe20000400000 */
[----:B------:R-:W-:Y:S01]  /*1c050*/  FFMA.FTZ R9, R7, R9, 0.48089820146560668945 ;  /* 0x3ef6384a07097423 */ /* 0x000fe20000010009 */
[----:B------:R-:W-:Y:S01]  /*1c060*/  FMUL R10, R8, R10 ;  /* 0x0000000a080a7220 */ /* 0x000fe20000400000 */
[----:B------:R-:W-:Y:S01]  /*1c070*/  ISETP.GE.U32.AND P1, PT, R3, 0x7f800000, PT ;  /* 0x7f8000000300780c */ /* 0x000fe20003f26070 */
[----:B------:R-:W-:Y:S01]  /*1c080*/  FFMA.FTZ R6, R6, 1.4426950216293334961, R11 ;  /* 0x3fb8aa3b06067823 */ /* 0x000fe2000001000b */
[----:B0-----:R-:W-:Y:S02]  /*1c090*/  IMAD R4, R28, 0x4, R4 ;  /* 0x000000041c047824 */ /* 0x001fe400078e0204 */
[----:B------:R-:W-:Y:S01]  /*1c0a0*/  FFMA.FTZ R9, R7, R9, -0.72134751081466674805 ;  /* 0xbf38aa3b07097423 */ /* 0x000fe20000010009 */
[C---:B------:R-:W-:Y:S01]  /*1c0b0*/  FMUL R10, R8.reuse, R10 ;  /* 0x0000000a080a7220 */ /* 0x040fe20000400000 */
[----:B------:R-:W-:Y:S01]  /*1c0c0*/  ISETP.GE.U32.AND P5, PT, R29, 0x7f800000, PT ;  /* 0x7f8000001d00780c */ /* 0x000fe20003fa6070 */
[----:B------:R0:W-:Y:S01]  /*1c0d0*/  STL [R1+0x68], R4 ;  /* 0x0000680401007387 */ /* 0x0001e20000100800 */
[----:B------:R-:W-:Y:S01]  /*1c0e0*/  FMUL R9, R7, R9 ;  /* 0x0000000907097220 */ /* 0x000fe20000400000 */
[----:B------:R-:W-:Y:S01]  /*1c0f0*/  FFMA.FTZ R10, R8, 1.4426950216293334961, R10 ;  /* 0x3fb8aa3b080a7823 */ /* 0x000fe2000001000a */
[----:B0-----:R-:W-:-:S02]  /*1c100*/  IMAD R4, R28, 0x4, R4 ;  /* 0x000000041c047824 */ /* 0x001fc400078e0204 */
[----:B------:R-:W-:-:S03]  /*1c110*/  FMUL R9, R7, R9 ;  /* 0x0000000907097220 */ /* 0x000fc60000400000 */
[----:B------:R0:W-:Y:S01]  /*1c120*/  STL [R1+0x88], R4 ;  /* 0x0000880401007387 */ /* 0x0001e20000100800 */
[----:B------:R-:W-:Y:S01]  /*1c130*/  FFMA.FTZ R9, R7, 1.4426950216293334961, R9 ;  /* 0x3fb8aa3b07097823 */ /* 0x000fe20000010009 */
[----:B0-----:R-:W-:Y:S01]  /*1c140*/  IMAD R4, R28, 0x4, R4 ;  /* 0x000000041c047824 */ /* 0x001fe200078e0204 */
[----:B--2---:R-:W-:Y:S01]  /*1c150*/  ISETP.GE.U32.AND P2, PT, R17, 0x7f800000, PT ;  /* 0x7f8000001100780c */ /* 0x004fe20003f46070 */
[----:B---3--:R-:W-:-:S12]  /*1c160*/  FADD R11, R12, R0 ;  /* 0x000000000c0b7221 */ /* 0x008fd80000000000 */
[----:B------:R-:W-:-:S05]  /*1c170*/  @P2 MOV R0, 0x7f800000 ;  /* 0x7f80000000002802 */ /* 0x000fca0000000f00 */
[----:B------:R-:W-:Y:S01]  /*1c180*/  @P2 FFMA.FTZ R11, R17, R0, +INF ;  /* 0x7f800000110b2423 */ /* 0x000fe20000010000 */
[----:B------:R-:W-:-:S04]  /*1c190*/  @P1 MOV R0, 0x7f800000 ;  /* 0x7f80000000001802 */ /* 0x000fc80000000f00 */
[----:B------:R-:W-:Y:S04]  /*1c1a0*/  STL [R1+0x3a8], R11 ;  /* 0x0003a80b01007387 */ /* 0x000fe80000100800 */
[----:B------:R0:W-:Y:S01]  /*1c1b0*/  STL [R1+0x84], R4 ;  /* 0x0000840401007387 */ /* 0x0001e20000100800 */
[----:B----4-:R-:W-:Y:S01]  /*1c1c0*/  FADD R8, R20, R6 ;  /* 0x0000000614087221 */ /* 0x010fe20000000000 */
[----:B------:R-:W-:Y:S01]  /*1c1d0*/  @P6 MOV R6, 0x7f800000 ;  /* 0x7f80000000066802 */ /* 0x000fe20000000f00 */
[----:B0-----:R-:W-:-:S04]  /*1c1e0*/  IMAD R4, R28, 0x4, R4 ;  /* 0x000000041c047824 */ /* 0x001fc800078e0204 */
[----:B------:R-:W-:Y:S01]  /*1c1f0*/  @P6 FFMA.FTZ R8, R18, R6, +INF ;  /* 0x7f80000012086423 */ /* 0x000fe20000010006 */
[----:B------:R-:W-:Y:S01]  /*1c200*/  @P5 MOV R6, 0x7f800000 ;  /* 0x7f80000000065802 */ /* 0x000fe20000000f00 */
[----:B------:R-:W-:Y:S01]  /*1c210*/  FADD R7, R13, R9 ;  /* 0x000000090d077221 */ /* 0x000fe20000000000 */
[----:B------:R-:W-:Y:S02]  /*1c220*/  @P1 FFMA.FTZ R7, R3, R0, +INF ;  /* 0x7f80000003071423 */ /* 0x000fe40000010000 */
[----:B------:R-:W-:Y:S01]  /*1c230*/  STL [R1+0x3a4], R8 ;  /* 0x0003a40801007387 */ /* 0x000fe20000100800 */
[----:B------:R-:W-:Y:S01]  /*1c240*/  FADD R5, R16, R10 ;  /* 0x0000000a10057221 */ /* 0x000fe20000000000 */
[----:B------:R-:W-:Y:S02]  /*1c250*/  @P5 FFMA.FTZ R5, R29, R6, +INF ;  /* 0x7f8000001d055423 */ /* 0x000fe40000010006 */
[----:B------:R0:W-:Y:S04]  /*1c260*/  STL [R1+0xc0], R4 ;  /* 0x0000c00401007387 */ /* 0x0001e80000100800 */
[----:B------:R-:W-:Y:S01]  /*1c270*/  STL [R1+0x3a0], R7 ;  /* 0x0003a00701007387 */ /* 0x000fe20000100800 */
[----:B0-----:R-:W-:-:S05]  /*1c280*/  IMAD R4, R28, 0x4, R4 ;  /* 0x000000041c047824 */ /* 0x001fca00078e0204 */
[----:B------:R-:W-:Y:S01]  /*1c290*/  STL [R1+0xac], R4 ;  /* 0x0000ac0401007387 */ /* 0x000fe20000100800 */
[----:B------:R-:W-:-:S03]  /*1c2a0*/  LEA R0, R28, R4, 0x2 ;  /* 0x000000041c007211 */ /* 0x000fc600078e10ff */
[----:B------:R-:W-:Y:S01]  /*1c2b0*/  STL [R1+0x39c], R5 ;  /* 0x00039c0501007387 */ /* 0x000fe20000100800 */
[----:B------:R-:W-:Y:S01]  /*1c2c0*/  BAR.SYNC.DEFER_BLOCKING 0x0 ;  /* 0x0000000000007b1d */ /* 0x000fe20000010000 */
[----:B------:R-:W-:-:S05]  /*1c2d0*/  F2FP.BF16.F32.PACK_AB R8, R19, R27 ;  /* 0x0000001b1308723e */ /* 0x000fca00000010ff */
[----:B------:R-:W0:Y:S01]  /*1c2e0*/  LDS.128 R4, [R15+UR6] ;  /* 0x000000060f047984 */ /* 0x000e220008000c00 */
[----:B------:R-:W-:Y:S02]  /*1c2f0*/  F2FP.BF16.F32.PACK_AB R10, R23, R24 ;  /* 0x00000018170a723e */ /* 0x000fe400000010ff */
[----:B------:R-:W-:Y:S02]  /*1c300*/  F2FP.BF16.F32.PACK_AB R11, R22, R21 ;  /* 0x00000015160b723e */ /* 0x000fe400000010ff */
[----:B------:R-:W-:Y:S01]  /*1c310*/  F2FP.BF16.F32.PACK_AB R9, R25, R26 ;  /* 0x0000001a1909723e */ /* 0x000fe200000010ff */
[----:B------:R-:W1:Y:S04]  /*1c320*/  LDS.128 R20, [R15+UR6+0x400] ;  /* 0x000400060f147984 */ /* 0x000e680008000c00 */
[----:B------:R2:W-:Y:S04]  /*1c330*/  STL.64 [R1+0xe50], R10 ;  /* 0x000e500a01007387 */ /* 0x0005e80000100a00 */
[----:B------:R3:W-:Y:S04]  /*1c340*/  STL [R1+0xa8], R0 ;  /* 0x0000a80001007387 */ /* 0x0007e80000100800 */
[----:B------:R-:W-:Y:S01]  /*1c350*/  STL.64 [R1+0xe48], R8 ;  /* 0x000e480801007387 */ /* 0x000fe20000100a00 */
[----:B--2---:R-:W-:-:S03]  /*1c360*/  LOP3.LUT R11, R15, 0x40, RZ, 0x3c, !PT ;  /* 0x000000400f0b7812 */ /* 0x004fc600078e3cff */
[----:B------:R-:W-:Y:S01]  /*1c370*/  STL [R1+0xe40], R28 ;  /* 0x000e401c01007387 */ /* 0x000fe20000100800 */
[----:B---3--:R-:W-:-:S03]  /*1c380*/  IMAD R0, R28, 0x4, R0 ;  /* 0x000000041c007824 */ /* 0x008fc600078e0200 */
[----:B------:R-:W-:Y:S04]  /*1c390*/  STL [R1+0x3ac], R11 ;  /* 0x0003ac0b01007387 */ /* 0x000fe80000100800 */
[----:B0-----:R-:W-:Y:S04]  /*1c3a0*/  STL [R1+0xe4], R5 ;  /* 0x0000e40501007387 */ /* 0x001fe80000100800 */
[----:B------:R-:W-:Y:S04]  /*1c3b0*/  STL.64 [R1+0xe8], R6 ;  /* 0x0000e80601007387 */ /* 0x000fe80000100a00 */
[----:B------:R-:W-:Y:S04]  /*1c3c0*/  STL [R1+0xa4], R0 ;  /* 0x0000a40001007387 */ /* 0x000fe80000100800 */
[----:B------:R-:W-:Y:S04]  /*1c3d0*/  STL [R1+0xe44], R0 ;  /* 0x000e440001007387 */ /* 0x000fe80000100800 */
[----:B------:R-:W-:Y:S04]  /*1c3e0*/  STL [R1+0xe28], R4 ;  /* 0x000e280401007387 */ /* 0x000fe80000100800 */
[----:B------:R-:W0:Y:S01]  /*1c3f0*/  LDS.128 R4, [R15+UR6+0x800] ;  /* 0x000800060f047984 */ /* 0x000e220008000c00 */
[----:B------:R-:W-:-:S02]  /*1c400*/  FSETP.NEU.AND P4, PT, R17, RZ, PT ;  /* 0x000000ff1100720b */ /* 0x000fc40003f8d000 */
[----:B------:R-:W-:Y:S02]  /*1c410*/  FSETP.NEU.AND P3, PT, R18, RZ, PT ;  /* 0x000000ff1200720b */ /* 0x000fe40003f6d000 */
[----:B------:R-:W2:Y:S04]  /*1c420*/  LDS.128 R16, [R15+UR6+0xc00] ;  /* 0x000c00060f107984 */ /* 0x000ea80008000c00 */
[----:B-1----:R-:W-:Y:S04]  /*1c430*/  STL.64 [R1+0xd0], R20 ;  /* 0x0000d01401007387 */ /* 0x002fe80000100a00 */
[----:B------:R-:W-:Y:S04]  /*1c440*/  STL.64 [R1+0xd8], R22 ;  /* 0x0000d81601007387 */ /* 0x000fe80000100a00 */
[----:B------:R-:W1:Y:S04]  /*1c450*/  LDS.128 R12, [R11+UR6] ;  /* 0x000000060b0c7984 */ /* 0x000e680008000c00 */
[----:B0-----:R-:W-:Y:S04]  /*1c460*/  STL.64 [R1+0x100], R4 ;  /* 0x0001000401007387 */ /* 0x001fe80000100a00 */
[----:B------:R-:W-:Y:S04]  /*1c470*/  STL.64 [R1+0x108], R6 ;  /* 0x0001080601007387 */ /* 0x000fe80000100a00 */
[----:B------:R-:W0:Y:S04]  /*1c480*/  LDS.128 R4, [R11+UR6+0x400] ;  /* 0x000400060b047984 */ /* 0x000e280008000c00 */
[----:B--2---:R-:W-:Y:S04]  /*1c490*/  STL.64 [R1+0x130], R16 ;  /* 0x0001301001007387 */ /* 0x004fe80000100a00 */
[----:B------:R-:W-:Y:S04]  /*1c4a0*/  STL.64 [R1+0x138], R18 ;  /* 0x0001381201007387 */ /* 0x000fe80000100a00 */
[----:B------:R-:W2:Y:S04]  /*1c4b0*/  LDL.LU R0, [R1+0x1d4] ;  /* 0x0001d40001007983 */ /* 0x000ea80000300800 */
[----:B-1----:R1:W-:Y:S04]  /*1c4c0*/  STL.64 [R1+0xb0], R12 ;  /* 0x0000b00c01007387 */ /* 0x0023e80000100a00 */
[----:B------:R-:W-:Y:S04]  /*1c4d0*/  STL.64 [R1+0xb8], R14 ;  /* 0x0000b80e01007387 */ /* 0x000fe80000100a00 */
[----:B------:R-:W3:Y:S04]  /*1c4e0*/  LDL.LU R28, [R1+0x228] ;  /* 0x00022800011c7983 */ /* 0x000ee80000300800 */
[----:B0-----:R-:W-:Y:S04]  /*1c4f0*/  STL.64 [R1+0xf0], R4 ;  /* 0x0000f00401007387 */ /* 0x001fe80000100a00 */
[----:B------:R-:W-:Y:S04]  /*1c500*/  STL.64 [R1+0xf8], R6 ;  /* 0x0000f80601007387 */ /* 0x000fe80000100a00 */
[----:B-1----:R-:W3:Y:S04]  /*1c510*/  LDL.LU R12, [R1+0x224] ;  /* 0x00022400010c7983 */ /* 0x002ee80000300800 */
[----:B------:R-:W4:Y:S04]  /*1c520*/  LDL.LU R16, [R1+0x22c] ;  /* 0x00022c0001107983 */ /* 0x000f280000300800 */
[----:B------:R-:W2:Y:S04]  /*1c530*/  LDL.LU R13, [R1+0x234] ;  /* 0x00023400010d7983 */ /* 0x000ea80000300800 */
[----:B------:R-:W0:Y:S04]  /*1c540*/  LDS.128 R4, [R11+UR6+0x800] ;  /* 0x000800060b047984 */ /* 0x000e280008000c00 */
[----:B------:R-:W1:Y:S01]  /*1c550*/  LDS.128 R8, [R11+UR6+0xc00] ;  /* 0x000c00060b087984 */ /* 0x000e620008000c00 */
[----:B------:R-:W-:Y:S06]  /*1c560*/  BAR.SYNC.DEFER_BLOCKING 0x0 ;  /* 0x0000000000007b1d */ /* 0x000fec0000010000 */
[----:B--2---:R2:W-:Y:S04]  /*1c570*/  STL [R1+0xe38], R13 ;  /* 0x000e380d01007387 */ /* 0x0045e80000100800 */
[----:B--2---:R-:W2:Y:S04]  /*1c580*/  LDL.LU R13, [R1+0x1f0] ;  /* 0x0001f000010d7983 */ /* 0x004ea80000300800 */
[----:B--2---:R2:W-:Y:S04]  /*1c590*/  STL [R1+0xe3c], R13 ;  /* 0x000e3c0d01007387 */ /* 0x0045e80000100800 */
[----:B--2---:R-:W4:Y:S04]  /*1c5a0*/  LDL.LU R13, [R1+0x230] ;  /* 0x00023000010d7983 */ /* 0x004f280000300800 */
[----:B------:R-:W2:Y:S04]  /*1c5b0*/  LDL.LU R17, [R1+0x23c] ;  /* 0x00023c0001117983 */ /* 0x000ea80000300800 */
[----:B--2---:R2:W-:Y:S04]  /*1c5c0*/  STL [R1+0xe34], R17 ;  /* 0x000e341101007387 */ /* 0x0045e80000100800 */
[----:B--2---:R-:W2:Y:S04]  /*1c5d0*/  LDL.LU R17, [R1+0x238] ;  /* 0x0002380001117983 */ /* 0x004ea80000300800 */
[----:B------:R-:W2:Y:S01]  /*1c5e0*/  LDL.LU R14, [R1+0x200] ;  /* 0x00020000010e7983 */ /* 0x000ea20000300800 */
[----:B------:R-:W-:-:S02]  /*1c5f0*/  FSETP.NEU.AND P2, PT, R3, RZ, PT ;  /* 0x000000ff0300720b */ /* 0x000fc40003f4d000 */
[----:B------:R-:W-:Y:S02]  /*1c600*/  FSETP.NEU.AND P1, PT, R29, RZ, PT ;  /* 0x000000ff1d00720b */ /* 0x000fe40003f2d000 */
[----:B0-----:R-:W-:Y:S01]  /*1c610*/  MOV R29, R4 ;  /* 0x00000004001d7202 */ /* 0x001fe20000000f00 */
[----:B--2---:R0:W-:Y:S04]  /*1c620*/  STL [R1+0xe30], R14 ;  /* 0x000e300e01007387 */ /* 0x0041e80000100800 */
[----:B0-----:R-:W2:Y:S04]  /*1c630*/  LDL.LU R14, [R1+0x240] ;  /* 0x00024000010e7983 */ /* 0x001ea80000300800 */
[----:B------:R-:W2:Y:S04]  /*1c640*/  LDL.LU R18, [R1+0x248] ;  /* 0x0002480001127983 */ /* 0x000ea80000300800 */
[----:B------:R-:W2:Y:S04]  /*1c650*/  LDL.LU R25, [R1+0x244] ;  /* 0x0002440001197983 */ /* 0x000ea80000300800 */
[----:B------:R-:W-:Y:S04]  /*1c660*/  STL [R1+0x124], R5 ;  /* 0x0001240501007387 */ /* 0x000fe80000100800 */
[----:B------:R0:W-:Y:S04]  /*1c670*/  STL.64 [R1+0x128], R6 ;  /* 0x0001280601007387 */ /* 0x0001e80000100a00 */
[----:B------:R-:W2:Y:S04]  /*1c680*/  LDL.LU R26, [R1+0x250] ;  /* 0x00025000011a7983 */ /* 0x000ea80000300800 */
[----:B------:R-:W2:Y:S04]  /*1c690*/  LDL.LU R24, [R1+0x24c] ;  /* 0x00024c0001187983 */ /* 0x000ea80000300800 */
[----:B0-----:R-:W2:Y:S04]  /*1c6a0*/  LDL.LU R6, [R1+0x21c] ;  /* 0x00021c0001067983 */ /* 0x001ea80000300800 */
[----:B------:R-:W2:Y:S04]  /*1c6b0*/  LDL.LU R3, [R1+0x258] ;  /* 0x0002580001037983 */ /* 0x000ea80000300800 */
[----:B------:R-:W2:Y:S04]  /*1c6c0*/  LDL.LU R15, [R1+0x254] ;  /* 0x00025400010f7983 */ /* 0x000ea80000300800 */
[----:B------:R-:W2:Y:S04]  /*1c6d0*/  LDL.LU R7, [R1+0x260] ;  /* 0x0002600001077983 */ /* 0x000ea80000300800 */
[----:B------:R-:W2:Y:S04]  /*1c6e0*/  LDL.LU R19, [R1+0x25c] ;  /* 0x00025c0001137983 */ /* 0x000ea80000300800 */
[----:B------:R-:W2:Y:S04]  /*1c6f0*/  LDL.LU R20, [R1+0x6c] ;  /* 0x00006c0001147983 */ /* 0x000ea80000300800 */
[----:B------:R-:W2:Y:S04]  /*1c700*/  LDL.LU R27, [R1+0x4c] ;  /* 0x00004c00011b7983 */ /* 0x000ea80000300800 */
[----:B------:R0:W-:Y:S04]  /*1c710*/  STL [R1+0xe2c], R29 ;  /* 0x000e2c1d01007387 */ /* 0x0001e80000100800 */
[----:B0-----:R-:W2:Y:S04]  /*1c720*/  LDL.LU R29, [R1+0x14c] ;  /* 0x00014c00011d7983 */ /* 0x001ea80000300800 */
[----:B------:R-:W2:Y:S04]  /*1c730*/  LDL.LU R21, [R1+0x144] ;  /* 0x0001440001157983 */ /* 0x000ea80000300800 */
[----:B------:R-:W2:Y:S04]  /*1c740*/  LDL.LU R4, [R1+0x164] ;  /* 0x0001640001047983 */ /* 0x000ea80000300800 */
[----:B------:R-:W2:Y:S04]  /*1c750*/  LDL.LU R22, [R1+0x15c] ;  /* 0x00015c0001167983 */ /* 0x000ea80000300800 */
[----:B------:R-:W2:Y:S04]  /*1c760*/  LDL.LU R5, [R1+0x174] ;  /* 0x0001740001057983 */ /* 0x000ea80000300800 */
[----:B------:R-:W2:Y:S04]  /*1c770*/  LDL.LU R23, [R1+0x16c] ;  /* 0x00016c0001177983 */ /* 0x000ea80000300800 */
[----:B-1----:R-:W-:Y:S04]  /*1c780*/  STL.64 [R1+0x110], R8 ;  /* 0x0001100801007387 */ /* 0x002fe80000100a00 */
[----:B------:R0:W-:Y:S04]  /*1c790*/  STL.64 [R1+0x118], R10 ;  /* 0x0001180a01007387 */ /* 0x0001e80000100a00 */
[----:B0-----:R-:W2:Y:S04]  /*1c7a0*/  LDL.LU.64 R10, [R1+0xe50] ;  /* 0x000e5000010a7983 */ /* 0x001ea80000300a00 */
[----:B------:R-:W2:Y:S04]  /*1c7b0*/  LDL.LU.64 R8, [R1+0xe48] ;  /* 0x000e480001087983 */ /* 0x000ea80000300a00 */
[----:B--2---:R0:W-:Y:S04]  /*1c7c0*/  STS.128 [R2+UR6], R8 ;  /* 0x0000000802007988 */ /* 0x0041e80008000c06 */
[----:B0-----:R-:W2:Y:S01]  /*1c7d0*/  LDL.LU R8, [R1+0x1d0] ;  /* 0x0001d00001087983 */ /* 0x001ea20000300800 */
[----:B---3--:R-:W-:-:S03]  /*1c7e0*/  F2FP.BF16.F32.PACK_AB R12, R28, R12 ;  /* 0x0000000c1c0c723e */ /* 0x008fc600000010ff */
[----:B------:R-:W3:Y:S01]  /*1c7f0*/  LDL.LU R9, [R1+0x1e8] ;  /* 0x0001e80001097983 */ /* 0x000ee20000300800 */
[----:B----4-:R-:W-:-:S03]  /*1c800*/  F2FP.BF16.F32.PACK_AB R16, R13, R16 ;  /* 0x000000100d10723e */ /* 0x010fc600000010ff */
[----:B------:R-:W4:Y:S04]  /*1c810*/  LDL.LU R10, [R1+0x20c] ;  /* 0x00020c00010a7983 */ /* 0x000f280000300800 */
[----:B------:R-:W3:Y:S01]  /*1c820*/  LDL.LU R11, [R1+0x220] ;  /* 0x00022000010b7983 */ /* 0x000ee20000300800 */
[----:B--2---:R-:W-:-:S03]  /*1c830*/  F2FP.BF16.F32.PACK_AB R8, R0, R8 ;  /* 0x000000080008723e */ /* 0x004fc600000010ff */
[----:B------:R-:W2:Y:S04]  /*1c840*/  LDL.LU R0, [R1+0xe44] ;  /* 0x000e440001007983 */ /* 0x000ea80000300800 */
[----:B------:R-:W2:Y:S04]  /*1c850*/  LDL.LU R28, [R1+0xe40] ;  /* 0x000e4000011c7983 */ /* 0x000ea80000300800 */
[----:B------:R-:W3:Y:S02]  /*1c860*/  LDL.LU R13, [R1+0xe3c] ;  /* 0x000e3c00010d7983 */ /* 0x000ee40000300800 */
[----:B---3--:R-:W-:-:S02]  /*1c870*/  F2FP.BF16.F32.PACK_AB R9, R13, R9 ;  /* 0x000000090d09723e */ /* 0x008fc400000010ff */
[----:B------:R-:W3:Y:S01]  /*1c880*/  LDL.LU R13, [R1+0xe38] ;  /* 0x000e3800010d7983 */ /* 0x000ee20000300800 */
[----:B--2---:R-:W-:Y:S01]  /*1c890*/  IMAD R0, R28, 0x4, R0 ;  /* 0x000000041c007824 */ /* 0x004fe200078e0200 */
[----:B---3--:R-:W-:Y:S02]  /*1c8a0*/  F2FP.BF16.F32.PACK_AB R13, R17, R13 ;  /* 0x0000000d110d723e */ /* 0x008fe400000010ff */
[----:B------:R-:W2:Y:S04]  /*1c8b0*/  LDL.LU R17, [R1+0xe34] ;  /* 0x000e340001117983 */ /* 0x000ea80000300800 */
[----:B------:R0:W-:Y:S01]  /*1c8c0*/  STL [R1+0x90], R0 ;  /* 0x0000900001007387 */ /* 0x0001e20000100800 */
[----:B--2---:R-:W-:-:S03]  /*1c8d0*/  F2FP.BF16.F32.PACK_AB R17, R14, R17 ;  /* 0x000000110e11723e */ /* 0x004fc600000010ff */
[----:B------:R-:W4:Y:S01]  /*1c8e0*/  LDL.LU R14, [R1+0xe30] ;  /* 0x000e3000010e7983 */ /* 0x000f220000300800 */
[----:B0-----:R-:W-:-:S05]  /*1c8f0*/  LEA R0, R28, R0, 0x2 ;  /* 0x000000001c007211 */ /* 0x001fca00078e10ff */
[----:B------:R0:W-:Y:S01]  /*1c900*/  STL [R1+0x8c], R0 ;  /* 0x00008c0001007387 */ /* 0x0001e20000100800 */
[----:B------:R-:W-:Y:S01]  /*1c910*/  F2FP.BF16.F32.PACK_AB R15, R3, R15 ;  /* 0x0000000f030f723e */ /* 0x000fe200000010ff */
[----:B0-----:R-:W-:Y:S01]  /*1c920*/  IMAD R0, R28, 0x4, R0 ;  /* 0x000000041c007824 */ /* 0x001fe200078e0200 */
[----:B------:R-:W-:Y:S02]  /*1c930*/  F2FP.BF16.F32.PACK_AB R20, R20, R27 ;  /* 0x0000001b1414723e */ /* 0x000fe400000010ff */
[----:B------:R-:W-:Y:S02]  /*1c940*/  F2FP.BF16.F32.PACK_AB R21, R29, R21 ;  /* 0x000000151d15723e */ /* 0x000fe400000010ff */
[----:B------:R-:W-:Y:S02]  /*1c950*/  F2FP.BF16.F32.PACK_AB R22, R4, R22 ;  /* 0x000000160416723e */ /* 0x000fe400000010ff */
[----:B------:R-:W-:Y:S02]  /*1c960*/  F2FP.BF16.F32.PACK_AB R23, R5, R23 ;  /* 0x000000170517723e */ /* 0x000fe400000010ff */
[----:B------:R-:W-:-:S02]  /*1c970*/  F2FP.BF16.F32.PACK_AB R11, R11, R6 ;  /* 0x000000060b0b723e */ /* 0x000fc400000010ff */
[----:B----4-:R-:W-:Y:S02]  /*1c980*/  F2FP.BF16.F32.PACK_AB R10, R10, R14 ;  /* 0x0000000e0a0a723e */ /* 0x010fe400000010ff */
[----:B------:R-:W-:Y:S02]  /*1c990*/  F2FP.BF16.F32.PACK_AB R14, R18, R25 ;  /* 0x00000019120e723e */ /* 0x000fe400000010ff */
[----:B------:R-:W-:Y:S02]  /*1c9a0*/  F2FP.BF16.F32.PACK_AB R18, R26, R24 ;  /* 0x000000181a12723e */ /* 0x000fe400000010ff */
[----:B------:R-:W2:Y:S04]  /*1c9b0*/  LDL.LU R24, [R1+0x154] ;  /* 0x0001540001187983 */ /* 0x000ea80000300800 */
[----:B------:R0:W-:Y:S04]  /*1c9c0*/  STL [R1+0x98], R0 ;  /* 0x0000980001007387 */ /* 0x0001e80000100800 */
[----:B------:R-:W3:Y:S04]  /*1c9d0*/  LDL.LU R25, [R1+0x168] ;  /* 0x0001680001197983 */ /* 0x000ee80000300800 */
[----:B------:R-:W4:Y:S01]  /*1c9e0*/  LDL.LU R26, [R1+0x178] ;  /* 0x00017800011a7983 */ /* 0x000f220000300800 */
[----:B0-----:R-:W-:-:S03]  /*1c9f0*/  LEA R0, R28, R0, 0x2 ;  /* 0x000000001c007211 */ /* 0x001fc600078e10ff */
[----:B------:R-:W2:Y:S04]  /*1ca00*/  LDL.LU R3, [R1+0x18c] ;  /* 0x00018c0001037983 */ /* 0x000ea80000300800 */
[----:B------:R0:W-:Y:S04]  /*1ca10*/  STL [R1+0x94], R0 ;  /* 0x0000940001007387 */ /* 0x0001e80000100800 */
[----:B------:R-:W2:Y:S04]  /*1ca20*/  LDL.LU R27, [R1+0x184] ;  /* 0x00018400011b7983 */ /* 0x000ea80000300800 */
[----:B------:R-:W3:Y:S01]  /*1ca30*/  LDL.LU R29, [R1+0xe2c] ;  /* 0x000e2c00011d7983 */ /* 0x000ee20000300800 */
[----:B0-----:R-:W-:-:S03]  /*1ca40*/  IMAD R0, R28, 0x4, R0 ;  /* 0x000000041c007824 */ /* 0x001fc600078e0200 */
[----:B------:R-:W3:Y:S04]  /*1ca50*/  LDL.LU R4, [R1+0xe28] ;  /* 0x000e280001047983 */ /* 0x000ee80000300800 */
[----:B------:R-:W3:Y:S04]  /*1ca60*/  LDL.LU R5, [R1+0xe24] ;  /* 0x000e240001057983 */ /* 0x000ee80000300800 */
[----:B------:R0:W-:Y:S04]  /*1ca70*/  STL [R1+0xa0], R0 ;  /* 0x0000a00001007387 */ /* 0x0001e80000100800 */
[----:B------:R1:W-:Y:S01]  /*1ca80*/  STS.128 [R2+UR6+0x200], R8 ;  /* 0x0002000802007988 */ /* 0x0003e20008000c06 */
[----:B0-----:R-:W-:-:S05]  /*1ca90*/  LEA R0, R28, R0, 0x2 ;  /* 0x000000001c007211 */ /* 0x001fca00078e10ff */
[----:B------:R-:W-:Y:S04]  /*1caa0*/  STL [R1+0x9c], R0 ;  /* 0x00009c0001007387 */ /* 0x000fe80000100800 */
[----:B-1----:R-:W3:Y:S04]  /*1cab0*/  LDL.LU R10, [R1+0x170] ;  /* 0x00017000010a7983 */ /* 0x002ee80000300800 */
[----:B------:R-:W4:Y:S04]  /*1cac0*/  LDL.LU R11, [R1+0x17c] ;  /* 0x00017c00010b7983 */ /* 0x000f280000300800 */
[----:B------:R0:W-:Y:S04]  /*1cad0*/  STS.128 [R2+UR6+0x80], R12 ;  /* 0x0000800c02007988 */ /* 0x0001e80008000c06 */
[----:B0-----:R-:W4:Y:S01]  /*1cae0*/  LDL.LU R15, [R1+0x160] ;  /* 0x00016000010f7983 */ /* 0x001f220000300800 */
[----:B------:R-:W-:-:S02]  /*1caf0*/  IMAD.MOV.U32 R9, RZ, RZ, R0 ;  /* 0x000000ffff097224 */ /* 0x000fc400078e0000 */
[----:B------:R-:W0:Y:S01]  /*1cb00*/  S2R R0, SR_CTAID.X ;  /* 0x0000000000007919 */ /* 0x000e220000002500 */
[----:B------:R-:W1:Y:S01]  /*1cb10*/  S2R R8, SR_TID.X ;  /* 0x0000000000087919 */ /* 0x000e620000002100 */
[----:B------:R0:W-:Y:S02]  /*1cb20*/  STS.128 [R2+UR6+0x100], R20 ;  /* 0x0001001402007988 */ /* 0x0001e40008000c06 */
[----:B0-----:R-:W0:Y:S01]  /*1cb30*/  LDC R23, c[0x0][0x3e8] ;  /* 0x0000fa00ff177b82 */ /* 0x001e220000000800 */
[----:B------:R-:W-:Y:S01]  /*1cb40*/  IMAD R9, R28, 0x4, R9 ;  /* 0x000000041c097824 */ /* 0x000fe200078e0209 */
[----:B------:R-:W-:Y:S02]  /*1cb50*/  F2FP.BF16.F32.PACK_AB R19, R7, R19 ;  /* 0x000000130713723e */ /* 0x000fe400000010ff */
[----:B------:R-:W-:Y:S02]  /*1cb60*/  SHF.L.U32 R0, R0, 0x5, RZ ;  /* 0x0000000500007819 */ /* 0x000fe400000006ff */
[----:B------:R-:W-:Y:S02]  /*1cb70*/  STL [R1+0x6c], R9 ;  /* 0x00006c0901007387 */ /* 0x000fe40000100800 */
[----:B------:R-:W2:Y:S01]  /*1cb80*/  LDC.64 R6, c[0x0][0x398] ;  /* 0x0000e600ff067b82 */ /* 0x000ea20000000a00 */
[----:B-1----:R-:W-:Y:S01]  /*1cb90*/  LOP3.LUT R0, R0, 0x1f, R8, 0xf8, !PT ;  /* 0x0000001f00007812 */ /* 0x002fe200078ef808 */
[----:B------:R0:W-:Y:S04]  /*1cba0*/  STS.128 [R2+UR6+0x280], R16 ;  /* 0x0002801002007988 */ /* 0x0001e80008000c06 */
[----:B------:R-:W4:Y:S04]  /*1cbb0*/  LDL.LU R8, [R1+0x194] ;  /* 0x0001940001087983 */ /* 0x000f280000300800 */
[----:B------:R-:W4:Y:S04]  /*1cbc0*/  LDL.LU R22, [R1+0x1d8] ;  /* 0x0001d80001167983 */ /* 0x000f280000300800 */
[----:B------:R-:W4:Y:S01]  /*1cbd0*/  LDL.LU R12, [R1+0x19c] ;  /* 0x00019c00010c7983 */ /* 0x000f220000300800 */
[----:B0-----:R-:W-:-:S03]  /*1cbe0*/  LEA R18, R23, R9, 0x2 ;  /* 0x0000000917127211 */ /* 0x001fc600078e10ff */
[----:B------:R-:W4:Y:S04]  /*1cbf0*/  LDL.LU R9, [R1+0x1dc] ;  /* 0x0001dc0001097983 */ /* 0x000f280000300800 */
[----:B------:R-:W4:Y:S04]  /*1cc00*/  LDL.LU R19, [R1+0x1ec] ;  /* 0x0001ec0001137983 */ /* 0x000f280000300800 */
[----:B------:R-:W4:Y:S01]  /*1cc10*/  LDL.LU R13, [R1+0x1e0] ;  /* 0x0001e000010d7983 */ /* 0x000f220000300800 */
[----:B------:R-:W-:Y:S01]  /*1cc20*/  UIMAD UR4, UR7, UR4, URZ ;  /* 0x00000004070472a4 */ /* 0x000fe2000f8e02ff */
[----:B------:R-:W-:-:S02]  /*1cc30*/  IMAD R0, R0, UR5, RZ ;  /* 0x0000000500007c24 */ /* 0x000fc4000f8e02ff */
[----:B------:R-:W-:Y:S01]  /*1cc40*/  IMAD R16, R23, 0x4, R18 ;  /* 0x0000000417107824 */ /* 0x000fe200078e0212 */
[----:B------:R-:W-:Y:S01]  /*1cc50*/  USHF.L.U32 UR8, UR4, 0x1, URZ ;  /* 0x0000000104087899 */ /* 0x000fe200080006ff */
[----:B--2---:R-:W-:Y:S02]  /*1cc60*/  F2FP.BF16.F32.PACK_AB R27, R3, R27 ;  /* 0x0000001b031b723e */ /* 0x004fe400000010ff */
[----:B------:R-:W-:Y:S02]  /*1cc70*/  SHF.L.U32 R3, R0, 0x1, RZ ;  /* 0x0000000100037819 */ /* 0x000fe400000006ff */
[----:B---3--:R-:W-:Y:S02]  /*1cc80*/  F2FP.BF16.F32.PACK_AB R25, R10, R25 ;  /* 0x000000190a19723e */ /* 0x008fe400000010ff */
[----:B------:R-:W2:Y:S01]  /*1cc90*/  LDL.LU R10, [R1+0x1f4] ;  /* 0x0001f400010a7983 */ /* 0x000ea20000300800 */
[----:B----4-:R-:W-:-:S03]  /*1cca0*/  F2FP.BF16.F32.PACK_AB R26, R11, R26 ;  /* 0x0000001a0b1a723e */ /* 0x010fc600000010ff */
[----:B------:R-:W3:Y:S04]  /*1ccb0*/  LDL.LU R17, [R1+0x210] ;  /* 0x0002100001117983 */ /* 0x000ee80000300800 */
[----:B------:R-:W3:Y:S04]  /*1ccc0*/  LDL.LU R11, [R1+0x208] ;  /* 0x00020800010b7983 */ /* 0x000ee80000300800 */
[----:B------:R-:W4:Y:S01]  /*1ccd0*/  LDL.LU R20, [R1+0x204] ;  /* 0x0002040001147983 */ /* 0x000f220000300800 */
[----:B------:R-:W-:-:S03]  /*1cce0*/  IADD3 R3, P5, P6, R3, UR8, R6 ;  /* 0x0000000803037c10 */ /* 0x000fc6000febe006 */
[----:B------:R-:W4:Y:S04]  /*1ccf0*/  LDL.LU R14, [R1+0x1fc] ;  /* 0x0001fc00010e7983 */ /* 0x000f280000300800 */
[----:B------:R-:W2:Y:S01]  /*1cd00*/  LDL.LU R21, [R1+0x218] ;  /* 0x0002180001157983 */ /* 0x000ea20000300800 */
[----:B------:R-:W-:-:S03]  /*1cd10*/  F2FP.BF16.F32.PACK_AB R24, R15, R24 ;  /* 0x000000180f18723e */ /* 0x000fc600000010ff */
[----:B------:R0:W-:Y:S04]  /*1cd20*/  STL [R1+0x60], R16 ;  /* 0x0000601001007387 */ /* 0x0001e80000100800 */
[----:B------:R-:W2:Y:S04]  /*1cd30*/  LDL.LU R15, [R1+0x214] ;  /* 0x00021400010f7983 */ /* 0x000ea80000300800 */
[----:B------:R-:W2:Y:S01]  /*1cd40*/  LDL.LU R6, [R1+0x1e4] ;  /* 0x0001e40001067983 */ /* 0x000ea20000300800 */
[----:B0-----:R-:W-:-:S03]  /*1cd50*/  IMAD R16, R23, 0x4, R16 ;  /* 0x0000000417107824 */ /* 0x001fc600078e0210 */
[----:B------:R0:W-:Y:S04]  /*1cd60*/  STS.128 [R2+UR6+0x300], R24 ;  /* 0x0003001802007988 */ /* 0x0001e80008000c06 */
[----:B------:R1:W-:Y:S04]  /*1cd70*/  STL [R1+0x5c], R16 ;  /* 0x00005c1001007387 */ /* 0x0003e80000100800 */
[----:B0-----:R-:W4:Y:S04]  /*1cd80*/  LDL.LU R25, [R1+0x198] ;  /* 0x0001980001197983 */ /* 0x001f280000300800 */
[----:B------:R-:W4:Y:S01]  /*1cd90*/  LDL.LU R27, [R1+0x1f8] ;  /* 0x0001f800011b7983 */ /* 0x000f220000300800 */
[----:B------:R-:W-:Y:S01]  /*1cda0*/  UIMAD.WIDE UR4, UR4, 0x2, URZ ;  /* 0x00000002040478a5 */ /* 0x000fe2000f8e02ff */
[----:B------:R-:W-:-:S05]  /*1cdb0*/  IMAD.HI R0, R0, 0x2, RZ ;  /* 0x0000000200007827 */ /* 0x000fca00078e02ff */
[----:B------:R-:W-:Y:S02]  /*1cdc0*/  IADD3.X R0, PT, PT, R0, UR5, R7, P5, P6 ;  /* 0x0000000500007c10 */ /* 0x000fe4000afec407 */
[----:B------:R-:W0:Y:S01]  /*1cdd0*/  S2R R7, SR_TID.X ;  /* 0x0000000000077919 */ /* 0x000e220000002100 */
[----:B-1----:R-:W-:Y:S01]  /*1cde0*/  IMAD R16, R23, 0x4, R16 ;  /* 0x0000000417107824 */ /* 0x002fe200078e0210 */
[----:B------:R-:W-:Y:S01]  /*1cdf0*/  MOV R26, R18 ;  /* 0x00000012001a7202 */ /* 0x000fe20000000f00 */
[----:B------:R-:W1:Y:S01]  /*1ce00*/  LDCU UR4, c[0x0][0x3ec] ;  /* 0x00007d80ff0477ac */ /* 0x000e620008000800 */
[----:B------:R-:W4:Y:S04]  /*1ce10*/  LDL.LU R18, [R1+0x30] ;  /* 0x0000300001127983 */ /* 0x000f280000300800 */
[----:B------:R1:W-:Y:S01]  /*1ce20*/  STL [R1+0x54], R16 ;  /* 0x0000541001007387 */ /* 0x0003e20000100800 */
[----:B------:R-:W-:-:S03]  /*1ce30*/  F2FP.BF16.F32.PACK_AB R12, R22, R12 ;  /* 0x0000000c160c723e */ /* 0x000fc600000010ff */
[----:B------:R-:W4:Y:S01]  /*1ce40*/  LDL.LU R22, [R1+0xd0] ;  /* 0x0000d00001167983 */ /* 0x000f220000300800 */
[----:B-1----:R-:W-:Y:S02]  /*1ce50*/  LEA R16, R23, R16, 0x2 ;  /* 0x0000001017107211 */ /* 0x002fe400078e10ff */
[----:B------:R-:W-:Y:S02]  /*1ce60*/  F2FP.BF16.F32.PACK_AB R13, R19, R13 ;  /* 0x0000000d130d723e */ /* 0x000fe400000010ff */
[----:B------:R-:W4:Y:S04]  /*1ce70*/  LDL.LU R19, [R1+0xc4] ;  /* 0x0000c40001137983 */ /* 0x000f280000300800 */
[----:B------:R-:W4:Y:S01]  /*1ce80*/  LDL.LU R24, [R1+0xf0] ;  /* 0x0000f00001187983 */ /* 0x000f220000300800 */
[----:B0-----:R-:W-:-:S03]  /*1ce90*/  SHF.R.U32.HI R7, RZ, 0x5, R7 ;  /* 0x00000005ff077819 */ /* 0x001fc60000011607 */
[----:B------:R0:W-:Y:S01]  /*1cea0*/  STL [R1+0xe18], R16 ;  /* 0x000e181001007387 */ /* 0x0001e20000100800 */
[----:B------:R-:W-:-:S05]  /*1ceb0*/  SGXT.U32 R7, R7, 0x2 ;  /* 0x000000020707781a */ /* 0x000fca0000000000 */
[----:B------:R-:W-:-:S05]  /*1cec0*/  IMAD R7, R7, R28, RZ ;  /* 0x0000001c07077224 */ /* 0x000fca00078e02ff */
[----:B------:R-:W-:Y:S02]  /*1ced0*/  LEA R7, R28, R7, 0x2 ;  /* 0x000000071c077211 */ /* 0x000fe400078e10ff */
[----:B---3--:R-:W-:Y:S02]  /*1cee0*/  F2FP.BF16.F32.PACK_AB R11, R17, R11 ;  /* 0x0000000b110b723e */ /* 0x008fe400000010ff */
[----:B------:R-:W1:Y:S01]  /*1cef0*/  S2R R17, SR_TID.X ;  /* 0x0000000000117919 */ /* 0x000e620000002100 */
[----:B--2---:R-:W-:Y:S01]  /*1cf00*/  F2FP.BF16.F32.PACK_AB R9, R6, R9 ;  /* 0x000000090609723e */ /* 0x004fe200000010ff */
[----:B------:R-:W-:Y:S01]  /*1cf10*/  IMAD R6, R23, 0x4, R16 ;  /* 0x0000000417067824 */ /* 0x000fe200078e0210 */
[----:B0-----:R-:W-:Y:S02]  /*1cf20*/  MOV R16, R26 ;  /* 0x0000001a00107202 */ /* 0x001fe40000000f00 */
[----:B-1----:R-:W-:-:S04]  /*1cf30*/  SHF.R.U32.HI R26, RZ, 0x5, R17 ;  /* 0x00000005ff1a7819 */ /* 0x002fc80000011611 */
[----:B------:R-:W-:Y:S01]  /*1cf40*/  SGXT.U32 R26, R26, 0x2 ;  /* 0x000000021a1a781a */ /* 0x000fe20000000000 */
[----:B------:R-:W-:-:S04]  /*1cf50*/  IMAD R17, R23, 0x4, R6 ;  /* 0x0000000417117824 */ /* 0x000fc800078e0206 */
[----:B------:R-:W-:Y:S01]  /*1cf60*/  IMAD R26, R26, R28, RZ ;  /* 0x0000001c1a1a7224 */ /* 0x000fe200078e02ff */
[----:B----4-:R-:W-:Y:S02]  /*1cf70*/  F2FP.BF16.F32.PACK_AB R8, R25, R8 ;  /* 0x000000081908723e */ /* 0x010fe400000010ff */
[----:B------:R-:W-:Y:S01]  /*1cf80*/  F2FP.BF16.F32.PACK_AB R10, R27, R10 ;  /* 0x0000000a1b0a723e */ /* 0x000fe200000010ff */
[----:B------:R-:W-:Y:S01]  /*1cf90*/  IMAD R17, R23, 0x4, R17 ;  /* 0x0000000417117824 */ /* 0x000fe200078e0211 */
[----:B------:R-:W2:Y:S01]  /*1cfa0*/  LDL.LU R27, [R1+0x4] ;  /* 0x00000400011b7983 */ /* 0x000ea20000300800 */
[----:B------:R-:W-:Y:S02]  /*1cfb0*/  LEA R6, P5, R26, R3, 0x1 ;  /* 0x000000031a067211 */ /* 0x000fe400078a08ff */
[----:B------:R-:W-:Y:S01]  /*1cfc0*/  F2FP.BF16.F32.PACK_AB R14, R20, R14 ;  /* 0x0000000e140e723e */ /* 0x000fe200000010ff */
[----:B------:R-:W3:Y:S01]  /*1cfd0*/  LDL.LU R25, [R1+0x100] ;  /* 0x0001000001197983 */ /* 0x000ee20000300800 */
[----:B------:R-:W-:-:S03]  /*1cfe0*/  F2FP.BF16.F32.PACK_AB R15, R21, R15 ;  /* 0x0000000f150f723e */ /* 0x000fc600000010ff */
[----:B------:R-:W4:Y:S04]  /*1cff0*/  LDL.LU R20, [R1+0x8] ;  /* 0x0000080001147983 */ /* 0x000f280000300800 */
[----:B------:R0:W-:Y:S04]  /*1d000*/  STS.128 [R2+UR6+0x180], R8 ;  /* 0x0001800802007988 */ /* 0x0001e80008000c06 */
[----:B------:R-:W2:Y:S04]  /*1d010*/  LDL.LU R21, [R1+0xc] ;  /* 0x00000c0001157983 */ /* 0x000ea80000300800 */
[----:B------:R-:W2:Y:S04]  /*1d020*/  LDL.LU R28, [R1+0xe20] ;  /* 0x000e2000011c7983 */ /* 0x000ea80000300800 */
[----:B------:R1:W-:Y:S01]  /*1d030*/  STS.128 [R2+UR6+0x380], R12 ;  /* 0x0003800c02007988 */ /* 0x0003e20008000c06 */
[----:B------:R-:W-:Y:S01]  /*1d040*/  BAR.SYNC.DEFER_BLOCKING 0x0 ;  /* 0x0000000000007b1d */ /* 0x000fe20000010000 */
[----:B0-----:R-:W-:-:S02]  /*1d050*/  LEA R8, P6, R7, R3, 0x1 ;  /* 0x0000000307087211 */ /* 0x001fc400078c08ff */
[----:B------:R-:W-:-:S05]  /*1d060*/  LEA.HI.X.SX32 R7, R26, R0, 0x1, P5 ;  /* 0x000000001a077211 */ /* 0x000fca00028f0eff */
[----:B------:R-:W0:Y:S01]  /*1d070*/  LDC R11, c[0x0][0x3e8] ;  /* 0x0000fa00ff0b7b82 */ /* 0x000e220000000800 */
[----:B------:R-:W2:Y:S04]  /*1d080*/  LDL.LU R26, [R1+0x130] ;  /* 0x00013000011a7983 */ /* 0x000ea80000300800 */
[----:B------:R1:W-:Y:S04]  /*1d090*/  STL [R1+0x48], R17 ;  /* 0x0000481101007387 */ /* 0x0003e80000100800 */
[----:B-1----:R-:W2:Y:S04]  /*1d0a0*/  LDL.LU R14, [R1+0x28] ;  /* 0x00002800010e7983 */ /* 0x002ea80000300800 */
[----:B------:R-:W3:Y:S01]  /*1d0b0*/  LDL.LU R15, [R1+0xb0] ;  /* 0x0000b000010f7983 */ /* 0x000ee20000300800 */
[----:B------:R-:W1:Y:S01]  /*1d0c0*/  S2R R10, SR_TID.X ;  /* 0x00000000000a7919 */ /* 0x000e620000002100 */
[----:B------:R-:W-:-:S02]  /*1d0d0*/  IMAD R17, R23, 0x4, R17 ;  /* 0x0000000417117824 */ /* 0x000fc400078e0211 */
[----:B------:R2:W-:Y:S03]  /*1d0e0*/  STG.E.U16 desc[UR10][R6.64], R4 ;  /* 0x0000000406007986 */ /* 0x0005e6000c10150a */
[----:B------:R-:W-:Y:S02]  /*1d0f0*/  LEA R13, R23, R17, 0x2 ;  /* 0x00000011170d7211 */ /* 0x000fe400078e10ff */
[----:B-1----:R-:W-:-:S04]  /*1d100*/  SHF.R.U32.HI R9, RZ, 0x5, R10 ;  /* 0x00000005ff097819 */ /* 0x002fc8000001160a */
[----:B------:R-:W-:-:S05]  /*1d110*/  SGXT.U32 R9, R9, 0x2 ;  /* 0x000000020909781a */ /* 0x000fca0000000000 */
[----:B0-----:R-:W-:Y:S01]  /*1d120*/  IMAD R9, R9, R11, RZ ;  /* 0x0000000b09097224 */ /* 0x001fe200078e02ff */
[----:B------:R-:W-:-:S04]  /*1d130*/  LEA R10, P5, R18, R3, 0x1 ;  /* 0x00000003120a7211 */ /* 0x000fc800078a08ff */
[----:B------:R-:W-:Y:S02]  /*1d140*/  LEA R9, R11, R9, 0x2 ;  /* 0x000000090b097211 */ /* 0x000fe400078e10ff */
[-C--:B------:R-:W-:Y:S02]  /*1d150*/  LEA.HI.X.SX32 R11, R18, R0.reuse, 0x1, P5 ;  /* 0x00000000120b7211 */ /* 0x080fe400028f0eff */
[----:B------:R-:W-:Y:S01]  /*1d160*/  LEA.HI.X.SX32 R9, R9, R0, 0x1, P6 ;  /* 0x0000000009097211 */ /* 0x000fe200030f0eff */
[----:B------:R-:W-:-:S04]  /*1d170*/  IMAD R18, R23, 0x4, R13 ;  /* 0x0000000417127824 */ /* 0x000fc800078e020d */
[----:B------:R-:W-:Y:S01]  /*1d180*/  IMAD R13, R23, 0x4, R18 ;  /* 0x00000004170d7824 */ /* 0x000fe200078e0212 */
[----:B------:R-:W-:Y:S02]  /*1d190*/  PRMT R2, R4, 0x7632, R2 ;  /* 0x0000763204027816 */ /* 0x000fe40000000002 */
[CC--:B--2---:R-:W-:Y:S01]  /*1d1a0*/  LEA R6, P6, R14.reuse, R3.reuse, 0x1 ;  /* 0x000000030e067211 */ /* 0x0c4fe200078c08ff */
[----:B---3--:R0:W-:Y:S03]  /*1d1b0*/  STG.E.U16 desc[UR10][R8.64], R15 ;  /* 0x0000000f08007986 */ /* 0x0081e6000c10150a */
[-C--:B------:R-:W-:Y:S01]  /*1d1c0*/  LEA.HI.X.SX32 R7, R14, R0.reuse, 0x1, P6 ;  /* 0x000000000e077211 */ /* 0x080fe200030f0eff */
[----:B------:R1:W-:Y:S01]  /*1d1d0*/  STG.E.U16 desc[UR10][R10.64], R22 ;  /* 0x000000160a007986 */ /* 0x0003e2000c10150a */
[-C--:B0-----:R-:W-:Y:S02]  /*1d1e0*/  LEA R8, P5, R19, R3.reuse, 0x1 ;  /* 0x0000000313087211 */ /* 0x081fe400078a08ff */
[----:B-1----:R-:W-:Y:S01]  /*1d1f0*/  LEA R10, P6, R27, R3, 0x1 ;  /* 0x000000031b0a7211 */ /* 0x002fe200078c08ff */
[----:B------:R4:W-:Y:S01]  /*1d200*/  STG.E.U16 desc[UR10][R6.64], R24 ;  /* 0x0000001806007986 */ /* 0x0009e2000c10150a */
[----:B------:R-:W-:-:S02]  /*1d210*/  LEA.HI.X.SX32 R9, R19, R0, 0x1, P5 ;  /* 0x0000000013097211 */ /* 0x000fc400028f0eff */
[----:B------:R-:W-:Y:S02]  /*1d220*/  LEA.HI.X.SX32 R11, R27, R0, 0x1, P6 ;  /* 0x000000001b0b7211 */ /* 0x000fe400030f0eff */
[----:B------:R-:W-:Y:S01]  /*1d230*/  LEA R19, R23, R13, 0x2 ;  /* 0x0000000d17137211 */ /* 0x000fe200078e10ff */
[----:B------:R-:W-:Y:S01]  /*1d240*/  STG.E.U16 desc[UR10][R8.64], R25 ;  /* 0x0000001908007986 */ /* 0x000fe2000c10150a */
[----:B----4-:R-:W-:-:S03]  /*1d250*/  LEA R6, P5, R20, R3, 0x1 ;  /* 0x0000000314067211 */ /* 0x010fc600078a08ff */
[----:B------:R0:W-:Y:S01]  /*1d260*/  STG.E.U16 desc[UR10][R10.64], R29 ;  /* 0x0000001d0a007986 */ /* 0x0001e2000c10150a */
[----:B------:R-:W-:-:S03]  /*1d270*/  LEA.HI.X.SX32 R7, R20, R0, 0x1, P5 ;  /* 0x0000000014077211 */ /* 0x000fc600028f0eff */
[----:B------:R1:W-:Y:S04]  /*1d280*/  STL.64 [R1+0xe00], R18 ;  /* 0x000e001201007387 */ /* 0x0003e80000100a00 */
[----:B------:R-:W2:Y:S01]  /*1d290*/  LDL.LU R27, [R1+0x14] ;  /* 0x00001400011b7983 */ /* 0x000ea20000300800 */
[----:B0-----:R-:W-:-:S03]  /*1d2a0*/  LEA R10, P5, R28, R3, 0x1 ;  /* 0x000000031c0a7211 */ /* 0x001fc600078a08ff */
[----:B------:R-:W3:Y:S01]  /*1d2b0*/  LDL.LU R4, [R1+0xe1c] ;  /* 0x000e1c0001047983 */ /* 0x000ee20000300800 */
[----:B------:R-:W-:-:S03]  /*1d2c0*/  LEA.HI.X.SX32 R11, R28, R0, 0x1, P5 ;  /* 0x000000001c0b7211 */ /* 0x000fc600028f0eff */
[----:B------:R-:W4:Y:S01]  /*1d2d0*/  LDL.LU R28, [R1+0x110] ;  /* 0x00011000011c7983 */ /* 0x000f220000300800 */
[----:B------:R-:W-:-:S03]  /*1d2e0*/  MOV R14, R16 ;  /* 0x00000010000e7202 */ /* 0x000fc60000000f00 */
[----:B------:R-:W2:Y:S01]  /*1d2f0*/  LDL.LU R16, [R1+0x18] ;  /* 0x0000180001107983 */ /* 0x000ea20000300800 */
[----:B------:R-:W-:Y:S01]  /*1d300*/  IMAD R13, R23, 0x4, R19 ;  /* 0x00000004170d7824 */ /* 0x000fe200078e0213 */
[----:B------:R-:W-:Y:S02]  /*1d310*/  LEA R8, P6, R21, R3, 0x1 ;  /* 0x0000000315087211 */ /* 0x000fe400078c08ff */
[----:B------:R0:W-:Y:S02]  /*1d320*/  STG.E.U16 desc[UR10][R6.64], R26 ;  /* 0x0000001a06007986 */ /* 0x0001e4000c10150a */
[----:B------:R-:W-:Y:S02]  /*1d330*/  LEA R20, R23, R13, 0x2 ;  /* 0x0000000d17147211 */ /* 0x000fe400078e10ff */
[----:B------:R-:W-:Y:S01]  /*1d340*/  LEA.HI.X.SX32 R9, R21, R0, 0x1, P6 ;  /* 0x0000000015097211 */ /* 0x000fe200030f0eff */
[----:B-1----:R-:W2:Y:S02]  /*1d350*/  LDL.LU R18, [R1+0x24] ;  /* 0x0000240001127983 */ /* 0x002ea40000300800 */
[----:B0-----:R-:W-:-:S05]  /*1d360*/  IMAD R6, R23, 0x4, R20 ;  /* 0x0000000417067824 */ /* 0x001fca00078e0214 */
[----:B------:R-:W-:-:S05]  /*1d370*/  LEA R21, R23, R6, 0x2 ;  /* 0x0000000617157211 */ /* 0x000fca00078e10ff */
[----:B------:R-:W-:Y:S01]  /*1d380*/  IMAD R13, R23, 0x4, R21 ;  /* 0x00000004170d7824 */ /* 0x000fe200078e0215 */
[----:B------:R0:W-:Y:S02]  /*1d390*/  STL.64 [R1+0xdf8], R20 ;  /* 0x000df81401007387 */ /* 0x0001e40000100a00 */
[----:B0-----:R-:W0:Y:S01]  /*1d3a0*/  LDC R21, c[0x0][0x3e8] ;  /* 0x0000fa00ff157b82 */ /* 0x001e220000000800 */
[----:B------:R-:W-:-:S04]  /*1d3b0*/  LEA R6, P5, R5, R3, 0x1 ;  /* 0x0000000305067211 */ /* 0x000fc800078a08ff */
[----:B------:R-:W-:Y:S02]  /*1d3c0*/  LEA.HI.X.SX32 R7, R5, R0, 0x1, P5 ;  /* 0x0000000005077211 */ /* 0x000fe400028f0eff */
[----:B------:R-:W-:Y:S02]  /*1d3d0*/  PRMT R5, R22, 0x7632, R5 ;  /* 0x0000763216057816 */ /* 0x000fe40000000005 */
[----:B0-----:R-:W-:Y:S02]  /*1d3e0*/  LEA R22, R21, R13, 0x2 ;  /* 0x0000000d15167211 */ /* 0x001fe400078e10ff */
[----:B------:R-:W2:Y:S04]  /*1d3f0*/  LDL.LU R13, [R1+0x44] ;  /* 0x00004400010d7983 */ /* 0x000ea80000300800 */
[----:B------:R-:W2:Y:S04]  /*1d400*/  LDL.LU R19, [R1+0x80] ;  /* 0x0000800001137983 */ /* 0x000ea80000300800 */
[----:B----4-:R3:W-:Y:S04]  /*1d410*/  STG.E.U16 desc[UR10][R8.64], R28 ;  /* 0x0000001c08007986 */ /* 0x0107e8000c10150a */
[----:B------:R0:W-:Y:S01]  /*1d420*/  STG.E.U16 desc[UR10][R10.64], R2 ;  /* 0x000000020a007986 */ /* 0x0001e2000c10150a */
[----:B---3--:R-:W-:-:S02]  /*1d430*/  LEA R8, P6, R4, R3, 0x1 ;  /* 0x0000000304087211 */ /* 0x008fc400078c08ff */
[----:B0-----:R-:W-:Y:S02]  /*1d440*/  LEA R10, R21, R22, 0x2 ;  /* 0x00000016150a7211 */ /* 0x001fe400078e10ff */
[----:B------:R-:W-:Y:S01]  /*1d450*/  PRMT R2, R15, 0x7632, R2 ;  /* 0x000076320f027816 */ /* 0x000fe20000000002 */
[----:B------:R-:W-:Y:S02]  /*1d460*/  IMAD R15, R23, 0x4, R4 ;  /* 0x00000004170f7824 */ /* 0x000fe400078e0204 */
[----:B------:R-:W-:Y:S01]  /*1d470*/  IMAD R23, R21, 0x4, R10 ;  /* 0x0000000415177824 */ /* 0x000fe200078e020a */
[----:B------:R-:W-:Y:S01]  /*1d480*/  LEA.HI.X.SX32 R9, R4, R0, 0x1, P6 ;  /* 0x0000000004097211 */ /* 0x000fe200030f0eff */
[----:B------:R0:W-:Y:S01]  /*1d490*/  STG.E.U16 desc[UR10][R6.64], R2 ;  /* 0x0000000206007986 */ /* 0x0001e2000c10150a */
[----:B--2---:R-:W-:-:S03]  /*1d4a0*/  LEA R4, P6, R27, R3, 0x1 ;  /* 0x000000031b047211 */ /* 0x004fc600078c08ff */
[----:B------:R1:W-:Y:S01]  /*1d4b0*/  STG.E.U16 desc[UR10][R8.64], R5 ;  /* 0x0000000508007986 */ /* 0x0003e2000c10150a */
[----:B0-----:R-:W-:Y:S02]  /*1d4c0*/  LEA R6, P5, R15, R3, 0x1 ;  /* 0x000000030f067211 */ /* 0x001fe400078a08ff */
[----:B------:R-:W-:Y:S02]  /*1d4d0*/  PRMT R2, R24, 0x7632, R2 ;  /* 0x0000763218027816 */ /* 0x000fe40000000002 */
[----:B------:R-:W-:Y:S02]  /*1d4e0*/  LEA R24, R21, R23, 0x2 ;  /* 0x0000001715187211 */ /* 0x000fe400078e10ff */
[-C--:B------:R-:W-:Y:S02]  /*1d4f0*/  LEA.HI.X.SX32 R7, R15, R0.reuse, 0x1, P5 ;  /* 0x000000000f077211 */ /* 0x080fe400028f0eff */
[----:B-1----:R-:W-:Y:S01]  /*1d500*/  LEA.HI.X.SX32 R5, R27, R0, 0x1, P6 ;  /* 0x000000001b057211 */ /* 0x002fe200030f0eff */
[----:B------:R-:W-:Y:S01]  /*1d510*/  IMAD R27, R21, 0x4, R24 ;  /* 0x00000004151b7824 */ /* 0x000fe200078e0218 */
[----:B------:R-:W-:Y:S01]  /*1d520*/  PRMT R8, R25, 0x7632, R8 ;  /* 0x0000763219087816 */ /* 0x000fe20000000008 */
[----:B------:R0:W-:Y:S03]  /*1d530*/  STG.E.U16 desc[UR10][R6.64], R2 ;  /* 0x0000000206007986 */ /* 0x0001e6000c10150a */
[----:B------:R-:W-:Y:S01]  /*1d540*/  LEA R25, R21, R27, 0x2 ;  /* 0x0000001b15197211 */ /* 0x000fe200078e10ff */
[----:B------:R-:W2:Y:S01]  /*1d550*/  LDL.LU R15, [R1+0x7c] ;  /* 0x00007c00010f7983 */ /* 0x000ea20000300800 */
[----:B------:R-:W-:-:S03]  /*1d560*/  PRMT R9, R26, 0x7632, R9 ;  /* 0x000076321a097816 */ /* 0x000fc60000000009 */
[----:B------:R-:W3:Y:S01]  /*1d570*/  LDL.LU R20, [R1+0xe4] ;  /* 0x0000e40001147983 */ /* 0x000ee20000300800 */
[----:B0-----:R-:W-:-:S03]  /*1d580*/  LEA R6, P5, R16, R3, 0x1 ;  /* 0x0000000310067211 */ /* 0x001fc600078a08ff */
[----:B------:R-:W4:Y:S01]  /*1d590*/  LDL.LU R10, [R1+0xb4] ;  /* 0x0000b400010a7983 */ /* 0x000f220000300800 */
[----:B------:R-:W-:Y:S02]  /*1d5a0*/  PRMT R2, R29, 0x7632, R2 ;  /* 0x000076321d027816 */ /* 0x000fe40000000002 */
[----:B------:R-:W-:Y:S02]  /*1d5b0*/  LEA.HI.X.SX32 R7, R16, R0, 0x1, P5 ;  /* 0x0000000010077211 */ /* 0x000fe400028f0eff */
[----:B------:R-:W2:Y:S01]  /*1d5c0*/  LDL.LU R16, [R1+0xe18] ;  /* 0x000e180001107983 */ /* 0x000ea20000300800 */
[----:B------:R-:W-:-:S03]  /*1d5d0*/  IMAD R26, R21, 0x4, R25 ;  /* 0x00000004151a7824 */ /* 0x000fc600078e0219 */
[----:B------:R-:W2:Y:S04]  /*1d5e0*/  LDL.LU R29, [R1+0x78] ;  /* 0x00007800011d7983 */ /* 0x000ea80000300800 */
[----:B------:R0:W-:Y:S04]  /*1d5f0*/  STL.64 [R1+0xde8], R24 ;  /* 0x000de81801007387 */ /* 0x0001e80000100a00 */
[----:B0-----:R-:W2:Y:S04]  /*1d600*/  LDL.LU R25, [R1+0x3c] ;  /* 0x00003c0001197983 */ /* 0x001ea80000300800 */
[----:B------:R-:W3:Y:S04]  /*1d610*/  LDL.LU R24, [R1+0xf4] ;  /* 0x0000f40001187983 */ /* 0x000ee80000300800 */
[----:B------:R0:W-:Y:S02]  /*1d620*/  STL.64 [R1+0xdf0], R26 ;  /* 0x000df01a01007387 */ /* 0x0001e40000100a00 */
[----:B0-----:R-:W0:Y:S02]  /*1d630*/  LDC R27, c[0x0][0x3e8] ;  /* 0x0000fa00ff1b7b82 */ /* 0x001e240000000800 */
[----:B------:R1:W-:Y:S02]  /*1d640*/  STG.E.U16 desc[UR10][R4.64], R8 ;  /* 0x0000000804007986 */ /* 0x0003e4000c10150a */
[----:B-1----:R-:W-:-:S04]  /*1d650*/  LEA R4, P6, R18, R3, 0x1 ;  /* 0x0000000312047211 */ /* 0x002fc800078c08ff */
[----:B------:R-:W-:Y:S02]  /*1d660*/  LEA.HI.X.SX32 R5, R18, R0, 0x1, P6 ;  /* 0x0000000012057211 */ /* 0x000fe400030f0eff */
[----:B------:R-:W-:Y:S01]  /*1d670*/  LEA R18, R21, R26, 0x2 ;  /* 0x0000001a15127211 */ /* 0x000fe200078e10ff */
[----:B------:R1:W-:Y:S04]  /*1d680*/  STG.E.U16 desc[UR10][R6.64], R2 ;  /* 0x0000000206007986 */ /* 0x0003e8000c10150a */
[----:B0-----:R-:W-:Y:S01]  /*1d690*/  IMAD R18, R27, 0x4, R18 ;  /* 0x000000041b127824 */ /* 0x001fe200078e0212 */
[----:B------:R-:W4:Y:S04]  /*1d6a0*/  LDL.LU R26, [R1+0xd4] ;  /* 0x0000d400011a7983 */ /* 0x000f280000300800 */
[----:B------:R0:W-:Y:S01]  /*1d6b0*/  STL [R1+0x1c], R18 ;  /* 0x00001c1201007387 */ /* 0x0001e20000100800 */
[----:B-1----:R-:W-:-:S03]  /*1d6c0*/  LEA R6, P6, R13, R3, 0x1 ;  /* 0x000000030d067211 */ /* 0x002fc600078c08ff */
[----:B------:R-:W-:Y:S01]  /*1d6d0*/  STG.E.U16 desc[UR10][R4.64], R9 ;  /* 0x0000000904007986 */ /* 0x000fe2000c10150a */
[----:B------:R-:W-:-:S03]  /*1d6e0*/  LEA.HI.X.SX32 R7, R13, R0, 0x1, P6 ;  /* 0x000000000d077211 */ /* 0x000fc600030f0eff */
[----:B------:R-:W4:Y:S01]  /*1d6f0*/  LDL R13, [R1+0x104] ;  /* 0x00010400010d7983 */ /* 0x000f220000100800 */
[----:B0-----:R-:W-:Y:S02]  /*1d700*/  LEA R18, R27, R18, 0x2 ;  /* 0x000000121b127211 */ /* 0x001fe400078e10ff */
[----:B------:R-:W-:-:S03]  /*1d710*/  PRMT R2, R28, 0x7632, R2 ;  /* 0x000076321c027816 */ /* 0x000fc60000000002 */
[----:B------:R0:W-:Y:S02]  /*1d720*/  STL [R1+0x24], R18 ;  /* 0x0000241201007387 */ /* 0x0001e40000100800 */
[----:B0-----:R-:W-:Y:S01]  /*1d730*/  IMAD R18, R27, 0x4, R18 ;  /* 0x000000041b127824 */ /* 0x001fe200078e0212 */
[----:B--2---:R-:W-:-:S04]  /*1d740*/  LEA R8, P5, R25, R3, 0x1 ;  /* 0x0000000319087211 */ /* 0x004fc800078a08ff */
[----:B------:R-:W-:Y:S02]  /*1d750*/  LEA.HI.X.SX32 R9, R25, R0, 0x1, P5 ;  /* 0x0000000019097211 */ /* 0x000fe400028f0eff */
[----:B------:R-:W-:-:S03]  /*1d760*/  LEA R4, P5, R19, R3, 0x1 ;  /* 0x0000000313047211 */ /* 0x000fc600078a08ff */
[----:B------:R0:W-:Y:S01]  /*1d770*/  STG.E.U16 desc[UR10][R8.64], R2 ;  /* 0x0000000208007986 */ /* 0x0001e2000c10150a */
[----:B------:R-:W-:Y:S02]  /*1d780*/  LEA.HI.X.SX32 R5, R19, R0, 0x1, P5 ;  /* 0x0000000013057211 */ /* 0x000fe400028f0eff */
[----:B------:R-:W-:Y:S01]  /*1d790*/  LEA R19, R27, R18, 0x2 ;  /* 0x000000121b137211 */ /* 0x000fe200078e10ff */
[----:B---3--:R-:W-:Y:S04]  /*1d7a0*/  STG.E.U16 desc[UR10][R6.64], R20 ;  /* 0x0000001406007986 */ /* 0x008fe8000c10150a */
[----:B0-----:R-:W2:Y:S04]  /*1d7b0*/  LDL.LU R2, [R1+0x74] ;  /* 0x0000740001027983 */ /* 0x001ea80000300800 */
[----:B------:R0:W-:Y:S04]  /*1d7c0*/  STL [R1+0x18], R18 ;  /* 0x0000181201007387 */ /* 0x0001e80000100800 */
[----:B------:R-:W3:Y:S04]  /*1d7d0*/  LDL R25, [R1+0x134] ;  /* 0x0001340001197983 */ /* 0x000ee80000100800 */
[----:B0-----:R-:W2:Y:S04]  /*1d7e0*/  LDL.LU R18, [R1+0x88] ;  /* 0x0000880001127983 */ /* 0x001ea80000300800 */
[----:B------:R0:W-:Y:S04]  /*1d7f0*/  STL [R1+0x14], R19 ;  /* 0x0000141301007387 */ /* 0x0001e80000100800 */
[----:B------:R-:W2:Y:S01]  /*1d800*/  LDL R7, [R1+0x70] ;  /* 0x0000700001077983 */ /* 0x000ea20000100800 */
[-C--:B------:R-:W-:Y:S01]  /*1d810*/  LEA R8, P6, R15, R3.reuse, 0x1 ;  /* 0x000000030f087211 */ /* 0x080fe200078c08ff */
[----:B------:R-:W-:Y:S01]  /*1d820*/  IMAD R28, R27, 0x4, R19 ;  /* 0x000000041b1c7824 */ /* 0x000fe200078e0213 */
[----:B------:R-:W-:-:S02]  /*1d830*/  LEA R6, P5, R29, R3, 0x1 ;  /* 0x000000031d067211 */ /* 0x000fc400078a08ff */
[----:B------:R-:W-:Y:S01]  /*1d840*/  LEA.HI.X.SX32 R9, R15, R0, 0x1, P6 ;  /* 0x000000000f097211 */ /* 0x000fe200030f0eff */
[----:B----4-:R1:W-:Y:S04]  /*1d850*/  STG.E.U16 desc[UR10][R4.64], R10 ;  /* 0x0000000a04007986 */ /* 0x0103e8000c10150a */
[----:B------:R-:W4:Y:S04]  /*1d860*/  LDL R15, [R1+0x114] ;  /* 0x00011400010f7983 */ /* 0x000f280000100800 */
[----:B0-----:R-:W3:Y:S04]  /*1d870*/  LDL.LU R19, [R1+0x84] ;  /* 0x0000840001137983 */ /* 0x001ee80000300800 */
[----:B-1----:R-:W3:Y:S04]  /*1d880*/  LDL.LU R5, [R1+0x70] ;  /* 0x0000700001057983 */ /* 0x002ee80000300800 */
[----:B------:R0:W-:Y:S04]  /*1d890*/  STG.E.U16 desc[UR10][R8.64], R26 ;  /* 0x0000001a08007986 */ /* 0x0001e8000c10150a */
[----:B0-----:R-:W4:Y:S04]  /*1d8a0*/  LDL R9, [R1+0x64] ;  /* 0x0000640001097983 */ /* 0x001f280000100800 */
[----:B------:R0:W-:Y:S04]  /*1d8b0*/  STL.64 [R1+0xe10], R16 ;  /* 0x000e101001007387 */ /* 0x0001e80000100a00 */
[----:B0-----:R-:W4:Y:S04]  /*1d8c0*/  LDL.LU R16, [R1+0x68] ;  /* 0x0000680001107983 */ /* 0x001f280000300800 */
[----:B------:R-:W4:Y:S04]  /*1d8d0*/  LDL.LU R17, [R1+0xc0] ;  /* 0x0000c00001117983 */ /* 0x000f280000300800 */
[----:B------:R0:W-:Y:S04]  /*1d8e0*/  STL.64 [R1+0xe08], R22 ;  /* 0x000e081601007387 */ /* 0x0001e80000100a00 */
[----:B0-----:R-:W4:Y:S01]  /*1d8f0*/  LDL R22, [R1+0x124] ;  /* 0x0001240001167983 */ /* 0x001f220000100800 */
[----:B--2---:R-:W-:-:S02]  /*1d900*/  LEA R4, P6, R7, R3, 0x1 ;  /* 0x0000000307047211 */ /* 0x004fc400078c08ff */
[----:B------:R-:W-:-:S05]  /*1d910*/  LEA.HI.X.SX32 R7, R29, R0, 0x1, P5 ;  /* 0x000000001d077211 */ /* 0x000fca00028f0eff */
[----:B------:R0:W-:Y:S04]  /*1d920*/  STG.E.U16 desc[UR10][R6.64], R24 ;  /* 0x0000001806007986 */ /* 0x0001e8000c10150a */
[----:B0-----:R-:W2:Y:S01]  /*1d930*/  LDL.LU R7, [R1+0x64] ;  /* 0x0000640001077983 */ /* 0x001ea20000300800 */
[----:B------:R-:W-:Y:S02]  /*1d940*/  LEA R29, R27, R28, 0x2 ;  /* 0x0000001c1b1d7211 */ /* 0x000fe400078e10ff */
[----:B------:R-:W-:Y:S02]  /*1d950*/  LEA R8, P5, R2, R3, 0x1 ;  /* 0x0000000302087211 */ /* 0x000fe400078a08ff */
[----:B---3--:R-:W-:Y:S01]  /*1d960*/  LEA.HI.X.SX32 R5, R5, R0, 0x1, P6 ;  /* 0x0000000005057211 */ /* 0x008fe200030f0eff */
[----:B------:R-:W-:-:S04]  /*1d970*/  IMAD R29, R27, 0x4, R29 ;  /* 0x000000041b1d7824 */ /* 0x000fc800078e021d */
[----:B------:R0:W-:Y:S01]  /*1d980*/  STG.E.U16 desc[UR10][R4.64], R13 ;  /* 0x0000000d04007986 */ /* 0x0001e2000c10150a */
[----:B----4-:R-:W-:Y:S02]  /*1d990*/  LEA R6, P6, R9, R3, 0x1 ;  /* 0x0000000309067211 */ /* 0x010fe400078c08ff */
[----:B------:R-:W-:Y:S02]  /*1d9a0*/  LEA.HI.X.SX32 R9, R2, R0, 0x1, P5 ;  /* 0x0000000002097211 */ /* 0x000fe400028f0eff */
[C---:B------:R-:W-:Y:S01]  /*1d9b0*/  LEA R2, R27.reuse, R29, 0x2 ;  /* 0x0000001d1b027211 */ /* 0x040fe200078e10ff */
[----:B0-----:R-:W3:Y:S04]  /*1d9c0*/  LDL.LU R13, [R1+0xac] ;  /* 0x0000ac00010d7983 */ /* 0x001ee80000300800 */
[----:B------:R-:W-:Y:S01]  /*1d9d0*/  IMAD R2, R27, 0x4, R2 ;  /* 0x000000041b027824 */ /* 0x000fe200078e0202 */
[----:B------:R-:W-:-:S04]  /*1d9e0*/  LEA R4, P5, R16, R3, 0x1 ;  /* 0x0000000310047211 */ /* 0x000fc800078a08ff */
[----:B------:R-:W-:Y:S01]  /*1d9f0*/  LEA.HI.X.SX32 R5, R16, R0, 0x1, P5 ;  /* 0x0000000010057211 */ /* 0x000fe200028f0eff */
[----:B------:R-:W-:Y:S04]  /*1da00*/  STL [R1+0xdd8], R29 ;  /* 0x000dd81d01007387 */ /* 0x000fe80000100800 */
[----:B------:R-:W-:Y:S04]  /*1da10*/  STL [R1+0xdcc], R2 ;  /* 0x000dcc0201007387 */ /* 0x000fe80000100800 */
[----:B------:R0:W-:Y:S02]  /*1da20*/  STG.E.U16 desc[UR10][R8.64], R22 ;  /* 0x0000001608007986 */ /* 0x0001e4000c10150a */
[----:B0-----:R-:W-:-:S04]  /*1da30*/  LEA R8, P5, R18, R3, 0x1 ;  /* 0x0000000312087211 */ /* 0x001fc800078a08ff */
[-C--:B------:R-:W-:Y:S02]  /*1da40*/  LEA.HI.X.SX32 R9, R18, R0.reuse, 0x1, P5 ;  /* 0x0000000012097211 */ /* 0x080fe400028f0eff */
[----:B------:R-:W-:Y:S02]  /*1da50*/  PRMT R11, R10, 0x7632, R11 ;  /* 0x000076320a0b7816 */ /* 0x000fe4000000000b */
[----:B------:R-:W-:Y:S02]  /*1da60*/  LEA R10, P5, R17, R3, 0x1 ;  /* 0x00000003110a7211 */ /* 0x000fe400078a08ff */
[----:B--2---:R-:W-:-:S05]  /*1da70*/  LEA.HI.X.SX32 R7, R7, R0, 0x1, P6 ;  /* 0x0000000007077211 */ /* 0x004fca00030f0eff */
[----:B------:R0:W-:Y:S04]  /*1da80*/  STG.E.U16 desc[UR10][R6.64], R25 ;  /* 0x0000001906007986 */ /* 0x0001e8000c10150a */
[----:B------:R1:W-:Y:S01]  /*1da90*/  STG.E.U16 desc[UR10][R4.64], R15 ;  /* 0x0000000f04007986 */ /* 0x0003e2000c10150a */
[----:B0-----:R-:W-:-:S03]  /*1daa0*/  LEA R6, R27, R2, 0x2 ;  /* 0x000000021b067211 */ /* 0x001fc600078e10ff */
[----:B-1----:R-:W2:Y:S02]  /*1dab0*/  LDL.LU R15, [R1+0xa8] ;  /* 0x0000a800010f7983 */ /* 0x002ea40000300800 */
[----:B------:R-:W-:Y:S02]  /*1dac0*/  IMAD R4, R27, 0x4, R6 ;  /* 0x000000041b047824 */ /* 0x000fe400078e0206 */
[----:B------:R-:W4:Y:S01]  /*1dad0*/  LDL.LU R18, [R1+0xa4] ;  /* 0x0000a40001127983 */ /* 0x000f220000300800 */
[C---:B------:R-:W-:Y:S02]  /*1dae0*/  LEA R6, P6, R19.reuse, R3, 0x1 ;  /* 0x0000000313067211 */ /* 0x040fe400078c08ff */
[----:B------:R-:W-:Y:S02]  /*1daf0*/  PRMT R5, R20, 0x7632, R5 ;  /* 0x0000763214057816 */ /* 0x000fe40000000005 */
[----:B------:R-:W-:Y:S02]  /*1db00*/  LEA.HI.X.SX32 R7, R19, R0, 0x1, P6 ;  /* 0x0000000013077211 */ /* 0x000fe400030f0eff */
[----:B------:R-:W4:Y:S01]  /*1db10*/  LDL.LU R19, [R1+0x90] ;  /* 0x0000900001137983 */ /* 0x000f220000300800 */
[----:B------:R-:W-:-:S03]  /*1db20*/  LEA R2, R27, R4, 0x2 ;  /* 0x000000041b027211 */ /* 0x000fc600078e10ff */
[----:B------:R-:W4:Y:S04]  /*1db30*/  LDL.LU R20, [R1+0x8c] ;  /* 0x00008c0001147983 */ /* 0x000f280000300800 */
[----:B------:R0:W-:Y:S04]  /*1db40*/  STG.E.U16 desc[UR10][R8.64], R5 ;  /* 0x0000000508007986 */ /* 0x0001e8000c10150a */
[----:B------:R-:W4:Y:S04]  /*1db50*/  LDL.LU R25, [R1+0x98] ;  /* 0x0000980001197983 */ /* 0x000f280000300800 */
[----:B------:R1:W-:Y:S01]  /*1db60*/  STG.E.U16 desc[UR10][R6.64], R11 ;  /* 0x0000000b06007986 */ /* 0x0003e2000c10150a */
[----:B0-----:R-:W-:-:S05]  /*1db70*/  IMAD R5, R27, 0x4, R2 ;  /* 0x000000041b057824 */ /* 0x001fca00078e0202 */
[----:B------:R-:W-:Y:S01]  /*1db80*/  STL.64 [R1+0xdd0], R4 ;  /* 0x000dd00401007387 */ /* 0x000fe20000100a00 */
[----:B-1----:R-:W-:-:S03]  /*1db90*/  LEA.HI.X.SX32 R11, R17, R0, 0x1, P5 ;  /* 0x00000000110b7211 */ /* 0x002fc600028f0eff */
[----:B------:R-:W4:Y:S04]  /*1dba0*/  LDL.LU R17, [R1+0x94] ;  /* 0x0000940001117983 */ /* 0x000f280000300800 */
[----:B------:R-:W4:Y:S04]  /*1dbb0*/  LDL.LU R2, [R1+0xa0] ;  /* 0x0000a00001027983 */ /* 0x000f280000300800 */
[----:B------:R-:W4:Y:S01]  /*1dbc0*/  LDL.LU R22, [R1+0x9c] ;  /* 0x00009c0001167983 */ /* 0x000f220000300800 */
[----:B------:R-:W-:Y:S02]  /*1dbd0*/  LEA R16, R27, R5, 0x2 ;  /* 0x000000051b107211 */ /* 0x000fe400078e10ff */
[----:B------:R-:W-:Y:S01]  /*1dbe0*/  PRMT R7, R26, 0x7632, R7 ;  /* 0x000076321a077816 */ /* 0x000fe20000000007 */
[----:B------:R-:W4:Y:S01]  /*1dbf0*/  LDL.LU R29, [R1+0x6c] ;  /* 0x00006c00011d7983 */ /* 0x000f220000300800 */
[----:B---3--:R-:W-:Y:S01]  /*1dc00*/  LEA R8, P6, R13, R3, 0x1 ;  /* 0x000000030d087211 */ /* 0x008fe200078c08ff */
[----:B------:R-:W-:-:S02]  /*1dc10*/  IMAD R6, R27, 0x4, R16 ;  /* 0x000000041b067824 */ /* 0x000fc400078e0210 */
[----:B------:R0:W-:Y:S01]  /*1dc20*/  STG.E.U16 desc[UR10][R10.64], R7 ;  /* 0x000000070a007986 */ /* 0x0001e2000c10150a */
[----:B------:R-:W-:Y:S02]  /*1dc30*/  LEA.HI.X.SX32 R9, R13, R0, 0x1, P6 ;  /* 0x000000000d097211 */ /* 0x000fe400030f0eff */
[----:B------:R-:W-:Y:S01]  /*1dc40*/  MOV R13, R14 ;  /* 0x0000000e000d7202 */ /* 0x000fe20000000f00 */
[----:B------:R-:W3:Y:S01]  /*1dc50*/  LDL.LU R26, [R1+0x60] ;  /* 0x00006000011a7983 */ /* 0x000ee20000300800 */
[----:B------:R-:W-:-:S03]  /*1dc60*/  PRMT R12, R24, 0x7632, R12 ;  /* 0x00007632180c7816 */ /* 0x000fc6000000000c */
[----:B------:R-:W3:Y:S01]  /*1dc70*/  LDL.LU R14, [R1+0x5c] ;  /* 0x00005c00010e7983 */ /* 0x000ee20000300800 */
[----:B0-----:R-:W-:-:S05]  /*1dc80*/  IMAD R7, R27, 0x4, R6 ;  /* 0x000000041b077824 */ /* 0x001fca00078e0206 */
[----:B------:R-:W-:Y:S04]  /*1dc90*/  STL.64 [R1+0xdc0], R6 ;  /* 0x000dc00601007387 */ /* 0x000fe80000100a00 */
[----:B------:R0:W-:Y:S02]  /*1dca0*/  STG.E.U16 desc[UR10][R8.64], R12 ;  /* 0x0000000c08007986 */ /* 0x0001e4000c10150a */
[----:B0-----:R-:W-:Y:S02]  /*1dcb0*/  LEA R8, R27, R7, 0x2 ;  /* 0x000000071b087211 */ /* 0x001fe400078e10ff */
[----:B------:R-:W0:Y:S01]  /*1dcc0*/  LDC R7, c[0x0][0x3e8] ;  /* 0x0000fa00ff077b82 */ /* 0x000e220000000800 */
[-C--:B--2---:R-:W-:Y:S02]  /*1dcd0*/  LEA R10, P5, R15, R3.reuse, 0x1 ;  /* 0x000000030f0a7211 */ /* 0x084fe400078a08ff */
[----:B----4-:R-:W-:-:S02]  /*1dce0*/  LEA R4, P6, R18, R3, 0x1 ;  /* 0x0000000312047211 */ /* 0x010fc400078c08ff */
[-C--:B------:R-:W-:Y:S02]  /*1dcf0*/  LEA.HI.X.SX32 R11, R15, R0.reuse, 0x1, P5 ;  /* 0x000000000f0b7211 */ /* 0x080fe400028f0eff */
[----:B------:R-:W-:Y:S01]  /*1dd00*/  LEA.HI.X.SX32 R5, R18, R0, 0x1, P6 ;  /* 0x0000000012057211 */ /* 0x000fe200030f0eff */
[----:B------:R-:W2:Y:S04]  /*1dd10*/  LDL.LU R15, [R1+0x54] ;  /* 0x00005400010f7983 */ /* 0x000ea80000300800 */
[----:B------:R1:W-:Y:S04]  /*1dd20*/  STL.64 [R1+0x390], R10 ;  /* 0x0003900a01007387 */ /* 0x0003e80000100a00 */
[----:B------:R4:W-:Y:S01]  /*1dd30*/  STL.64 [R1+0x388], R4 ;  /* 0x0003880401007387 */ /* 0x0009e20000100a00 */
[----:B-1----:R-:W-:-:S02]  /*1dd40*/  LEA R10, P5, R19, R3, 0x1 ;  /* 0x00000003130a7211 */ /* 0x002fc400078a08ff */
[CC--:B----4-:R-:W-:Y:S02]  /*1dd50*/  LEA R4, P6, R20.reuse, R3.reuse, 0x1 ;  /* 0x0000000314047211 */ /* 0x0d0fe400078c08ff */
[-C--:B------:R-:W-:Y:S02]  /*1dd60*/  LEA.HI.X.SX32 R11, R19, R0.reuse, 0x1, P5 ;  /* 0x00000000130b7211 */ /* 0x080fe400028f0eff */
[----:B------:R-:W-:Y:S01]  /*1dd70*/  LEA.HI.X.SX32 R5, R20, R0, 0x1, P6 ;  /* 0x0000000014057211 */ /* 0x000fe200030f0eff */
[----:B------:R-:W-:Y:S01]  /*1dd80*/  STL [R1+0xdc8], R8 ;  /* 0x000dc80801007387 */ /* 0x000fe20000100800 */
[----:B------:R-:W-:-:S03]  /*1dd90*/  LEA R18, P5, R25, R3, 0x1 ;  /* 0x0000000319127211 */ /* 0x000fc600078a08ff */
[----:B------:R-:W-:Y:S04]  /*1dda0*/  STL.64 [R1+0x380], R10 ;  /* 0x0003800a01007387 */ /* 0x000fe80000100a00 */
[----:B------:R-:W4:Y:S04]  /*1ddb0*/  LDL.LU R20, [R1+0x48] ;  /* 0x0000480001147983 */ /* 0x000f280000300800 */
[----:B------:R1:W-:Y:S01]  /*1ddc0*/  STL.64 [R1+0x378], R4 ;  /* 0x0003780401007387 */ /* 0x0003e20000100a00 */
[----:B------:R-:W-:Y:S02]  /*1ddd0*/  LEA.HI.X.SX32 R19, R25, R0, 0x1, P5 ;  /* 0x0000000019137211 */ /* 0x000fe400028f0eff */
[----:B------:R-:W-:-:S02]  /*1dde0*/  LEA R24, P5, R2, R3, 0x1 ;  /* 0x0000000302187211 */ /* 0x000fc400078a08ff */
[----:B-1----:R-:W-:-:S04]  /*1ddf0*/  LEA R4, P6, R17, R3, 0x1 ;  /* 0x0000000311047211 */ /* 0x002fc800078c08ff */
[-C--:B------:R-:W-:Y:S02]  /*1de00*/  LEA.HI.X.SX32 R5, R17, R0.reuse, 0x1, P6 ;  /* 0x0000000011057211 */ /* 0x080fe400030f0eff */
[-C--:B------:R-:W-:Y:S02]  /*1de10*/  LEA R16, P6, R22, R3.reuse, 0x1 ;  /* 0x0000000316107211 */ /* 0x080fe400078c08ff */
[-C--:B------:R-:W-:Y:S02]  /*1de20*/  LEA.HI.X.SX32 R25, R2, R0.reuse, 0x1, P5 ;  /* 0x0000000002197211 */ /* 0x080fe400028f0eff */
[----:B------:R-:W-:Y:S01]  /*1de30*/  LEA.HI.X.SX32 R17, R22, R0, 0x1, P6 ;  /* 0x0000000016117211 */ /* 0x000fe200030f0eff */
[----:B0-----:R-:W-:Y:S01]  /*1de40*/  IMAD R9, R7, 0x4, R8 ;  /* 0x0000000407097824 */ /* 0x001fe200078e0208 */
[----:B------:R-:W0:Y:S01]  /*1de50*/  LDC R2, c[0x0][0x3e8] ;  /* 0x0000fa00ff027b82 */ /* 0x000e220000000800 */
[----:B------:R-:W-:Y:S04]  /*1de60*/  STL.64 [R1+0x360], R24 ;  /* 0x0003601801007387 */ /* 0x000fe80000100a00 */
[----:B------:R1:W-:Y:S03]  /*1de70*/  STL.64 [R1+0x358], R16 ;  /* 0x0003581001007387 */ /* 0x0003e60000100a00 */
[----:B------:R-:W0:Y:S01]  /*1de80*/  LDC R8, c[0x0][0x3e8] ;  /* 0x0000fa00ff087b82 */ /* 0x000e220000000800 */
[----:B-1----:R-:W4:Y:S01]  /*1de90*/  LDL.LU.64 R16, [R1+0xe10] ;  /* 0x000e100001107983 */ /* 0x002f220000300a00 */
[----:B------:R-:W-:-:S02]  /*1dea0*/  LEA R24, P5, R29, R3, 0x1 ;  /* 0x000000031d187211 */ /* 0x000fc400078a08ff */
[----:B------:R-:W-:Y:S02]  /*1deb0*/  LEA R22, P6, R13, R3, 0x1 ;  /* 0x000000030d167211 */ /* 0x000fe400078c08ff */
[----:B------:R-:W-:Y:S02]  /*1dec0*/  LEA.HI.X.SX32 R25, R29, R0, 0x1, P5 ;  /* 0x000000001d197211 */ /* 0x000fe400028f0eff */
[----:B0-----:R-:W-:-:S05]  /*1ded0*/  LEA R10, R8, R9, 0x2 ;  /* 0x00000009080a7211 */ /* 0x001fca00078e10ff */
[----:B------:R-:W-:-:S05]  /*1dee0*/  IMAD R11, R8, 0x4, R10 ;  /* 0x00000004080b7824 */ /* 0x000fca00078e020a */
[----:B------:R-:W-:Y:S01]  /*1def0*/  LEA R12, R8, R11, 0x2 ;  /* 0x0000000b080c7211 */ /* 0x000fe200078e10ff */
[----:B------:R0:W-:Y:S04]  /*1df00*/  STL.64 [R1+0xde0], R10 ;  /* 0x000de00a01007387 */ /* 0x0001e80000100a00 */
[----:B------:R1:W-:Y:S01]  /*1df10*/  STL [R1+0x348], R22 ;  /* 0x0003481601007387 */ /* 0x0003e20000100800 */
[----:B0-----:R-:W-:Y:S01]  /*1df20*/  IMAD.MOV.U32 R10, RZ, RZ, R22 ;  /* 0x000000ffff0a7224 */ /* 0x001fe200078e0016 */
[----:B------:R-:W-:Y:S02]  /*1df30*/  MOV R11, R23 ;  /* 0x00000017000b7202 */ /* 0x000fe40000000f00 */
[----:B-1----:R-:W4:Y:S01]  /*1df40*/  LDL.LU.64 R22, [R1+0xe08] ;  /* 0x000e080001167983 */ /* 0x002f220000300a00 */
[----:B------:R-:W-:Y:S01]  /*1df50*/  LEA.HI.X.SX32 R11, R13, R0, 0x1, P6 ;  /* 0x000000000d0b7211 */ /* 0x000fe200030f0eff */
[----:B------:R-:W-:-:S02]  /*1df60*/  IMAD.MOV.U32 R10, RZ, RZ, R18 ;  /* 0x000000ffff0a7224 */ /* 0x000fc400078e0012 */
[----:B------:R0:W-:Y:S01]  /*1df70*/  STL.64 [R1+0x350], R24 ;  /* 0x0003501801007387 */ /* 0x0001e20000100a00 */
[----:B---3--:R-:W-:-:S03]  /*1df80*/  LEA R18, P6, R14, R3, 0x1 ;  /* 0x000000030e127211 */ /* 0x008fc600078c08ff */
[----:B------:R1:W-:Y:S01]  /*1df90*/  STL [R1+0x34c], R11 ;  /* 0x00034c0b01007387 */ /* 0x0003e20000100800 */
[C---:B0-----:R-:W-:Y:S02]  /*1dfa0*/  LEA R24, P5, R26.reuse, R3, 0x1 ;  /* 0x000000031a187211 */ /* 0x041fe400078a08ff */
[----:B-1----:R-:W-:Y:S02]  /*1dfb0*/  MOV R11, R19 ;  /* 0x00000013000b7202 */ /* 0x002fe40000000f00 */
[-C--:B------:R-:W-:Y:S02]  /*1dfc0*/  LEA.HI.X.SX32 R25, R26, R0.reuse, 0x1, P5 ;  /* 0x000000001a197211 */ /* 0x080fe400028f0eff */
[----:B------:R-:W-:-:S03]  /*1dfd0*/  LEA.HI.X.SX32 R19, R14, R0, 0x1, P6 ;  /* 0x000000000e137211 */ /* 0x000fc600030f0eff */
[----:B------:R2:W-:Y:S04]  /*1dfe0*/  STL.64 [R1+0x338], R24 ;  /* 0x0003381801007387 */ /* 0x0005e80000100a00 */
[----:B------:R4:W-:Y:S01]  /*1dff0*/  STL.64 [R1+0x328], R18 ;  /* 0x0003281201007387 */ /* 0x0009e20000100a00 */
[----:B--2---:R-:W-:-:S04]  /*1e000*/  LEA R24, P5, R15, R3, 0x1 ;  /* 0x000000030f187211 */ /* 0x004fc800078a08ff */
[----:B------:R-:W-:-:S05]  /*1e010*/  LEA.HI.X.SX32 R25, R15, R0, 0x1, P5 ;  /* 0x000000000f197211 */ /* 0x000fca00028f0eff */
[----:B------:R0:W-:Y:S01]  /*1e020*/  STL.64 [R1+0x318], R24 ;  /* 0x0003181801007387 */ /* 0x0001e20000100a00 */
[----:B----4-:R-:W-:Y:S02]  /*1e030*/  LEA R18, P6, R16, R3, 0x1 ;  /* 0x0000000310127211 */ /* 0x010fe400078c08ff */
[C---:B------:R-:W-:Y:S01]  /*1e040*/  LEA R26, R2.reuse, R16, 0x2 ;  /* 0x00000010021a7211 */ /* 0x040fe200078e10ff */
[----:B------:R-:W-:Y:S01]  /*1e050*/  IMAD R29, R2, 0x4, R16 ;  /* 0x00000004021d7824 */ /* 0x000fe200078e0210 */
[----:B------:R-:W-:-:S03]  /*1e060*/  LEA.HI.X.SX32 R19, R16, R0, 0x1, P6 ;  /* 0x0000000010137211 */ /* 0x000fc600030f0eff */
[----:B------:R-:W-:Y:S01]  /*1e070*/  IMAD R26, R2, 0x4, R26 ;  /* 0x00000004021a7824 */ /* 0x000fe200078e021a */
[CC--:B0-----:R-:W-:Y:S01]  /*1e080*/  LEA R24, P5, R29.reuse, R3.reuse, 0x1 ;  /* 0x000000031d187211 */ /* 0x0c1fe200078a08ff */
[----:B------:R0:W-:Y:S03]  /*1e090*/  STL.64 [R1+0x2f8], R18 ;  /* 0x0002f81201007387 */ /* 0x0001e60000100a00 */
[----:B------:R-:W-:Y:S02]  /*1e0a0*/  LEA.HI.X.SX32 R25, R29, R0, 0x1, P5 ;  /* 0x000000001d197211 */ /* 0x000fe400028f0eff */
[----:B0-----:R-:W-:-:S04]  /*1e0b0*/  LEA R18, P6, R26, R3, 0x1 ;  /* 0x000000031a127211 */ /* 0x001fc800078c08ff */
[-C--:B------:R-:W-:Y:S01]  /*1e0c0*/  LEA.HI.X.SX32 R19, R26, R0.reuse, 0x1, P6 ;  /* 0x000000001a137211 */ /* 0x080fe200030f0eff */
[----:B------:R0:W-:Y:S04]  /*1e0d0*/  STL.64 [R1+0x2e8], R24 ;  /* 0x0002e81801007387 */ /* 0x0001e80000100a00 */
[----:B------:R1:W-:Y:S01]  /*1e0e0*/  STL.64 [R1+0x2d8], R18 ;  /* 0x0002d81201007387 */ /* 0x0003e20000100a00 */
[CC--:B0-----:R-:W-:Y:S02]  /*1e0f0*/  LEA R24, P5, R20.reuse, R3.reuse, 0x1 ;  /* 0x0000000314187211 */ /* 0x0c1fe400078a08ff */
[----:B-1----:R-:W-:Y:S02]  /*1e100*/  LEA R18, P6, R17, R3, 0x1 ;  /* 0x0000000311127211 */ /* 0x002fe400078c08ff */
[----:B------:R-:W-:-:S02]  /*1e110*/  LEA.HI.X.SX32 R25, R20, R0, 0x1, P5 ;  /* 0x0000000014197211 */ /* 0x000fc400028f0eff */
[----:B------:R-:W-:-:S03]  /*1e120*/  LEA.HI.X.SX32 R19, R17, R0, 0x1, P6 ;  /* 0x0000000011137211 */ /* 0x000fc600030f0eff */
[----:B------:R-:W-:Y:S04]  /*1e130*/  STL.64 [R1+0x2c8], R24 ;  /* 0x0002c81801007387 */ /* 0x000fe80000100a00 */
[----:B------:R0:W-:Y:S04]  /*1e140*/  STL.64 [R1+0x2b8], R18 ;  /* 0x0002b81201007387 */ /* 0x0001e80000100a00 */
[----:B0-----:R-:W2:Y:S01]  /*1e150*/  LDL.LU.64 R18, [R1+0xe00] ;  /* 0x000e000001127983 */ /* 0x001ea20000300a00 */
[----:B------:R-:W-:-:S05]  /*1e160*/  IMAD R29, R21, 0x4, R17 ;  /* 0x00000004151d7824 */ /* 0x000fca00078e0211 */
[----:B------:R-:W-:-:S04]  /*1e170*/  LEA R24, P5, R29, R3, 0x1 ;  /* 0x000000031d187211 */ /* 0x000fc800078a08ff */
[----:B------:R-:W-:-:S05]  /*1e180*/  LEA.HI.X.SX32 R25, R29, R0, 0x1, P5 ;  /* 0x000000001d197211 */ /* 0x000fca00028f0eff */
[----:B------:R0:W-:Y:S01]  /*1e190*/  STL.64 [R1+0x2a0], R24 ;  /* 0x0002a01801007387 */ /* 0x0001e20000100a00 */
[----:B--2---:R-:W-:Y:S01]  /*1e1a0*/  LEA R20, P6, R18, R3, 0x1 ;  /* 0x0000000312147211 */ /* 0x004fe200078c08ff */
[----:B------:R-:W-:-:S03]  /*1e1b0*/  IMAD R26, R21, 0x4, R18 ;  /* 0x00000004151a7824 */ /* 0x000fc600078e0212 */
[----:B------:R-:W-:Y:S02]  /*1e1c0*/  LEA.HI.X.SX32 R21, R18, R0, 0x1, P6 ;  /* 0x0000000012157211 */ /* 0x000fe400030f0eff */
[----:B0-----:R-:W-:-:S03]  /*1e1d0*/  LEA R24, P5, R26, R3, 0x1 ;  /* 0x000000031a187211 */ /* 0x001fc600078a08ff */
[----:B------:R0:W-:Y:S01]  /*1e1e0*/  STL.64 [R1+0x290], R20 ;  /* 0x0002901401007387 */ /* 0x0001e20000100a00 */
[----:B------:R-:W-:Y:S02]  /*1e1f0*/  LEA.HI.X.SX32 R25, R26, R0, 0x1, P5 ;  /* 0x000000001a197211 */ /* 0x000fe400028f0eff */
[----:B0-----:R-:W-:-:S04]  /*1e200*/  LEA R20, P6, R19, R3, 0x1 ;  /* 0x0000000313147211 */ /* 0x001fc800078c08ff */
[----:B------:R-:W-:Y:S01]  /*1e210*/  LEA.HI.X.SX32 R21, R19, R0, 0x1, P6 ;  /* 0x0000000013157211 */ /* 0x000fe200030f0eff */
[----:B------:R-:W-:Y:S04]  /*1e220*/  STL.64 [R1+0x280], R24 ;  /* 0x0002801801007387 */ /* 0x000fe80000100a00 */
[----:B------:R0:W-:Y:S04]  /*1e230*/  STL.64 [R1+0x270], R20 ;  /* 0x0002701401007387 */ /* 0x0001e80000100a00 */
[----:B0-----:R-:W2:Y:S01]  /*1e240*/  LDL.LU.64 R20, [R1+0xdf8] ;  /* 0x000df80001147983 */ /* 0x001ea20000300a00 */
[----:B------:R-:W-:-:S02]  /*1e250*/  IMAD R13, R8, 0x4, R12 ;  /* 0x00000004080d7824 */ /* 0x000fc400078e020c */
[----:B------:R-:W-:-:S03]  /*1e260*/  IMAD R2, R27, 0x4, R19 ;  /* 0x000000041b027824 */ /* 0x000fc600078e0213 */
[----:B------:R-:W-:-:S04]  /*1e270*/  LEA R14, R8, R13, 0x2 ;  /* 0x0000000d080e7211 */ /* 0x000fc800078e10ff */
[----:B------:R-:W-:Y:S02]  /*1e280*/  LEA R15, R8, R14, 0x2 ;  /* 0x0000000e080f7211 */ /* 0x000fe400078e10ff */
[----:B------:R-:W-:Y:S02]  /*1e290*/  LEA R24, P5, R2, R3, 0x1 ;  /* 0x0000000302187211 */ /* 0x000fe400078a08ff */
[----:B------:R-:W-:Y:S02]  /*1e2a0*/  LEA R16, R8, R15, 0x2 ;  /* 0x0000000f08107211 */ /* 0x000fe400078e10ff */
[----:B------:R-:W-:Y:S02]  /*1e2b0*/  LEA.HI.X.SX32 R25, R2, R0, 0x1, P5 ;  /* 0x0000000002197211 */ /* 0x000fe400028f0eff */
[----:B------:R-:W-:-:S03]  /*1e2c0*/  LEA R17, R8, R16, 0x2 ;  /* 0x0000001008117211 */ /* 0x000fc600078e10ff */
[----:B------:R0:W-:Y:S01]  /*1e2d0*/  STL.64 [R1+0x260], R24 ;  /* 0x0002601801007387 */ /* 0x0001e20000100a00 */
[----:B------:R-:W-:-:S04]  /*1e2e0*/  LEA R18, R8, R17, 0x2 ;  /* 0x0000001108127211 */ /* 0x000fc800078e10ff */
[----:B------:R-:W-:Y:S01]  /*1e2f0*/  LEA R19, R8, R18, 0x2 ;  /* 0x0000001208137211 */ /* 0x000fe200078e10ff */
[----:B--2---:R-:W-:Y:S01]  /*1e300*/  IMAD R29, R27, 0x4, R20 ;  /* 0x000000041b1d7824 */ /* 0x004fe200078e0214 */
[----:B------:R-:W-:-:S04]  /*1e310*/  LEA R26, P6, R20, R3, 0x1 ;  /* 0x00000003141a7211 */ /* 0x000fc800078c08ff */
[C---:B0-----:R-:W-:Y:S02]  /*1e320*/  LEA R24, P5, R29.reuse, R3, 0x1 ;  /* 0x000000031d187211 */ /* 0x041fe400078a08ff */
[-C--:B------:R-:W-:Y:S02]  /*1e330*/  LEA.HI.X.SX32 R27, R20, R0.reuse, 0x1, P6 ;  /* 0x00000000141b7211 */ /* 0x080fe400030f0eff */
[----:B------:R-:W-:Y:S02]  /*1e340*/  LEA.HI.X.SX32 R25, R29, R0, 0x1, P5 ;  /* 0x000000001d197211 */ /* 0x000fe400028f0eff */
[----:B------:R-:W-:Y:S01]  /*1e350*/  LEA R6, R7, R21, 0x2 ;  /* 0x0000001507067211 */ /* 0x000fe200078e10ff */
[----:B------:R0:W-:Y:S04]  /*1e360*/  STL.64 [R1+0x2b0], R26 ;  /* 0x0002b01a01007387 */ /* 0x0001e80000100a00 */
[----:B------:R-:W-:Y:S04]  /*1e370*/  STL.64 [R1+0xdb8], R18 ;  /* 0x000db81201007387 */ /* 0x000fe80000100a00 */
[----:B------:R-:W2:Y:S01]  /*1e380*/  LDL.LU R29, [R1+0x18] ;  /* 0x00001800011d7983 */ /* 0x000ea20000300800 */
[----:B0-----:R-:W-:-:S03]  /*1e390*/  LEA R26, P6, R21, R3, 0x1 ;  /* 0x00000003151a7211 */ /* 0x001fc600078c08ff */
[----:B------:R0:W-:Y:S01]  /*1e3a0*/  STL.64 [R1+0x310], R24 ;  /* 0x0003101801007387 */ /* 0x0001e20000100a00 */
[----:B------:R-:W-:Y:S02]  /*1e3b0*/  LEA.HI.X.SX32 R27, R21, R0, 0x1, P6 ;  /* 0x00000000151b7211 */ /* 0x000fe400030f0eff */
[----:B0-----:R-:W-:-:S03]  /*1e3c0*/  LEA R24, P5, R6, R3, 0x1 ;  /* 0x0000000306187211 */ /* 0x001fc600078a08ff */
[----:B------:R0:W-:Y:S01]  /*1e3d0*/  STL.64 [R1+0x340], R26 ;  /* 0x0003401a01007387 */ /* 0x0001e20000100a00 */
[----:B------:R-:W-:-:S03]  /*1e3e0*/  LEA.HI.X.SX32 R25, R6, R0, 0x1, P5 ;  /* 0x0000000006197211 */ /* 0x000fc600028f0eff */
[----:B0-----:R-:W3:Y:S04]  /*1e3f0*/  LDL.LU.64 R26, [R1+0xdf0] ;  /* 0x000df000011a7983 */ /* 0x001ee80000300a00 */
[----:B------:R-:W4:Y:S04]  /*1e400*/  LDL.LU R2, [R1+0x14] ;  /* 0x0000140001027983 */ /* 0x000f280000300800 */
[----:B------:R0:W-:Y:S04]  /*1e410*/  STL.64 [R1+0x330], R24 ;  /* 0x0003301801007387 */ /* 0x0001e80000100a00 */
[----:B0-----:R-:W2:Y:S01]  /*1e420*/  LDL.LU.64 R24, [R1+0xde8] ;  /* 0x000de80001187983 */ /* 0x001ea20000300a00 */
[----:B------:R-:W-:-:S02]  /*1e430*/  IMAD R20, R8, 0x4, R19 ;  /* 0x0000000408147824 */ /* 0x000fc400078e0213 */
[----:B------:R-:W0:Y:S01]  /*1e440*/  LDC R19, c[0x0][0x3e8] ;  /* 0x0000fa00ff137b82 */ /* 0x000e220000000800 */
[----:B------:R-:W-:Y:S01]  /*1e450*/  IMAD R7, R7, 0x4, R22 ;  /* 0x0000000407077824 */ /* 0x000fe200078e0216 */
[----:B------:R-:W-:-:S04]  /*1e460*/  LEA R18, P6, R22, R3, 0x1 ;  /* 0x0000000316127211 */ /* 0x000fc800078c08ff */
[----:B------:R-:W-:Y:S01]  /*1e470*/  LEA R6, P5, R7, R3, 0x1 ;  /* 0x0000000307067211 */ /* 0x000fe200078a08ff */
[----:B0-----:R-:W-:Y:S01]  /*1e480*/  IMAD R7, R19, 0x4, R22 ;  /* 0x0000000413077824 */ /* 0x001fe200078e0216 */
[----:B------:R-:W-:-:S04]  /*1e490*/  LEA.HI.X.SX32 R19, R22, R0, 0x1, P6 ;  /* 0x0000000016137211 */ /* 0x000fc800030f0eff */
[----:B------:R-:W-:Y:S01]  /*1e4a0*/  LEA.HI.X.SX32 R7, R7, R0, 0x1, P5 ;  /* 0x0000000007077211 */ /* 0x000fe200028f0eff */
[----:B------:R0:W-:Y:S04]  /*1e4b0*/  STL.64 [R1+0x320], R18 ;  /* 0x0003201201007387 */ /* 0x0001e80000100a00 */
[----:B------:R-:W-:Y:S01]  /*1e4c0*/  STL.64 [R1+0x300], R6 ;  /* 0x0003000601007387 */ /* 0x000fe20000100a00 */
[----:B0-----:R-:W-:-:S04]  /*1e4d0*/  LEA R18, P6, R23, R3, 0x1 ;  /* 0x0000000317127211 */ /* 0x001fc800078c08ff */
[----:B------:R-:W-:Y:S02]  /*1e4e0*/  LEA.HI.X.SX32 R19, R23, R0, 0x1, P6 ;  /* 0x0000000017137211 */ /* 0x000fe400030f0eff */
[----:B------:R-:W-:-:S03]  /*1e4f0*/  LEA R21, R8, R20, 0x2 ;  /* 0x0000001408157211 */ /* 0x000fc600078e10ff */
[----:B------:R3:W-:Y:S01]  /*1e500*/  STL.64 [R1+0x2f0], R18 ;  /* 0x0002f01201007387 */ /* 0x0007e20000100a00 */
[----:B------:R-:W-:-:S05]  /*1e510*/  LEA R22, R8, R21, 0x2 ;  /* 0x0000001508167211 */ /* 0x000fca00078e10ff */
[----:B------:R-:W-:Y:S01]  /*1e520*/  IMAD R23, R8, 0x4, R22 ;  /* 0x0000000408177824 */ /* 0x000fe200078e0216 */
[-C--:B---3--:R-:W-:Y:S02]  /*1e530*/  LEA R18, P6, R27, R3.reuse, 0x1 ;  /* 0x000000031b127211 */ /* 0x088fe400078c08ff */
[----:B--2---:R-:W-:-:S04]  /*1e540*/  LEA R6, P5, R24, R3, 0x1 ;  /* 0x0000000318067211 */ /* 0x004fc800078a08ff */
[-C--:B------:R-:W-:Y:S02]  /*1e550*/  LEA.HI.X.SX32 R7, R24, R0.reuse, 0x1, P5 ;  /* 0x0000000018077211 */ /* 0x080fe400028f0eff */
[----:B------:R-:W0:Y:S01]  /*1e560*/  LDC R24, c[0x0][0x3e8] ;  /* 0x0000fa00ff187b82 */ /* 0x000e220000000800 */
[----:B------:R-:W-:Y:S02]  /*1e570*/  LEA.HI.X.SX32 R19, R27, R0, 0x1, P6 ;  /* 0x000000001b137211 */ /* 0x000fe400030f0eff */
[----:B------:R1:W-:Y:S04]  /*1e580*/  STL.64 [R1+0x2e0], R6 ;  /* 0x0002e00601007387 */ /* 0x0003e80000100a00 */
[----:B------:R-:W2:Y:S04]  /*1e590*/  LDL.LU R27, [R1+0x24] ;  /* 0x00002400011b7983 */ /* 0x000ea80000300800 */
[----:B------:R3:W-:Y:S01]  /*1e5a0*/  STL.64 [R1+0x2d0], R18 ;  /* 0x0002d01201007387 */ /* 0x0007e20000100a00 */
[----:B-1----:R-:W-:-:S04]  /*1e5b0*/  LEA R6, P5, R25, R3, 0x1 ;  /* 0x0000000319067211 */ /* 0x002fc800078a08ff */
[----:B------:R-:W-:Y:S01]  /*1e5c0*/  LEA.HI.X.SX32 R7, R25, R0, 0x1, P5 ;  /* 0x0000000019077211 */ /* 0x000fe200028f0eff */
[----:B------:R-:W-:Y:S01]  /*1e5d0*/  STL.64 [R1+0xdb0], R22 ;  /* 0x000db01601007387 */ /* 0x000fe20000100a00 */
[----:B---3--:R-:W-:Y:S01]  /*1e5e0*/  IMAD.MOV.U32 R19, RZ, RZ, R11 ;  /* 0x000000ffff137224 */ /* 0x008fe200078e000b */
[----:B------:R-:W-:Y:S02]  /*1e5f0*/  MOV R18, R10 ;  /* 0x0000000a00127202 */ /* 0x000fe40000000f00 */
[----:B0-----:R-:W-:Y:S02]  /*1e600*/  LEA R11, R24, R26, 0x2 ;  /* 0x0000001a180b7211 */ /* 0x001fe400078e10ff */
[-C--:B------:R-:W-:Y:S01]  /*1e610*/  LEA R10, P6, R26, R3.reuse, 0x1 ;  /* 0x000000031a0a7211 */ /* 0x080fe200078c08ff */
[----:B------:R0:W-:Y:S02]  /*1e620*/  STL.64 [R1+0x2c0], R6 ;  /* 0x0002c00601007387 */ /* 0x0001e40000100a00 */
[----:B0-----:R-:W-:-:S02]  /*1e630*/  LEA R6, P5, R11, R3, 0x1 ;  /* 0x000000030b067211 */ /* 0x001fc400078a08ff */
[----:B------:R-:W-:Y:S02]  /*1e640*/  MOV R7, R11 ;  /* 0x0000000b00077202 */ /* 0x000fe40000000f00 */
[----:B------:R-:W-:-:S05]  /*1e650*/  LEA.HI.X.SX32 R11, R26, R0, 0x1, P6 ;  /* 0x000000001a0b7211 */ /* 0x000fca00030f0eff */
[----:B------:R0:W-:Y:S04]  /*1e660*/  STL.64 [R1+0x2a8], R10 ;  /* 0x0002a80a01007387 */ /* 0x0001e80000100a00 */
[----:B0-----:R-:W3:Y:S04]  /*1e670*/  LDL.LU.64 R10, [R1+0xde0] ;  /* 0x000de000010a7983 */ /* 0x001ee80000300a00 */
[----:B------:R-:W3:Y:S01]  /*1e680*/  LDL.LU R26, [R1+0x1c] ;  /* 0x00001c00011a7983 */ /* 0x000ee20000300800 */
[----:B------:R-:W-:Y:S01]  /*1e690*/  IMAD.MOV.U32 R22, RZ, RZ, R4 ;  /* 0x000000ffff167224 */ /* 0x000fe200078e0004 */
[----:B------:R-:W-:Y:S01]  /*1e6a0*/  LEA.HI.X.SX32 R7, R7, R0, 0x1, P5 ;  /* 0x0000000007077211 */ /* 0x000fe200028f0eff */
[----:B------:R-:W-:Y:S01]  /*1e6b0*/  IMAD R24, R8, 0x4, R23 ;  /* 0x0000000408187824 */ /* 0x000fe200078e0217 */
[----:B------:R-:W-:-:S03]  /*1e6c0*/  MOV R23, R5 ;  /* 0x0000000500177202 */ /* 0x000fc60000000f00 */
[----:B------:R2:W-:Y:S01]  /*1e6d0*/  STL.64 [R1+0x298], R6 ;  /* 0x0002980601007387 */ /* 0x0005e20000100a00 */
[----:B------:R-:W-:Y:S01]  /*1e6e0*/  IMAD R25, R8, 0x4, R24 ;  /* 0x0000000408197824 */ /* 0x000fe200078e0218 */
[----:B--2---:R-:W-:-:S04]  /*1e6f0*/  LEA R6, P5, R27, R3, 0x1 ;  /* 0x000000031b067211 */ /* 0x004fc800078a08ff */
[----:B------:R-:W-:Y:S02]  /*1e700*/  LEA.HI.X.SX32 R7, R27, R0, 0x1, P5 ;  /* 0x000000001b077211 */ /* 0x000fe400028f0eff */
[----:B------:R-:W0:Y:S01]  /*1e710*/  LDC R27, c[0x0][0x3e8] ;  /* 0x0000fa00ff1b7b82 */ /* 0x000e220000000800 */
[----:B---3--:R-:W-:-:S04]  /*1e720*/  LEA R4, P6, R26, R3, 0x1 ;  /* 0x000000031a047211 */ /* 0x008fc800078c08ff */
[----:B------:R-:W-:-:S05]  /*1e730*/  LEA.HI.X.SX32 R5, R26, R0, 0x1, P6 ;  /* 0x000000001a057211 */ /* 0x000fca00030f0eff */
[----:B------:R1:W-:Y:S04]  /*1e740*/  STL.64 [R1+0x288], R4 ;  /* 0x0002880401007387 */ /* 0x0003e80000100a00 */
[----:B------:R-:W-:Y:S04]  /*1e750*/  STL.64 [R1+0xda8], R24 ;  /* 0x000da81801007387 */ /* 0x000fe80000100a00 */
[----:B------:R4:W-:Y:S01]  /*1e760*/  STL.64 [R1+0x278], R6 ;  /* 0x0002780601007387 */ /* 0x0009e20000100a00 */
[----:B-1----:R-:W-:-:S04]  /*1e770*/  LEA R4, P6, R29, R3, 0x1 ;  /* 0x000000031d047211 */ /* 0x002fc800078c08ff */
[----:B------:R-:W-:Y:S02]  /*1e780*/  LEA.HI.X.SX32 R5, R29, R0, 0x1, P6 ;  /* 0x000000001d057211 */ /* 0x000fe400030f0eff */
[----:B------:R-:W2:Y:S01]  /*1e790*/  LDL.LU R29, [R1+0xdd8] ;  /* 0x000dd800011d7983 */ /* 0x000ea20000300800 */
[----:B----4-:R-:W-:-:S03]  /*1e7a0*/  LEA R6, P5, R2, R3, 0x1 ;  /* 0x0000000302067211 */ /* 0x010fc600078a08ff */
[----:B------:R1:W-:Y:S01]  /*1e7b0*/  STL.64 [R1+0x268], R4 ;  /* 0x0002680401007387 */ /* 0x0003e20000100a00 */
[----:B------:R-:W-:-:S03]  /*1e7c0*/  LEA.HI.X.SX32 R7, R2, R0, 0x1, P5 ;  /* 0x0000000002077211 */ /* 0x000fc600028f0eff */
[----:B-1----:R-:W3:Y:S04]  /*1e7d0*/  LDL.LU.64 R4, [R1+0xdd0] ;  /* 0x000dd00001047983 */ /* 0x002ee80000300a00 */
[----:B------:R-:W4:Y:S01]  /*1e7e0*/  LDL.LU R2, [R1+0xdcc] ;  /* 0x000dcc0001027983 */ /* 0x000f220000300800 */
[----:B------:R-:W-:Y:S01]  /*1e7f0*/  LEA R26, R8, R25, 0x2 ;  /* 0x00000019081a7211 */ /* 0x000fe200078e10ff */
[----:B0-----:R-:W-:Y:S01]  /*1e800*/  IMAD R25, R27, 0x4, R28 ;  /* 0x000000041b197824 */ /* 0x001fe200078e021c */
[-C--:B------:R-:W-:Y:S01]  /*1e810*/  LEA R24, P6, R28, R3.reuse, 0x1 ;  /* 0x000000031c187211 */ /* 0x080fe200078c08ff */
[----:B------:R0:W-:Y:S01]  /*1e820*/  STL.64 [R1+0x258], R6 ;  /* 0x0002580601007387 */ /* 0x0001e20000100a00 */
[----:B------:R-:W-:Y:S02]  /*1e830*/  LEA R27, R8, R26, 0x2 ;  /* 0x0000001a081b7211 */ /* 0x000fe400078e10ff */
[----:B0-----:R-:W-:Y:S01]  /*1e840*/  LEA R6, P5, R25, R3, 0x1 ;  /* 0x0000000319067211 */ /* 0x001fe200078a08ff */
[----:B------:R-:W-:Y:S01]  /*1e850*/  IMAD.MOV.U32 R7, RZ, RZ, R25 ;  /* 0x000000ffff077224 */ /* 0x000fe200078e0019 */
[----:B------:R-:W-:-:S02]  /*1e860*/  LEA.HI.X.SX32 R25, R28, R0, 0x1, P6 ;  /* 0x000000001c197211 */ /* 0x000fc400030f0eff */
[----:B------:R-:W-:-:S03]  /*1e870*/  LEA R28, R8, R27, 0x2 ;  /* 0x0000001b081c7211 */ /* 0x000fc600078e10ff */
[----:B------:R-:W-:Y:S04]  /*1e880*/  STL.64 [R1+0x250], R24 ;  /* 0x0002501801007387 */ /* 0x000fe80000100a00 */
[----:B------:R0:W-:Y:S01]  /*1e890*/  STL.64 [R1+0xda0], R26 ;  /* 0x000da01a01007387 */ /* 0x0001e20000100a00 */
[----:B------:R-:W-:Y:S01]  /*1e8a0*/  LEA.HI.X.SX32 R7, R7, R0, 0x1, P5 ;  /* 0x0000000007077211 */ /* 0x000fe200028f0eff */
[----:B0-----:R-:W0:Y:S04]  /*1e8b0*/  LDC R27, c[0x0][0x3e8] ;  /* 0x0000fa00ff1b7b82 */ /* 0x001e280000000800 */
[----:B------:R1:W-:Y:S01]  /*1e8c0*/  STL.64 [R1+0x248], R6 ;  /* 0x0002480601007387 */ /* 0x0003e20000100a00 */
[----:B--2---:R-:W-:Y:S01]  /*1e8d0*/  IMAD R26, R8, 0x4, R29 ;  /* 0x00000004081a7824 */ /* 0x004fe200078e021d */
[----:B------:R-:W-:-:S04]  /*1e8e0*/  LEA R24, P6, R29, R3, 0x1 ;  /* 0x000000031d187211 */ /* 0x000fc800078c08ff */
[C---:B-1----:R-:W-:Y:S02]  /*1e8f0*/  LEA R6, P5, R26.reuse, R3, 0x1 ;  /* 0x000000031a067211 */ /* 0x042fe400078a08ff */
[-C--:B------:R-:W-:Y:S02]  /*1e900*/  LEA.HI.X.SX32 R25, R29, R0.reuse, 0x1, P6 ;  /* 0x000000001d197211 */ /* 0x080fe400030f0eff */
[----:B------:R-:W-:-:S03]  /*1e910*/  LEA.HI.X.SX32 R7, R26, R0, 0x1, P5 ;  /* 0x000000001a077211 */ /* 0x000fc600028f0eff */
[----:B------:R1:W-:Y:S01]  /*1e920*/  STL.64 [R1+0x240], R24 ;  /* 0x0002401801007387 */ /* 0x0003e20000100a00 */
[----:B0-----:R-:W-:-:S03]  /*1e930*/  IMAD R29, R27, 0x4, R28 ;  /* 0x000000041b1d7824 */ /* 0x001fc600078e021c */
[----:B------:R0:W-:Y:S01]  /*1e940*/  STL.64 [R1+0x238], R6 ;  /* 0x0002380601007387 */ /* 0x0001e20000100a00 */
[----:B----4-:R-:W-:Y:S02]  /*1e950*/  LEA R8, R8, R2, 0x2 ;  /* 0x0000000208087211 */ /* 0x010fe400078e10ff */
[----:B-1----:R-:W-:Y:S02]  /*1e960*/  MOV R24, R18 ;  /* 0x0000001200187202 */ /* 0x002fe40000000f00 */
[-C--:B------:R-:W-:Y:S01]  /*1e970*/  LEA R18, P6, R2, R3.reuse, 0x1 ;  /* 0x0000000302127211 */ /* 0x080fe200078c08ff */
[----:B------:R-:W-:Y:S01]  /*1e980*/  IMAD.MOV.U32 R25, RZ, RZ, R19 ;  /* 0x000000ffff197224 */ /* 0x000fe200078e0013 */
[----:B0-----:R-:W-:Y:S02]  /*1e990*/  LEA R6, P5, R8, R3, 0x1 ;  /* 0x0000000308067211 */ /* 0x001fe400078a08ff */
[-C--:B------:R-:W-:Y:S01]  /*1e9a0*/  LEA.HI.X.SX32 R19, R2, R0.reuse, 0x1, P6 ;  /* 0x0000000002137211 */ /* 0x080fe200030f0eff */
[----:B---3--:R-:W-:Y:S01]  /*1e9b0*/  IMAD R26, R27, 0x4, R4 ;  /* 0x000000041b1a7824 */ /* 0x008fe200078e0204 */
[----:B------:R-:W-:-:S03]  /*1e9c0*/  LEA.HI.X.SX32 R7, R8, R0, 0x1, P5 ;  /* 0x0000000008077211 */ /* 0x000fc600028f0eff */
[----:B------:R0:W-:Y:S04]  /*1e9d0*/  STL.64 [R1+0x230], R18 ;  /* 0x0002301201007387 */ /* 0x0001e80000100a00 */
[----:B------:R1:W-:Y:S04]  /*1e9e0*/  STL.64 [R1+0xd98], R28 ;  /* 0x000d981c01007387 */ /* 0x0003e80000100a00 */
[----:B------:R-:W2:Y:S01]  /*1e9f0*/  LDL.LU R8, [R1+0xdc8] ;  /* 0x000dc80001087983 */ /* 0x000ea20000300800 */
[----:B0-----:R-:W-:-:S03]  /*1ea00*/  LEA R18, P6, R4, R3, 0x1 ;  /* 0x0000000304127211 */ /* 0x001fc600078c08ff */
[----:B------:R0:W-:Y:S01]  /*1ea10*/  STL.64 [R1+0x228], R6 ;  /* 0x0002280601007387 */ /* 0x0001e20000100a00 */
[----:B------:R-:W-:Y:S01]  /*1ea20*/  LEA.HI.X.SX32 R19, R4, R0, 0x1, P6 ;  /* 0x0000000004137211 */ /* 0x000fe200030f0eff */
[----:B-1----:R-:W1:Y:S01]  /*1ea30*/  LDC R28, c[0x0][0x3e8] ;  /* 0x0000fa00ff1c7b82 */ /* 0x002e620000000800 */
[----:B0-----:R-:W-:-:S04]  /*1ea40*/  LEA R6, P5, R26, R3, 0x1 ;  /* 0x000000031a067211 */ /* 0x001fc800078a08ff */
[----:B------:R-:W-:Y:S01]  /*1ea50*/  LEA.HI.X.SX32 R7, R26, R0, 0x1, P5 ;  /* 0x000000001a077211 */ /* 0x000fe200028f0eff */
[----:B------:R0:W-:Y:S04]  /*1ea60*/  STL.64 [R1+0x220], R18 ;  /* 0x0002201201007387 */ /* 0x0001e80000100a00 */
[----:B------:R3:W-:Y:S01]  /*1ea70*/  STL.64 [R1+0x218], R6 ;  /* 0x0002180601007387 */ /* 0x0007e20000100a00 */
[----:B0-----:R-:W0:Y:S03]  /*1ea80*/  LDC R19, c[0x0][0x3e8] ;  /* 0x0000fa00ff137b82 */ /* 0x001e260000000800 */
[----:B---3--:R-:W3:Y:S01]  /*1ea90*/  LDL.LU.64 R6, [R1+0xdc0] ;  /* 0x000dc00001067983 */ /* 0x008ee20000300a00 */
[----:B------:R-:W-:-:S02]  /*1eaa0*/  LEA R2, R27, R29, 0x2 ;  /* 0x0000001d1b027211 */ /* 0x000fc400078e10ff */
[----:B------:R-:W-:Y:S02]  /*1eab0*/  LEA R27, R27, R5, 0x2 ;  /* 0x000000051b1b7211 */ /* 0x000fe400078e10ff */
[-C--:B------:R-:W-:Y:S02]  /*1eac0*/  LEA R18, P6, R5, R3.reuse, 0x1 ;  /* 0x0000000305127211 */ /* 0x080fe400078c08ff */
[----:B------:R-:W-:Y:S02]  /*1ead0*/  LEA R26, P5, R27, R3, 0x1 ;  /* 0x000000031b1a7211 */ /* 0x000fe400078a08ff */
[----:B0-----:R-:W-:Y:S02]  /*1eae0*/  LEA R27, R19, R5, 0x2 ;  /* 0x00000005131b7211 */ /* 0x001fe400078e10ff */
[----:B------:R-:W-:-:S05]  /*1eaf0*/  LEA.HI.X.SX32 R19, R5, R0, 0x1, P6 ;  /* 0x0000000005137211 */ /* 0x000fca00030f0eff */
[----:B------:R3:W-:Y:S01]  /*1eb00*/  STL.64 [R1+0x210], R18 ;  /* 0x0002101201007387 */ /* 0x0007e20000100a00 */
[----:B------:R-:W-:-:S05]  /*1eb10*/  LEA.HI.X.SX32 R27, R27, R0, 0x1, P5 ;  /* 0x000000001b1b7211 */ /* 0x000fca00028f0eff */
[----:B------:R0:W-:Y:S01]  /*1eb20*/  STL.64 [R1+0x208], R26 ;  /* 0x0002081a01007387 */ /* 0x0001e20000100a00 */
[----:B-1----:R-:W-:-:S04]  /*1eb30*/  IMAD R4, R28, 0x4, R2 ;  /* 0x000000041c047824 */ /* 0x002fc800078e0202 */
[----:B------:R-:W-:Y:S01]  /*1eb40*/  IMAD R5, R28, 0x4, R4 ;  /* 0x000000041c057824 */ /* 0x000fe200078e0204 */
[----:B---3--:R-:W-:-:S04]  /*1eb50*/  LEA R18, P6, R6, R3, 0x1 ;  /* 0x0000000306127211 */ /* 0x008fc800078c08ff */
[----:B------:R-:W-:Y:S02]  /*1eb60*/  LEA.HI.X.SX32 R19, R6, R0, 0x1, P6 ;  /* 0x0000000006137211 */ /* 0x000fe400030f0eff */
[----:B0-----:R-:W-:-:S03]  /*1eb70*/  LEA R26, P5, R7, R3, 0x1 ;  /* 0x00000003071a7211 */ /* 0x001fc600078a08ff */
[----:B------:R2:W-:Y:S01]  /*1eb80*/  STL.64 [R1+0x200], R18 ;  /* 0x0002001201007387 */ /* 0x0005e20000100a00 */
[----:B------:R-:W-:Y:S02]  /*1eb90*/  LEA.HI.X.SX32 R27, R7, R0, 0x1, P5 ;  /* 0x00000000071b7211 */ /* 0x000fe400028f0eff */
[----:B--2---:R-:W-:-:S04]  /*1eba0*/  LEA R18, P6, R8, R3, 0x1 ;  /* 0x0000000308127211 */ /* 0x004fc800078c08ff */
[----:B------:R-:W-:Y:S01]  /*1ebb0*/  LEA.HI.X.SX32 R19, R8, R0, 0x1, P6 ;  /* 0x0000000008137211 */ /* 0x000fe200030f0eff */
[----:B------:R0:W-:Y:S04]  /*1ebc0*/  STL.64 [R1+0x1f8], R26 ;  /* 0x0001f81a01007387 */ /* 0x0001e80000100a00 */
[----:B------:R1:W-:Y:S01]  /*1ebd0*/  STL.64 [R1+0x1f0], R18 ;  /* 0x0001f01201007387 */ /* 0x0003e20000100a00 */
[----:B------:R-:W-:Y:S02]  /*1ebe0*/  LEA R6, R28, R5, 0x2 ;  /* 0x000000051c067211 */ /* 0x000fe400078e10ff */
[-C--:B0-----:R-:W-:Y:S02]  /*1ebf0*/  LEA R26, P5, R9, R3.reuse, 0x1 ;  /* 0x00000003091a7211 */ /* 0x081fe400078a08ff */
[----:B-1----:R-:W-:-:S02]  /*1ec00*/  LEA R18, P6, R10, R3, 0x1 ;  /* 0x000000030a127211 */ /* 0x002fc400078c08ff */
[-C--:B------:R-:W-:Y:S02]  /*1ec10*/  LEA.HI.X.SX32 R27, R9, R0.reuse, 0x1, P5 ;  /* 0x00000000091b7211 */ /* 0x080fe400028f0eff */
[----:B------:R-:W-:-:S03]  /*1ec20*/  LEA.HI.X.SX32 R19, R10, R0, 0x1, P6 ;  /* 0x000000000a137211 */ /* 0x000fc600030f0eff */
[----:B------:R0:W-:Y:S01]  /*1ec30*/  STL.64 [R1+0x1e8], R26 ;  /* 0x0001e81a01007387 */ /* 0x0001e20000100a00 */
[----:B------:R-:W-:-:S03]  /*1ec40*/  IMAD R7, R28, 0x4, R6 ;  /* 0x000000041c077824 */ /* 0x000fc600078e0206 */
[----:B------:R1:W-:Y:S01]  /*1ec50*/  STL.64 [R1+0x1e0], R18 ;  /* 0x0001e01201007387 */ /* 0x0003e20000100a00 */
[CC--:B0-----:R-:W-:Y:S02]  /*1ec60*/  LEA R26, P5, R11.reuse, R3.reuse, 0x1 ;  /* 0x000000030b1a7211 */ /* 0x0c1fe400078a08ff */
[C---:B-1----:R-:W-:Y:S02]  /*1ec70*/  LEA R18, P6, R12.reuse, R3, 0x1 ;  /* 0x000000030c127211 */ /* 0x042fe400078c08ff */
[-C--:B------:R-:W-:Y:S02]  /*1ec80*/  LEA.HI.X.SX32 R27, R11, R0.reuse, 0x1, P5 ;  /* 0x000000000b1b7211 */ /* 0x080fe400028f0eff */
[----:B------:R-:W-:Y:S01]  /*1ec90*/  LEA.HI.X.SX32 R19, R12, R0, 0x1, P6 ;  /* 0x000000000c137211 */ /* 0x000fe200030f0eff */
[----:B------:R0:W-:Y:S01]  /*1eca0*/  STL.64 [R1+0xd90], R6 ;  /* 0x000d900601007387 */ /* 0x0001e20000100a00 */
[----:B------:R-:W-:-:S03]  /*1ecb0*/  LEA R8, R28, R7, 0x2 ;  /* 0x000000071c087211 */ /* 0x000fc600078e10ff */
[----:B0-----:R-:W2:Y:S04]  /*1ecc0*/  LDL.LU.64 R6, [R1+0x378] ;  /* 0x0003780001067983 */ /* 0x001ea80000300a00 */
[----:B------:R-:W-:Y:S04]  /*1ecd0*/  STL.64 [R1+0x1d8], R26 ;  /* 0x0001d81a01007387 */ /* 0x000fe80000100a00 */
[----:B------:R0:W-:Y:S04]  /*1ece0*/  STL.64 [R1+0x1d0], R18 ;  /* 0x0001d01201007387 */ /* 0x0001e80000100a00 */
[----:B0-----:R-:W3:Y:S01]  /*1ecf0*/  LDL.LU.64 R18, [R1+0xdb8] ;  /* 0x000db80001127983 */ /* 0x001ee20000300a00 */
[----:B------:R-:W-:Y:S01]  /*1ed00*/  IMAD.MOV.U32 R26, RZ, RZ, R22 ;  /* 0x000000ffff1a7224 */ /* 0x000fe200078e0016 */
[----:B------:R-:W-:-:S02]  /*1ed10*/  LEA R22, P5, R13, R3, 0x1 ;  /* 0x000000030d167211 */ /* 0x000fc400078a08ff */
[----:B------:R-:W-:Y:S02]  /*1ed20*/  MOV R27, R23 ;  /* 0x00000017001b7202 */ /* 0x000fe40000000f00 */
[----:B------:R-:W-:Y:S02]  /*1ed30*/  LEA.HI.X.SX32 R23, R13, R0, 0x1, P5 ;  /* 0x000000000d177211 */ /* 0x000fe400028f0eff */
[----:B------:R-:W-:-:S03]  /*1ed40*/  LEA R10, P6, R14, R3, 0x1 ;  /* 0x000000030e0a7211 */ /* 0x000fc600078c08ff */
[----:B------:R0:W-:Y:S01]  /*1ed50*/  STL.64 [R1+0x1c8], R22 ;  /* 0x0001c81601007387 */ /* 0x0001e20000100a00 */
[----:B------:R-:W-:Y:S01]  /*1ed60*/  LEA.HI.X.SX32 R11, R14, R0, 0x1, P6 ;  /* 0x000000000e0b7211 */ /* 0x000fe200030f0eff */
[----:B------:R-:W-:Y:S01]  /*1ed70*/  IMAD R9, R28, 0x4, R8 ;  /* 0x000000041c097824 */ /* 0x000fe200078e0208 */
[----:B------:R-:W-:-:S03]  /*1ed80*/  LEA R12, P6, R16, R3, 0x1 ;  /* 0x00000003100c7211 */ /* 0x000fc600078c08ff */
[----:B------:R1:W-:Y:S01]  /*1ed90*/  STL.64 [R1+0x1c0], R10 ;  /* 0x0001c00a01007387 */ /* 0x0003e20000100a00 */
[----:B0-----:R-:W-:-:S03]  /*1eda0*/  LEA R22, P5, R15, R3, 0x1 ;  /* 0x000000030f167211 */ /* 0x001fc600078a08ff */
[----:B------:R0:W-:Y:S01]  /*1edb0*/  STL.64 [R1+0xd88], R8 ;  /* 0x000d880801007387 */ /* 0x0001e20000100a00 */
[-C--:B------:R-:W-:Y:S02]  /*1edc0*/  LEA.HI.X.SX32 R23, R15, R0.reuse, 0x1, P5 ;  /* 0x000000000f177211 */ /* 0x080fe400028f0eff */
[----:B-1----:R-:W-:Y:S02]  /*1edd0*/  LEA R10, R28, R9, 0x2 ;  /* 0x000000091c0a7211 */ /* 0x002fe400078e10ff */
[----:B------:R-:W-:Y:S02]  /*1ede0*/  LEA.HI.X.SX32 R13, R16, R0, 0x1, P6 ;  /* 0x00000000100d7211 */ /* 0x000fe400030f0eff */
[----:B------:R-:W1:Y:S01]  /*1edf0*/  LDC R16, c[0x0][0x3e8] ;  /* 0x0000fa00ff107b82 */ /* 0x000e620000000800 */
[----:B0-----:R-:W4:Y:S04]  /*1ee00*/  LDL.LU.64 R8, [R1+0x358] ;  /* 0x0003580001087983 */ /* 0x001f280000300a00 */
[----:B------:R0:W-:Y:S04]  /*1ee10*/  STL.64 [R1+0x1b8], R22 ;  /* 0x0001b81601007387 */ /* 0x0001e80000100a00 */
[----:B------:R3:W-:Y:S01]  /*1ee20*/  STL.64 [R1+0x1b0], R12 ;  /* 0x0001b00c01007387 */ /* 0x0007e20000100a00 */
[----:B0-----:R-:W-:-:S04]  /*1ee30*/  LEA R22, P5, R17, R3, 0x1 ;  /* 0x0000000311167211 */ /* 0x001fc800078a08ff */
[----:B------:R-:W-:-:S05]  /*1ee40*/  LEA.HI.X.SX32 R23, R17, R0, 0x1, P5 ;  /* 0x0000000011177211 */ /* 0x000fca00028f0eff */
[----:B------:R0:W-:Y:S01]  /*1ee50*/  STL.64 [R1+0x1a8], R22 ;  /* 0x0001a81601007387 */ /* 0x0001e20000100a00 */
[CC--:B---3--:R-:W-:Y:S02]  /*1ee60*/  LEA R12, P6, R18.reuse, R3.reuse, 0x1 ;  /* 0x00000003120c7211 */ /* 0x0c8fe400078c08ff */
[CC--:B0-----:R-:W-:Y:S02]  /*1ee70*/  LEA R22, P5, R19.reuse, R3.reuse, 0x1 ;  /* 0x0000000313167211 */ /* 0x0c1fe400078a08ff */
[-C--:B------:R-:W-:Y:S02]  /*1ee80*/  LEA.HI.X.SX32 R13, R18, R0.reuse, 0x1, P6 ;  /* 0x00000000120d7211 */ /* 0x080fe400030f0eff */
[----:B------:R-:W-:Y:S01]  /*1ee90*/  LEA.HI.X.SX32 R23, R19, R0, 0x1, P5 ;  /* 0x0000000013177211 */ /* 0x000fe200028f0eff */
[----:B------:R-:W-:Y:S01]  /*1eea0*/  IMAD.MOV.U32 R18, RZ, RZ, R24 ;  /* 0x000000ffff127224 */ /* 0x000fe200078e0018 */
[-C--:B------:R-:W-:Y:S01]  /*1eeb0*/  LEA R14, P6, R20, R3.reuse, 0x1 ;  /* 0x00000003140e7211 */ /* 0x080fe200078c08ff */
[----:B------:R-:W-:Y:S01]  /*1eec0*/  STL.64 [R1+0x1a0], R12 ;  /* 0x0001a00c01007387 */ /* 0x000fe20000100a00 */
[----:B------:R-:W-:-:S02]  /*1eed0*/  LEA R24, P5, R21, R3, 0x1 ;  /* 0x0000000315187211 */ /* 0x000fc400078a08ff */
[----:B------:R-:W-:Y:S01]  /*1eee0*/  MOV R19, R25 ;  /* 0x0000001900137202 */ /* 0x000fe20000000f00 */
[----:B------:R0:W-:Y:S01]  /*1eef0*/  STL.64 [R1+0x198], R22 ;  /* 0x0001981601007387 */ /* 0x0001e20000100a00 */
[-C--:B------:R-:W-:Y:S02]  /*1ef00*/  LEA.HI.X.SX32 R15, R20, R0.reuse, 0x1, P6 ;  /* 0x00000000140f7211 */ /* 0x080fe400030f0eff */
[----:B------:R-:W-:Y:S01]  /*1ef10*/  LEA.HI.X.SX32 R25, R21, R0, 0x1, P5 ;  /* 0x0000000015197211 */ /* 0x000fe200028f0eff */
[----:B0-----:R-:W3:Y:S04]  /*1ef20*/  LDL.LU.64 R22, [R1+0xdb0] ;  /* 0x000db00001167983 */ /* 0x001ee80000300a00 */
[----:B------:R-:W-:Y:S04]  /*1ef30*/  STL.64 [R1+0x190], R14 ;  /* 0x0001900e01007387 */ /* 0x000fe80000100a00 */
[----:B------:R0:W-:Y:S04]  /*1ef40*/  STL.64 [R1+0x188], R24 ;  /* 0x0001881801007387 */ /* 0x0001e80000100a00 */
[----:B0-----:R-:W2:Y:S01]  /*1ef50*/  LDL.LU.64 R24, [R1+0xda8] ;  /* 0x000da80001187983 */ /* 0x001ea20000300a00 */
[----:B------:R-:W-:Y:S01]  /*1ef60*/  MOV R20, R26 ;  /* 0x0000001a00147202 */ /* 0x000fe20000000f00 */
[----:B------:R-:W-:Y:S01]  /*1ef70*/  IMAD.MOV.U32 R21, RZ, RZ, R27 ;  /* 0x000000ffff157224 */ /* 0x000fe200078e001b */
[----:B---3--:R-:W-:-:S02]  /*1ef80*/  LEA R14, P6, R22, R3, 0x1 ;  /* 0x00000003160e7211 */ /* 0x008fc400078c08ff */
[C---:B------:R-:W-:Y:S02]  /*1ef90*/  LEA R26, P5, R23.reuse, R3, 0x1 ;  /* 0x00000003171a7211 */ /* 0x040fe400078a08ff */
[-C--:B------:R-:W-:Y:S02]  /*1efa0*/  LEA.HI.X.SX32 R15, R22, R0.reuse, 0x1, P6 ;  /* 0x00000000160f7211 */ /* 0x080fe400030f0eff */
[----:B------:R-:W-:-:S03]  /*1efb0*/  LEA.HI.X.SX32 R27, R23, R0, 0x1, P5 ;  /* 0x00000000171b7211 */ /* 0x000fc600028f0eff */
[----:B------:R-:W-:Y:S04]  /*1efc0*/  STL.64 [R1+0x180], R14 ;  /* 0x0001800e01007387 */ /* 0x000fe80000100a00 */
[----:B------:R0:W-:Y:S01]  /*1efd0*/  STL.64 [R1+0x178], R26 ;  /* 0x0001781a01007387 */ /* 0x0001e20000100a00 */
[----:B--2---:R-:W-:-:S03]  /*1efe0*/  LEA R28, P6, R24, R3, 0x1 ;  /* 0x00000003181c7211 */ /* 0x004fc600078c08ff */
[----:B0-----:R-:W2:Y:S02]  /*1eff0*/  LDL.LU.64 R26, [R1+0xda0] ;  /* 0x000da000011a7983 */ /* 0x001ea40000300a00 */
[----:B------:R-:W-:Y:S02]  /*1f000*/  IMAD.MOV.U32 R22, RZ, RZ, R28 ;  /* 0x000000ffff167224 */ /* 0x000fe400078e001c */
[----:B------:R0:W-:Y:S01]  /*1f010*/  STL [R1+0x170], R28 ;  /* 0x0001701c01007387 */ /* 0x0001e20000100800 */
[----:B------:R-:W-:Y:S02]  /*1f020*/  MOV R23, R29 ;  /* 0x0000001d00177202 */ /* 0x000fe40000000f00 */
[----:B------:R-:W-:Y:S02]  /*1f030*/  LEA.HI.X.SX32 R23, R24, R0, 0x1, P6 ;  /* 0x0000000018177211 */ /* 0x000fe400030f0eff */
[----:B0-----:R-:W-:-:S04]  /*1f040*/  LEA R28, P5, R25, R3, 0x1 ;  /* 0x00000003191c7211 */ /* 0x001fc800078a08ff */
[----:B------:R-:W-:Y:S01]  /*1f050*/  LEA.HI.X.SX32 R29, R25, R0, 0x1, P5 ;  /* 0x00000000191d7211 */ /* 0x000fe200028f0eff */
[----:B------:R-:W-:Y:S04]  /*1f060*/  STL [R1+0x174], R23 ;  /* 0x0001741701007387 */ /* 0x000fe80000100800 */
[----:B------:R0:W-:Y:S04]  /*1f070*/  STL.64 [R1+0x168], R28 ;  /* 0x0001681c01007387 */ /* 0x0001e80000100a00 */
[----:B0-----:R-:W3:Y:S01]  /*1f080*/  LDL.LU.64 R28, [R1+0xd98] ;  /* 0x000d9800011c7983 */ /* 0x001ee20000300a00 */
[----:B-1----:R-:W-:-:S02]  /*1f090*/  IMAD R11, R16, 0x4, R10 ;  /* 0x00000004100b7824 */ /* 0x002fc400078e020a */
[----:B------:R-:W-:-:S03]  /*1f0a0*/  IMAD.MOV.U32 R22, RZ, RZ, R6 ;  /* 0x000000ffff167224 */ /* 0x000fc600078e0006 */
[----:B------:R-:W-:Y:S02]  /*1f0b0*/  LEA R12, R16, R11, 0x2 ;  /* 0x0000000b100c7211 */ /* 0x000fe400078e10ff */
[----:B------:R-:W-:-:S03]  /*1f0c0*/  MOV R23, R7 ;  /* 0x0000000700177202 */ /* 0x000fc60000000f00 */
[----:B------:R-:W-:Y:S01]  /*1f0d0*/  IMAD R13, R16, 0x4, R12 ;  /* 0x00000004100d7824 */ /* 0x000fe200078e020c */
[----:B------:R-:W-:-:S04]  /*1f0e0*/  MOV R24, R18 ;  /* 0x0000001200187202 */ /* 0x000fc80000000f00 */
[----:B------:R-:W-:Y:S01]  /*1f0f0*/  LEA R14, R16, R13, 0x2 ;  /* 0x0000000d100e7211 */ /* 0x000fe200078e10ff */
[----:B------:R-:W-:-:S04]  /*1f100*/  IMAD.MOV.U32 R25, RZ, RZ, R19 ;  /* 0x000000ffff197224 */ /* 0x000fc800078e0013 */
[----:B------:R-:W-:-:S05]  /*1f110*/  IMAD R15, R16, 0x4, R14 ;  /* 0x00000004100f7824 */ /* 0x000fca00078e020e */
[----:B------:R-:W-:Y:S02]  /*1f120*/  LEA R16, R16, R15, 0x2 ;  /* 0x0000000f10107211 */ /* 0x000fe400078e10ff */
[----:B--2---:R-:W-:-:S04]  /*1f130*/  LEA R6, P6, R26, R3, 0x1 ;  /* 0x000000031a067211 */ /* 0x004fc800078c08ff */
[----:B------:R-:W-:Y:S02]  /*1f140*/  LEA.HI.X.SX32 R7, R26, R0, 0x1, P6 ;  /* 0x000000001a077211 */ /* 0x000fe400030f0eff */
[----:B------:R-:W-:-:S03]  /*1f150*/  LEA R18, P5, R27, R3, 0x1 ;  /* 0x000000031b127211 */ /* 0x000fc600078a08ff */
[----:B------:R-:W-:Y:S01]  /*1f160*/  STL.64 [R1+0x160], R6 ;  /* 0x0001600601007387 */ /* 0x000fe20000100a00 */
[----:B------:R-:W-:-:S03]  /*1f170*/  LEA.HI.X.SX32 R19, R27, R0, 0x1, P5 ;  /* 0x000000001b137211 */ /* 0x000fc600028f0eff */
[----:B------:R0:W-:Y:S04]  /*1f180*/  STL.64 [R1+0xd80], R14 ;  /* 0x000d800e01007387 */ /* 0x0001e80000100a00 */
[----:B0-----:R-:W2:Y:S01]  /*1f190*/  LDL.LU.64 R14, [R1+0x360] ;  /* 0x00036000010e7983 */ /* 0x001ea20000300a00 */
[----:B---3--:R-:W-:-:S04]  /*1f1a0*/  LEA R6, P6, R28, R3, 0x1 ;  /* 0x000000031c067211 */ /* 0x008fc800078c08ff */
[-C--:B------:R-:W-:Y:S01]  /*1f1b0*/  LEA.HI.X.SX32 R7, R28, R0.reuse, 0x1, P6 ;  /* 0x000000001c077211 */ /* 0x080fe200030f0eff */
[----:B------:R-:W-:Y:S01]  /*1f1c0*/  STL.64 [R1+0x158], R18 ;  /* 0x0001581201007387 */ /* 0x000fe20000100a00 */
[CC--:B------:R-:W-:Y:S01]  /*1f1d0*/  LEA R26, P5, R29.reuse, R3.reuse, 0x1 ;  /* 0x000000031d1a7211 */ /* 0x0c0fe200078a08ff */
[----:B------:R-:W0:Y:S02]  /*1f1e0*/  LDC R28, c[0x0][0x3e8] ;  /* 0x0000fa00ff1c7b82 */ /* 0x000e240000000800 */
[----:B------:R1:W-:Y:S01]  /*1f1f0*/  STL.64 [R1+0x150], R6 ;  /* 0x0001500601007387 */ /* 0x0003e20000100a00 */
[----:B------:R-:W-:Y:S02]  /*1f200*/  LEA.HI.X.SX32 R27, R29, R0, 0x1, P5 ;  /* 0x000000001d1b7211 */ /* 0x000fe400028f0eff */
[----:B-1----:R-:W-:-:S04]  /*1f210*/  LEA R6, P6, R2, R3, 0x1 ;  /* 0x0000000302067211 */ /* 0x002fc800078c08ff */
[----:B------:R-:W-:Y:S01]  /*1f220*/  LEA.HI.X.SX32 R7, R2, R0, 0x1, P6 ;  /* 0x0000000002077211 */ /* 0x000fe200030f0eff */
[----:B------:R1:W-:Y:S04]  /*1f230*/  STL.64 [R1+0x148], R26 ;  /* 0x0001481a01007387 */ /* 0x0003e80000100a00 */
[----:B------:R3:W-:Y:S01]  /*1f240*/  STL.64 [R1+0x140], R6 ;  /* 0x0001400601007387 */ /* 0x0007e20000100a00 */
[----:B-1----:R-:W-:-:S03]  /*1f250*/  LEA R26, P5, R4, R3, 0x1 ;  /* 0x00000003041a7211 */ /* 0x002fc600078a08ff */
[----:B---3--:R-:W3:Y:S04]  /*1f260*/  LDL.LU.64 R6, [R1+0xd90] ;  /* 0x000d900001067983 */ /* 0x008ee80000300a00 */
[----:B------:R4:W-:Y:S01]  /*1f270*/  STL.64 [R1+0xd78], R20 ;  /* 0x000d781401007387 */ /* 0x0009e20000100a00 */
[----:B------:R-:W-:Y:S02]  /*1f280*/  LEA.HI.X.SX32 R27, R4, R0, 0x1, P5 ;  /* 0x00000000041b7211 */ /* 0x000fe400028f0eff */
[----:B----4-:R-:W-:Y:S02]  /*1f290*/  MOV R20, R8 ;  /* 0x0000000800147202 */ /* 0x010fe40000000f00 */
[----:B------:R-:W-:Y:S01]  /*1f2a0*/  LEA R8, P6, R5, R3, 0x1 ;  /* 0x0000000305087211 */ /* 0x000fe200078c08ff */
[----:B------:R-:W-:-:S03]  /*1f2b0*/  IMAD.MOV.U32 R21, RZ, RZ, R9 ;  /* 0x000000ffff157224 */ /* 0x000fc600078e0009 */
[----:B------:R-:W-:Y:S01]  /*1f2c0*/  LEA.HI.X.SX32 R9, R5, R0, 0x1, P6 ;  /* 0x0000000005097211 */ /* 0x000fe200030f0eff */
[----:B------:R-:W-:Y:S04]  /*1f2d0*/  STL.64 [R1+0xf0], R26 ;  /* 0x0000f01a01007387 */ /* 0x000fe80000100a00 */
[----:B------:R1:W-:Y:S04]  /*1f2e0*/  STL.64 [R1+0xe0], R8 ;  /* 0x0000e00801007387 */ /* 0x0003e80000100a00 */
[----:B-1----:R-:W4:Y:S01]  /*1f2f0*/  LDL.LU.64 R8, [R1+0xd88] ;  /* 0x000d880001087983 */ /* 0x002f220000300a00 */
[----:B--2---:R-:W-:Y:S01]  /*1f300*/  IMAD.MOV.U32 R26, RZ, RZ, R14 ;  /* 0x000000ffff1a7224 */ /* 0x004fe200078e000e */
[----:B------:R-:W-:-:S02]  /*1f310*/  MOV R27, R15 ;  /* 0x0000000f001b7202 */ /* 0x000fc40000000f00 */
[----:B---3--:R-:W-:-:S04]  /*1f320*/  LEA R14, P5, R6, R3, 0x1 ;  /* 0x00000003060e7211 */ /* 0x008fc800078a08ff */
[----:B------:R-:W-:Y:S02]  /*1f330*/  LEA.HI.X.SX32 R15, R6, R0, 0x1, P5 ;  /* 0x00000000060f7211 */ /* 0x000fe400028f0eff */
[----:B------:R-:W-:-:S03]  /*1f340*/  LEA R4, P6, R7, R3, 0x1 ;  /* 0x0000000307047211 */ /* 0x000fc600078c08ff */
[----:B------:R4:W-:Y:S01]  /*1f350*/  STL.64 [R1+0xd0], R14 ;  /* 0x0000d00e01007387 */ /* 0x0009e20000100a00 */
[----:B------:R-:W-:Y:S02]  /*1f360*/  LEA.HI.X.SX32 R5, R7, R0, 0x1, P6 ;  /* 0x0000000007057211 */ /* 0x000fe400030f0eff */
[----:B------:R-:W-:-:S03]  /*1f370*/  MOV R6, R20 ;  /* 0x0000001400067202 */ /* 0x000fc60000000f00 */
[----:B------:R-:W-:Y:S01]  /*1f380*/  STL.64 [R1+0xc8], R4 ;  /* 0x0000c80401007387 */ /* 0x000fe20000100a00 */
[----:B------:R-:W-:Y:S01]  /*1f390*/  IMAD.MOV.U32 R7, RZ, RZ, R21 ;  /* 0x000000ffff077224 */ /* 0x000fe200078e0015 */
[----:B----4-:R-:W-:-:S04]  /*1f3a0*/  LEA R14, P5, R8, R3, 0x1 ;  /* 0x00000003080e7211 */ /* 0x010fc800078a08ff */
[----:B------:R-:W-:Y:S02]  /*1f3b0*/  LEA.HI.X.SX32 R15, R8, R0, 0x1, P5 ;  /* 0x00000000080f7211 */ /* 0x000fe400028f0eff */
[----:B------:R-:W-:-:S03]  /*1f3c0*/  LEA R20, P6, R9, R3, 0x1 ;  /* 0x0000000309147211 */ /* 0x000fc600078c08ff */
[----:B------:R1:W-:Y:S01]  /*1f3d0*/  STL.64 [R1+0xc0], R14 ;  /* 0x0000c00e01007387 */ /* 0x0003e20000100a00 */
[----:B------:R-:W-:Y:S02]  /*1f3e0*/  LEA.HI.X.SX32 R21, R9, R0, 0x1, P6 ;  /* 0x0000000009157211 */ /* 0x000fe400030f0eff */
[----:B-1----:R-:W-:-:S04]  /*1f3f0*/  LEA R14, P5, R10, R3, 0x1 ;  /* 0x000000030a0e7211 */ /* 0x002fc800078a08ff */
[-C--:B------:R-:W-:Y:S01]  /*1f400*/  LEA.HI.X.SX32 R15, R10, R0.reuse, 0x1, P5 ;  /* 0x000000000a0f7211 */ /* 0x080fe200028f0eff */
[----:B------:R1:W-:Y:S04]  /*1f410*/  STL.64 [R1+0xb0], R20 ;  /* 0x0000b01401007387 */ /* 0x0003e80000100a00 */
[----:B------:R2:W-:Y:S01]  /*1f420*/  STL.64 [R1+0xa8], R14 ;  /* 0x0000a80e01007387 */ /* 0x0005e20000100a00 */
[CC--:B-1----:R-:W-:Y:S02]  /*1f430*/  LEA R20, P6, R11.reuse, R3.reuse, 0x1 ;  /* 0x000000030b147211 */ /* 0x0c2fe400078c08ff */
[----:B--2---:R-:W-:Y:S02]  /*1f440*/  LEA R14, P5, R12, R3, 0x1 ;  /* 0x000000030c0e7211 */ /* 0x004fe400078a08ff */
[----:B------:R-:W-:-:S02]  /*1f450*/  LEA.HI.X.SX32 R21, R11, R0, 0x1, P6 ;  /* 0x000000000b157211 */ /* 0x000fc400030f0eff */
[----:B------:R-:W-:-:S03]  /*1f460*/  LEA.HI.X.SX32 R15, R12, R0, 0x1, P5 ;  /* 0x000000000c0f7211 */ /* 0x000fc600028f0eff */
[----:B------:R-:W-:Y:S04]  /*1f470*/  STL.64 [R1+0xa0], R20 ;  /* 0x0000a01401007387 */ /* 0x000fe80000100a00 */
[----:B------:R1:W-:Y:S04]  /*1f480*/  STL.64 [R1+0x98], R14 ;  /* 0x0000980e01007387 */ /* 0x0003e80000100a00 */
[----:B-1----:R-:W2:Y:S01]  /*1f490*/  LDL.LU.64 R14, [R1+0xd80] ;  /* 0x000d8000010e7983 */ /* 0x002ea20000300a00 */
[----:B------:R-:W-:-:S04]  /*1f4a0*/  LEA R20, P6, R13, R3, 0x1 ;  /* 0x000000030d147211 */ /* 0x000fc800078c08ff */
[----:B------:R-:W-:Y:S02]  /*1f4b0*/  LEA.HI.X.SX32 R21, R13, R0, 0x1, P6 ;  /* 0x000000000d157211 */ /* 0x000fe400030f0eff */
[----:B------:R-:W-:-:S03]  /*1f4c0*/  MOV R13, R11 ;  /* 0x0000000b000d7202 */ /* 0x000fc60000000f00 */
[----:B------:R1:W-:Y:S01]  /*1f4d0*/  STL.64 [R1+0x90], R20 ;  /* 0x0000901401007387 */ /* 0x0003e20000100a00 */
[----:B0-----:R-:W-:-:S03]  /*1f4e0*/  IMAD R18, R28, 0x4, R16 ;  /* 0x000000041c127824 */ /* 0x001fc600078e0210 */
[----:B-1----:R-:W3:Y:S02]  /*1f4f0*/  LDL.LU.64 R20, [R1+0xd78] ;  /* 0x000d780001147983 */ /* 0x002ee40000300a00 */
[----:B------:R-:W-:-:S05]  /*1f500*/  LEA R2, R28, R18, 0x2 ;  /* 0x000000121c027211 */ /* 0x000fca00078e10ff */
[----:B------:R-:W-:-:S05]  /*1f510*/  IMAD R17, R28, 0x4, R2 ;  /* 0x000000041c117824 */ /* 0x000fca00078e0202 */
[----:B------:R-:W-:-:S05]  /*1f520*/  LEA R5, R28, R17, 0x2 ;  /* 0x000000111c057211 */ /* 0x000fca00078e10ff */
[----:B------:R-:W-:-:S05]  /*1f530*/  IMAD R9, R28, 0x4, R5 ;  /* 0x000000041c097824 */ /* 0x000fca00078e0205 */
[----:B------:R-:W-:-:S05]  /*1f540*/  LEA R4, R28, R9, 0x2 ;  /* 0x000000091c047211 */ /* 0x000fca00078e10ff */
[----:B------:R-:W-:Y:S01]  /*1f550*/  IMAD R8, R28, 0x4, R4 ;  /* 0x000000041c087824 */ /* 0x000fe200078e0204 */
[----:B--2---:R-:W-:-:S04]  /*1f560*/  LEA R10, P5, R14, R3, 0x1 ;  /* 0x000000030e0a7211 */ /* 0x004fc800078a08ff */
[----:B------:R-:W-:Y:S01]  /*1f570*/  LEA.HI.X.SX32 R13, R14, R0, 0x1, P5 ;  /* 0x000000000e0d7211 */ /* 0x000fe200028f0eff */
[----:B------:R0:W-:Y:S01]  /*1f580*/  STL [R1+0x88], R10 ;  /* 0x0000880a01007387 */ /* 0x0001e20000100800 */
[----:B------:R-:W-:Y:S01]  /*1f590*/  IMAD.MOV.U32 R12, RZ, RZ, R10 ;  /* 0x000000ffff0c7224 */ /* 0x000fe200078e000a */
[-C--:B------:R-:W-:Y:S02]  /*1f5a0*/  LEA R12, P5, R16, R3.reuse, 0x1 ;  /* 0x00000003100c7211 */ /* 0x080fe400078a08ff */
[----:B------:R1:W-:Y:S01]  /*1f5b0*/  STL [R1+0x8c], R13 ;  /* 0x00008c0d01007387 */ /* 0x0003e20000100800 */
[----:B0-----:R-:W-:-:S04]  /*1f5c0*/  LEA R10, P6, R15, R3, 0x1 ;  /* 0x000000030f0a7211 */ /* 0x001fc800078c08ff */
[-C--:B------:R-:W-:Y:S02]  /*1f5d0*/  LEA.HI.X.SX32 R11, R15, R0.reuse, 0x1, P6 ;  /* 0x000000000f0b7211 */ /* 0x080fe400030f0eff */
[----:B------:R-:W-:Y:S02]  /*1f5e0*/  LEA R14, P6, R18, R3, 0x1 ;  /* 0x00000003120e7211 */ /* 0x000fe400078c08ff */
[-C--:B-1----:R-:W-:Y:S01]  /*1f5f0*/  LEA.HI.X.SX32 R13, R16, R0.reuse, 0x1, P5 ;  /* 0x00000000100d7211 */ /* 0x082fe200028f0eff */
[----:B------:R-:W-:Y:S01]  /*1f600*/  STL.64 [R1+0x80], R10 ;  /* 0x0000800a01007387 */ /* 0x000fe20000100a00 */
[----:B------:R-:W-:-:S03]  /*1f610*/  LEA.HI.X.SX32 R15, R18, R0, 0x1, P6 ;  /* 0x00000000120f7211 */ /* 0x000fc600030f0eff */
[----:B------:R0:W-:Y:S04]  /*1f620*/  STL.64 [R1+0x78], R12 ;  /* 0x0000780c01007387 */ /* 0x0001e80000100a00 */
[----:B------:R1:W-:Y:S01]  /*1f630*/  STL.64 [R1+0x70], R14 ;  /* 0x0000700e01007387 */ /* 0x0003e20000100a00 */
[CC--:B0-----:R-:W-:Y:S02]  /*1f640*/  LEA R12, P5, R2.reuse, R3.reuse, 0x1 ;  /* 0x00000003020c7211 */ /* 0x0c1fe400078a08ff */
[C---:B-1----:R-:W-:Y:S02]  /*1f650*/  LEA R14, P6, R17.reuse, R3, 0x1 ;  /* 0x00000003110e7211 */ /* 0x042fe400078c08ff */
[-C--:B------:R-:W-:Y:S02]  /*1f660*/  LEA.HI.X.SX32 R13, R2, R0.reuse, 0x1, P5 ;  /* 0x00000000020d7211 */ /* 0x080fe400028f0eff */
[----:B------:R-:W-:-:S03]  /*1f670*/  LEA.HI.X.SX32 R15, R17, R0, 0x1, P6 ;  /* 0x00000000110f7211 */ /* 0x000fc600030f0eff */
[----:B------:R0:W-:Y:S04]  /*1f680*/  STL.64 [R1+0x68], R12 ;  /* 0x0000680c01007387 */ /* 0x0001e80000100a00 */
[----:B------:R1:W-:Y:S01]  /*1f690*/  STL.64 [R1+0x60], R14 ;  /* 0x0000600e01007387 */ /* 0x0003e20000100a00 */
[-C--:B0-----:R-:W-:Y:S02]  /*1f6a0*/  LEA R12, P5, R5, R3.reuse, 0x1 ;  /* 0x00000003050c7211 */ /* 0x081fe400078a08ff */
[----:B-1----:R-:W-:Y:S02]  /*1f6b0*/  LEA R14, P6, R9, R3, 0x1 ;  /* 0x00000003090e7211 */ /* 0x002fe400078c08ff */
[-C--:B------:R-:W-:Y:S02]  /*1f6c0*/  LEA.HI.X.SX32 R13, R5, R0.reuse, 0x1, P5 ;  /* 0x00000000050d7211 */ /* 0x080fe400028f0eff */
[----:B------:R-:W-:-:S03]  /*1f6d0*/  LEA.HI.X.SX32 R15, R9, R0, 0x1, P6 ;  /* 0x00000000090f7211 */ /* 0x000fc600030f0eff */
[----:B------:R0:W-:Y:S01]  /*1f6e0*/  STL.64 [R1+0x58], R12 ;  /* 0x0000580c01007387 */ /* 0x0001e20000100a00 */
[----:B------:R-:W-:Y:S01]  /*1f6f0*/  IMAD.MOV.U32 R11, RZ, RZ, R7 ;  /* 0x000000ffff0b7224 */ /* 0x000fe200078e0007 */
[----:B------:R-:W-:Y:S02]  /*1f700*/  LEA R7, R28, R8, 0x2 ;  /* 0x000000081c077211 */ /* 0x000fe400078e10ff */
[----:B------:R1:W-:Y:S01]  /*1f710*/  STL.64 [R1+0x50], R14 ;  /* 0x0000500e01007387 */ /* 0x0003e20000100a00 */
[-C--:B0-----:R-:W-:Y:S02]  /*1f720*/  LEA R12, P5, R4, R3.reuse, 0x1 ;  /* 0x00000003040c7211 */ /* 0x081fe400078a08ff */
[----:B-1----:R-:W-:Y:S02]  /*1f730*/  LEA R14, P6, R8, R3, 0x1 ;  /* 0x00000003080e7211 */ /* 0x002fe400078c08ff */
[----:B------:R-:W-:Y:S02]  /*1f740*/  LEA.HI.X.SX32 R13, R4, R0, 0x1, P5 ;  /* 0x00000000040d7211 */ /* 0x000fe400028f0eff */
[----:B------:R-:W-:Y:S01]  /*1f750*/  MOV R10, R6 ;  /* 0x00000006000a7202 */ /* 0x000fe20000000f00 */
[----:B------:R-:W-:Y:S01]  /*1f760*/  IMAD R6, R28, 0x4, R7 ;  /* 0x000000041c067824 */ /* 0x000fe200078e0207 */
[----:B------:R-:W-:Y:S01]  /*1f770*/  LEA.HI.X.SX32 R15, R8, R0, 0x1, P6 ;  /* 0x00000000080f7211 */ /* 0x000fe200030f0eff */
[----:B------:R0:W-:Y:S04]  /*1f780*/  STL.64 [R1+0x48], R12 ;  /* 0x0000480c01007387 */ /* 0x0001e80000100a00 */
[----:B------:R1:W-:Y:S01]  /*1f790*/  STL.64 [R1+0x40], R14 ;  /* 0x0000400e01007387 */ /* 0x0003e20000100a00 */
[----:B------:R-:W-:-:S02]  /*1f7a0*/  LEA R2, R28, R6, 0x2 ;  /* 0x000000061c027211 */ /* 0x000fc400078e10ff */
[CC--:B0-----:R-:W-:Y:S02]  /*1f7b0*/  LEA R12, P5, R7.reuse, R3.reuse, 0x1 ;  /* 0x00000003070c7211 */ /* 0x0c1fe400078a08ff */
[CC--:B-1----:R-:W-:Y:S02]  /*1f7c0*/  LEA R14, P6, R6.reuse, R3.reuse, 0x1 ;  /* 0x00000003060e7211 */ /* 0x0c2fe400078c08ff */
[-C--:B------:R-:W-:Y:S02]  /*1f7d0*/  LEA.HI.X.SX32 R13, R7, R0.reuse, 0x1, P5 ;  /* 0x00000000070d7211 */ /* 0x080fe400028f0eff */
[----:B------:R-:W-:Y:S01]  /*1f7e0*/  LEA.HI.X.SX32 R15, R6, R0, 0x1, P6 ;  /* 0x00000000060f7211 */ /* 0x000fe200030f0eff */
[----:B------:R-:W-:Y:S02]  /*1f7f0*/  IMAD R5, R28, 0x4, R2 ;  /* 0x000000041c057824 */ /* 0x000fe400078e0202 */
[----:B------:R0:W-:Y:S01]  /*1f800*/  STL.64 [R1+0x38], R12 ;  /* 0x0000380c01007387 */ /* 0x0001e20000100a00 */
[----:B------:R-:W-:-:S03]  /*1f810*/  LEA R18, P5, R2, R3, 0x1 ;  /* 0x0000000302127211 */ /* 0x000fc600078a08ff */
[----:B0-----:R-:W2:Y:S04]  /*1f820*/  LDL.LU R12, [R1+0x114] ;  /* 0x00011400010c7983 */ /* 0x001ea80000300800 */
[----:B------:R-:W4:Y:S04]  /*1f830*/  LDL.LU.64 R8, [R1+0x388] ;  /* 0x0003880001087983 */ /* 0x000f280000300a00 */
[----:B------:R-:W2:Y:S04]  /*1f840*/  LDL.LU.64 R16, [R1+0x380] ;  /* 0x0003800001107983 */ /* 0x000ea80000300a00 */
[----:B------:R0:W-:Y:S01]  /*1f850*/  STL.64 [R1+0x30], R14 ;  /* 0x0000300e01007387 */ /* 0x0001e20000100a00 */
[----:B------:R-:W-:Y:S01]  /*1f860*/  LEA.HI.X.SX32 R19, R2, R0, 0x1, P5 ;  /* 0x0000000002137211 */ /* 0x000fe200028f0eff */
[----:B0-----:R-:W-:Y:S01]  /*1f870*/  IMAD.MOV.U32 R14, RZ, RZ, R10 ;  /* 0x000000ffff0e7224 */ /* 0x001fe200078e000a */
[----:B------:R-:W-:-:S02]  /*1f880*/  LEA R10, P6, R5, R3, 0x1 ;  /* 0x00000003050a7211 */ /* 0x000fc400078c08ff */
[----:B------:R-:W-:Y:S02]  /*1f890*/  MOV R15, R11 ;  /* 0x0000000b000f7202 */ /* 0x000fe40000000f00 */
[----:B------:R-:W-:-:S05]  /*1f8a0*/  LEA.HI.X.SX32 R11, R5, R0, 0x1, P6 ;  /* 0x00000000050b7211 */ /* 0x000fca00030f0eff */
[----:B------:R0:W-:Y:S04]  /*1f8b0*/  STL.64 [R1+0x20], R10 ;  /* 0x0000200a01007387 */ /* 0x0001e80000100a00 */
[----:B------:R1:W-:Y:S01]  /*1f8c0*/  STL.64 [R1+0x28], R18 ;  /* 0x0000281201007387 */ /* 0x0003e20000100a00 */
[----:B0-----:R-:W-:Y:S01]  /*1f8d0*/  IMAD.MOV.U32 R11, RZ, RZ, R23 ;  /* 0x000000ffff0b7224 */ /* 0x001fe200078e0017 */
[----:B------:R-:W-:Y:S02]  /*1f8e0*/  MOV R10, R22 ;  /* 0x00000016000a7202 */ /* 0x000fe40000000f00 */
[----:B-1----:R-:W2:Y:S04]  /*1f8f0*/  LDL.LU R19, [R1+0xe8] ;  /* 0x0000e80001137983 */ /* 0x002ea80000300800 */
[----:B------:R-:W2:Y:S04]  /*1f900*/  LDL.LU R23, [R1+0x108] ;  /* 0x0001080001177983 */ /* 0x000ea80000300800 */
[----:B------:R-:W2:Y:S01]  /*1f910*/  LDL.LU R22, [R1+0x128] ;  /* 0x0001280001167983 */ /* 0x000ea20000300800 */
[----:B------:R-:W-:-:S05]  /*1f920*/  LEA R4, R28, R5, 0x2 ;  /* 0x000000051c047211 */ /* 0x000fca00078e10ff */
[----:B------:R-:W-:Y:S01]  /*1f930*/  IMAD R6, R28, 0x4, R4 ;  /* 0x000000041c067824 */ /* 0x000fe200078e0204 */
[----:B------:R-:W-:-:S04]  /*1f940*/  LEA R28, P5, R4, R3, 0x1 ;  /* 0x00000003041c7211 */ /* 0x000fc800078a08ff */
[----:B------:R-:W-:Y:S01]  /*1f950*/  LEA R2, P6, R6, R3, 0x1 ;  /* 0x0000000306027211 */ /* 0x000fe200078c08ff */
[----:B--2---:R0:W-:Y:S04]  /*1f960*/  STL.64 [R1+0xd70], R22 ;  /* 0x000d701601007387 */ /* 0x0041e80000100a00 */
[----:B0-----:R-:W2:Y:S04]  /*1f970*/  LDL.LU R22, [R1+0x124] ;  /* 0x0001240001167983 */ /* 0x001ea80000300800 */
[----:B------:R-:W2:Y:S04]  /*1f980*/  LDL.LU R23, [R1+0x134] ;  /* 0x0001340001177983 */ /* 0x000ea80000300800 */
[----:B------:R-:W2:Y:S04]  /*1f990*/  LDL.LU R18, [R1+0x138] ;  /* 0x0001380001127983 */ /* 0x000ea80000300800 */
[----:B------:R-:W2:Y:S04]  /*1f9a0*/  LDL.LU R13, [R1+0x118] ;  /* 0x00011800010d7983 */ /* 0x000ea80000300800 */
[----:B------:R-:W2:Y:S02]  /*1f9b0*/  LDL.LU R3, [R1+0x104] ;  /* 0x0001040001037983 */ /* 0x000ea40000300800 */
[----:B--2---:R-:W-:-:S02]  /*1f9c0*/  PRMT R7, R3, 0x7632, R7 ;  /* 0x0000763203077816 */ /* 0x004fc40000000007 */
[----:B------:R-:W-:-:S05]  /*1f9d0*/  LEA.HI.X.SX32 R3, R6, R0, 0x1, P6 ;  /* 0x0000000006037211 */ /* 0x000fca00030f0eff */
[----:B------:R-:W-:Y:S04]  /*1f9e0*/  STL.64 [R1+0xba8], R2 ;  /* 0x000ba80201007387 */ /* 0x000fe80000100a00 */
[----:B------:R0:W-:Y:S04]  /*1f9f0*/  STL.64 [R1+0xd18], R2 ;  /* 0x000d180201007387 */ /* 0x0001e80000100a00 */
[----:B0-----:R-:W2:Y:S01]  /*1fa00*/  LDL.LU.64 R2, [R1+0x390] ;  /* 0x0003900001027983 */ /* 0x001ea20000300a00 */
[----:B------:R-:W-:Y:S02]  /*1fa10*/  LEA.HI.X.SX32 R29, R4, R0, 0x1, P5 ;  /* 0x00000000041d7211 */ /* 0x000fe400028f0eff */
[----:B------:R-:W-:-:S03]  /*1fa20*/  PRMT R5, R22, 0x7632, R5 ;  /* 0x0000763216057816 */ /* 0x000fc60000000005 */
[----:B------:R-:W-:Y:S04]  /*1fa30*/  STL.64 [R1+0xbb0], R28 ;  /* 0x000bb01c01007387 */ /* 0x000fe80000100a00 */
[----:B------:R-:W-:Y:S04]  /*1fa40*/  STL [R1+0xd28], R5 ;  /* 0x000d280501007387 */ /* 0x000fe80000100800 */
[----:B--2---:R-:W-:Y:S04]  /*1fa50*/  STG.E.U16 desc[UR10][R2.64], R7 ;  /* 0x0000000702007986 */ /* 0x004fe8000c10150a */
[----:B----4-:R0:W-:Y:S04]  /*1fa60*/  STG.E.U16 desc[UR10][R8.64], R5 ;  /* 0x0000000508007986 */ /* 0x0101e8000c10150a */
[----:B0-----:R-:W2:Y:S04]  /*1fa70*/  LDL.LU R5, [R1+0xf8] ;  /* 0x0000f80001057983 */ /* 0x001ea80000300800 */
[----:B------:R-:W4:Y:S04]  /*1fa80*/  LDL.LU.64 R2, [R1+0x2d8] ;  /* 0x0002d80001027983 */ /* 0x000f280000300a00 */
[----:B----4-:R0:W-:Y:S04]  /*1fa90*/  STL.64 [R1+0xd20], R2 ;  /* 0x000d200201007387 */ /* 0x0101e80000100a00 */
[----:B0-----:R-:W4:Y:S01]  /*1faa0*/  LDL.LU.64 R2, [R1+0x2e8] ;  /* 0x0002e80001027983 */ /* 0x001f220000300a00 */
[----:B------:R-:W-:-:S03]  /*1fab0*/  PRMT R4, R23, 0x7632, R4 ;  /* 0x0000763217047816 */ /* 0x000fc60000000004 */
[----:B----4-:R0:W-:Y:S04]  /*1fac0*/  STL.64 [R1+0xd30], R2 ;  /* 0x000d300201007387 */ /* 0x0101e80000100a00 */
[----:B0-----:R-:W4:Y:S01]  /*1fad0*/  LDL.LU.64 R2, [R1+0x2f8] ;  /* 0x0002f80001027983 */ /* 0x001f220000300a00 */
[----:B------:R-:W-:-:S03]  /*1fae0*/  PRMT R0, R12, 0x7632, R0 ;  /* 0x000076320c007816 */ /* 0x000fc60000000000 */
[----:B------:R-:W-:Y:S04]  /*1faf0*/  STG.E.U16 desc[UR10][R16.64], R4 ;  /* 0x0000000410007986 */ /* 0x000fe8000c10150a */
[----:B------:R-:W-:Y:S04]  /*1fb00*/  STG.E.U16 desc[UR10][R10.64], R0 ;  /* 0x000000000a007986 */ /* 0x000fe8000c10150a */
[----:B------:R-:W-:Y:S04]  /*1fb10*/  STG.E.U16 desc[UR10][R24.64], R19 ;  /* 0x0000001318007986 */ /* 0x000fe8000c10150a */
[----:B----4-:R0:W-:Y:S04]  /*1fb20*/  STL [R1+0xd48], R2 ;  /* 0x000d480201007387 */ /* 0x0101e80000100800 */
[----:B0-----:R-:W3:Y:S04]  /*1fb30*/  LDL.LU R2, [R1+0xb8] ;  /* 0x0000b80001027983 */ /* 0x001ee80000300800 */
[----:B------:R0:W-:Y:S04]  /*1fb40*/  STL [R1+0xd38], R3 ;  /* 0x000d380301007387 */ /* 0x0001e80000100800 */
[----:B0-----:R-:W4:Y:S04]  /*1fb50*/  LDL.LU R3, [R1+0xd8] ;  /* 0x0000d80001037983 */ /* 0x001f280000300800 */
[----:B------:R0:W-:Y:S04]  /*1fb60*/  STL.64 [R1+0xd60], R18 ;  /* 0x000d601201007387 */ /* 0x0001e80000100a00 */
[----:B0-----:R-:W2:Y:S04]  /*1fb70*/  LDL.LU.64 R18, [R1+0x348] ;  /* 0x0003480001127983 */ /* 0x001ea80000300a00 */
[----:B--2---:R0:W-:Y:S04]  /*1fb80*/  STL.64 [R1+0xd68], R18 ;  /* 0x000d681201007387 */ /* 0x0041e80000100a00 */
[----:B0-----:R-:W2:Y:S04]  /*1fb90*/  LDL.LU.64 R18, [R1+0x350] ;  /* 0x0003500001127983 */ /* 0x001ea80000300a00 */
[----:B------:R-:W2:Y:S04]  /*1fba0*/  LDL.LU.64 R6, [R1+0x2c8] ;  /* 0x0002c80001067983 */ /* 0x000ea80000300a00 */
[----:B--2---:R0:W-:Y:S04]  /*1fbb0*/  STL.64 [R1+0xd40], R6 ;  /* 0x000d400601007387 */ /* 0x0041e80000100a00 */
[----:B0-----:R-:W2:Y:S04]  /*1fbc0*/  LDL.LU.64 R6, [R1+0x318] ;  /* 0x0003180001067983 */ /* 0x001ea80000300a00 */
[----:B--2---:R0:W-:Y:S04]  /*1fbd0*/  STL.64 [R1+0xd50], R6 ;  /* 0x000d500601007387 */ /* 0x0041e80000100a00 */
[----:B0-----:R-:W2:Y:S01]  /*1fbe0*/  LDL.LU.64 R6, [R1+0x328] ;  /* 0x0003280001067983 */ /* 0x001ea20000300a00 */
[----:B------:R-:W-:Y:S01]  /*1fbf0*/  MOV R22, R14 ;  /* 0x0000000e00167202 */ /* 0x000fe20000000f00 */
[----:B------:R-:W-:-:S02]  /*1fc00*/  IMAD.MOV.U32 R23, RZ, RZ, R15 ;  /* 0x000000ffff177224 */ /* 0x000fc400078e000f */
[----:B---3--:R-:W-:Y:S04]  /*1fc10*/  STG.E.U16 desc[UR10][R20.64], R2 ;  /* 0x0000000214007986 */ /* 0x008fe8000c10150a */
[----:B----4-:R-:W-:Y:S04]  /*1fc20*/  STG.E.U16 desc[UR10][R26.64], R3 ;  /* 0x000000031a007986 */ /* 0x010fe8000c10150a */
[----:B------:R-:W-:Y:S04]  /*1fc30*/  STG.E.U16 desc[UR10][R22.64], R5 ;  /* 0x0000000516007986 */ /* 0x000fe8000c10150a */
[----:B--2---:R0:W-:Y:S04]  /*1fc40*/  STL.64 [R1+0xd58], R6 ;  /* 0x000d580601007387 */ /* 0x0041e80000100a00 */
[----:B0-----:R-:W2:Y:S04]  /*1fc50*/  LDL.LU.64 R6, [R1+0x338] ;  /* 0x0003380001067983 */ /* 0x001ea80000300a00 */
[----:B------:R-:W3:Y:S04]  /*1fc60*/  LDL.LU.64 R28, [R1+0x2b8] ;  /* 0x0002b800011c7983 */ /* 0x000ee80000300a00 */
[----:B------:R-:W4:Y:S04]  /*1fc70*/  LDL.LU.64 R8, [R1+0x2a0] ;  /* 0x0002a00001087983 */ /* 0x000f280000300a00 */
[----:B------:R-:W2:Y:S04]  /*1fc80*/  LDL.LU.64 R16, [R1+0x290] ;  /* 0x0002900001107983 */ /* 0x000ea80000300a00 */
[----:B------:R-:W2:Y:S04]  /*1fc90*/  LDL.LU.64 R14, [R1+0x280] ;  /* 0x00028000010e7983 */ /* 0x000ea80000300a00 */
[----:B------:R-:W2:Y:S04]  /*1fca0*/  LDL.LU R12, [R1+0xec] ;  /* 0x0000ec00010c7983 */ /* 0x000ea80000300800 */
[----:B------:R-:W2:Y:S04]  /*1fcb0*/  LDL.LU.64 R10, [R1+0x270] ;  /* 0x00027000010a7983 */ /* 0x000ea80000300a00 */
[----:B------:R-:W2:Y:S04]  /*1fcc0*/  LDL.LU R25, [R1+0xbc] ;  /* 0x0000bc0001197983 */ /* 0x000ea80000300800 */
[----:B------:R-:W2:Y:S04]  /*1fcd0*/  LDL.LU R21, [R1+0xdc] ;  /* 0x0000dc0001157983 */ /* 0x000ea80000300800 */
[----:B------:R-:W2:Y:S04]  /*1fce0*/  LDL.LU R20, [R1+0x3d8] ;  /* 0x0003d80001147983 */ /* 0x000ea80000300800 */
[----:B------:R-:W2:Y:S04]  /*1fcf0*/  LDL.LU.64 R26, [R1+0x260] ;  /* 0x00026000011a7983 */ /* 0x000ea80000300a00 */
[----:B------:R-:W2:Y:S04]  /*1fd00*/  LDL.LU.64 R22, [R1+0xd70] ;  /* 0x000d700001167983 */ /* 0x000ea80000300a00 */
[----:B--2---:R0:W-:Y:S04]  /*1fd10*/  STG.E.U16 desc[UR10][R18.64], R23 ;  /* 0x0000001712007986 */ /* 0x0041e8000c10150a */
[----:B0-----:R-:W2:Y:S04]  /*1fd20*/  LDL.LU.64 R18, [R1+0xd68] ;  /* 0x000d680001127983 */ /* 0x001ea80000300a00 */
[----:B--2---:R0:W-:Y:S04]  /*1fd30*/  STG.E.U16 desc[UR10][R18.64], R22 ;  /* 0x0000001612007986 */ /* 0x0041e8000c10150a */
[----:B0-----:R-:W2:Y:S04]  /*1fd40*/  LDL.LU.64 R18, [R1+0xd60] ;  /* 0x000d600001127983 */ /* 0x001ea80000300a00 */
[----:B------:R-:W3:Y:S04]  /*1fd50*/  LDL.LU R24, [R1+0x3ac] ;  /* 0x0003ac0001187983 */ /* 0x000ee80000300800 */
[----:B--2---:R0:W-:Y:S04]  /*1fd60*/  STG.E.U16 desc[UR10][R6.64], R18 ;  /* 0x0000001206007986 */ /* 0x0041e8000c10150a */
[----:B0-----:R-:W2:Y:S01]  /*1fd70*/  LDL.LU.64 R6, [R1+0xd58] ;  /* 0x000d580001067983 */ /* 0x001ea20000300a00 */
[----:B------:R-:W-:-:S03]  /*1fd80*/  PRMT R0, R19, 0x7632, R0 ;  /* 0x0000763213007816 */ /* 0x000fc60000000000 */
[----:B--2---:R0:W-:Y:S04]  /*1fd90*/  STG.E.U16 desc[UR10][R6.64], R13 ;  /* 0x0000000d06007986 */ /* 0x0041e8000c10150a */
[----:B0-----:R-:W2:Y:S01]  /*1fda0*/  LDL.LU.64 R6, [R1+0xd50] ;  /* 0x000d500001067983 */ /* 0x001ea20000300a00 */
[----:B------:R-:W-:-:S03]  /*1fdb0*/  PRMT R4, R2, 0x7632, R4 ;  /* 0x0000763202047816 */ /* 0x000fc60000000004 */
[----:B------:R-:W3:Y:S04]  /*1fdc0*/  LDL.LU R19, [R1+0xfc] ;  /* 0x0000fc0001137983 */ /* 0x000ee80000300800 */
[----:B------:R-:W3:Y:S04]  /*1fdd0*/  LDL.LU R2, [R1+0xd48] ;  /* 0x000d480001027983 */ /* 0x000ee80000300800 */
[----:B--2---:R0:W-:Y:S04]  /*1fde0*/  STG.E.U16 desc[UR10][R6.64], R0 ;  /* 0x0000000006007986 */ /* 0x0041e8000c10150a */
[----:B0-----:R-:W2:Y:S01]  /*1fdf0*/  LDL.LU.64 R6, [R1+0xd40] ;  /* 0x000d400001067983 */ /* 0x001ea20000300a00 */
[----:B------:R-:W-:-:S03]  /*1fe00*/  PRMT R0, R3, 0x7632, R0 ;  /* 0x0000763203007816 */ /* 0x000fc60000000000 */
[----:B------:R-:W3:Y:S04]  /*1fe10*/  LDL.LU R3, [R1+0xd38] ;  /* 0x000d380001037983 */ /* 0x000ee80000300800 */
[----:B---3--:R0:W-:Y:S04]  /*1fe20*/  STG.E.U16 desc[UR10][R2.64], R4 ;  /* 0x0000000402007986 */ /* 0x0081e8000c10150a */
[----:B0-----:R-:W3:Y:S01]  /*1fe30*/  LDL.LU.64 R2, [R1+0xd30] ;  /* 0x000d300001027983 */ /* 0x001ee20000300a00 */
[----:B------:R-:W-:-:S03]  /*1fe40*/  PRMT R4, R5, 0x7632, R4 ;  /* 0x0000763205047816 */ /* 0x000fc60000000004 */
[----:B------:R-:W2:Y:S04]  /*1fe50*/  LDL.LU R5, [R1+0xd28] ;  /* 0x000d280001057983 */ /* 0x000ea80000300800 */
[----:B---3--:R0:W-:Y:S04]  /*1fe60*/  STG.E.U16 desc[UR10][R2.64], R0 ;  /* 0x0000000002007986 */ /* 0x0081e8000c10150a */
[----:B0-----:R-:W3:Y:S01]  /*1fe70*/  LDL.LU.64 R2, [R1+0xd20] ;  /* 0x000d200001027983 */ /* 0x001ee20000300a00 */
[----:B------:R-:W-:Y:S02]  /*1fe80*/  PRMT R0, R23, 0x7632, R0 ;  /* 0x0000763217007816 */ /* 0x000fe40000000000 */
[----:B--2---:R-:W-:Y:S01]  /*1fe90*/  PRMT R5, R22, 0x7632, R5 ;  /* 0x0000763216057816 */ /* 0x004fe20000000005 */
[----:B---3--:R0:W-:Y:S04]  /*1fea0*/  STG.E.U16 desc[UR10][R2.64], R4 ;  /* 0x0000000402007986 */ /* 0x0081e8000c10150a */
[----:B0-----:R-:W2:Y:S04]  /*1feb0*/  LDL.LU.64 R2, [R1+0xd18] ;  /* 0x000d180001027983 */ /* 0x001ea80000300a00 */
[----:B------:R-:W3:Y:S01]  /*1fec0*/  LDL.LU.64 R22, [R1+0x2b0] ;  /* 0x0002b00001167983 */ /* 0x000ee20000300a00 */
[----:B------:R-:W-:-:S03]  /*1fed0*/  PRMT R4, R18, 0x7632, R4 ;  /* 0x0000763212047816 */ /* 0x000fc60000000004 */
[----:B------:R0:W-:Y:S04]  /*1fee0*/  STG.E.U16 desc[UR10][R6.64], R0 ;  /* 0x0000000006007986 */ /* 0x0001e8000c10150a */
[----:B------:R-:W-:Y:S04]  /*1fef0*/  STG.E.U16 desc[UR10][R28.64], R5 ;  /* 0x000000051c007986 */ /* 0x000fe8000c10150a */
[----:B----4-:R1:W-:Y:S01]  /*1ff00*/  STG.E.U16 desc[UR10][R8.64], R4 ;  /* 0x0000000408007986 */ /* 0x0103e2000c10150a */
[----:B0-----:R-:W-:Y:S02]  /*1ff10*/  PRMT R0, R13, 0x7632, R0 ;  /* 0x000076320d007816 */ /* 0x001fe40000000000 */
[----:B-1----:R-:W-:-:S03]  /*1ff20*/  PRMT R4, R12, 0x7632, R4 ;  /* 0x000076320c047816 */ /* 0x002fc60000000004 */
[----:B------:R-:W-:Y:S04]  /*1ff30*/  STL [R1+0xcf8], R0 ;  /* 0x000cf80001007387 */ /* 0x000fe80000100800 */
[----:B------:R-:W-:Y:S04]  /*1ff40*/  STL.S16 [R1+0xf8], R4 ;  /* 0x0000f80401007387 */ /* 0x000fe80000100600 */
[----:B------:R-:W0:Y:S04]  /*1ff50*/  LDS.128 R4, [R20+UR6] ;  /* 0x0000000614047984 */ /* 0x000e280008000c00 */
[----:B------:R1:W-:Y:S04]  /*1ff60*/  STG.E.U16 desc[UR10][R16.64], R0 ;  /* 0x0000000010007986 */ /* 0x0003e8000c10150a */
[----:B------:R-:W-:Y:S04]  /*1ff70*/  STG.E.U16 desc[UR10][R14.64], R12 ;  /* 0x0000000c0e007986 */ /* 0x000fe8000c10150a */
[----:B------:R-:W-:Y:S04]  /*1ff80*/  STG.E.U16 desc[UR10][R10.64], R25 ;  /* 0x000000190a007986 */ /* 0x000fe8000c10150a */
[----:B------:R-:W-:Y:S01]  /*1ff90*/  LDS.128 R8, [R20+UR6+0x400] ;  /* 0x0004000614087984 */ /* 0x000fe20008000c00 */
[----:B-1----:R-:W-:-:S03]  /*1ffa0*/  PRMT R0, R19, 0x7632, R0 ;  /* 0x0000763213007816 */ /* 0x002fc60000000000 */
[----:B------:R-:W-:Y:S04]  /*1ffb0*/  STG.E.U16 desc[UR10][R26.64], R21 ;  /* 0x000000151a007986 */ /* 0x000fe8000c10150a */
[----:B------:R-:W-:Y:S01]  /*1ffc0*/  LDS.128 R12, [R20+UR6+0x800] ;  /* 0x00080006140c7984 */ /* 0x000fe20008000c00 */
[----:B--2---:R-:W-:Y:S02]  /*1ffd0*/  PRMT R3, R25, 0x7632, R3 ;  /* 0x0000763219037816 */ /* 0x004fe40000000003 */
[----:B------:R-:W-:-:S03]  /*1ffe0*/  PRMT R2, R21, 0x7632, R2 ;  /* 0x0000763215027816 */ /* 0x000fc60000000002 */
[----:B------:R1:W-:Y:S04]  /*1fff0*/  STL.S16 [R1+0xec], R3 ;  /* 0x0000ec0301007387 */ /* 0x0003e80000100600 */
[----:B------:R2:W-:Y:S04]  /*20000*/  STL.S16 [R1+0xe8], R2 ;  /* 0x0000e80201007387 */ /* 0x0005e80000100600 */
[----:B0-----:R-:W-:Y:S01]  /*20010*/  STL [R1+0x10], R4 ;  /* 0x0000100401007387 */ /* 0x001fe20000100800 */
[----:B-1----:R-:W-:-:S03]  /*20020*/  MOV R3, R5 ;  /* 0x0000000500037202 */ /* 0x002fc60000000f00 */
[----:B------:R-:W-:Y:S01]  /*20030*/  STL [R1+0x1c], R7 ;  /* 0x00001c0701007387 */ /* 0x000fe20000100800 */
[----:B--2---:R-:W-:-:S03]  /*20040*/  IMAD.MOV.U32 R2, RZ, RZ, R6 ;  /* 0x000000ffff027224 */ /* 0x004fc600078e0006 */
[----:B------:R-:W0:Y:S04]  /*20050*/  LDS.128 R4, [R24+UR6] ;  /* 0x0000000618047984 */ /* 0x000e280008000c00 */
[----:B------:R-:W-:Y:S04]  /*20060*/  STL [R1+0xc30], R2 ;  /* 0x000c300201007387 */ /* 0x000fe80000100800 */
[----:B------:R-:W-:Y:S04]  /*20070*/  STL [R1+0xc70], R3 ;  /* 0x000c700301007387 */ /* 0x000fe80000100800 */
[----:B---3--:R-:W-:Y:S04]  /*20080*/  STG.E.U16 desc[UR10][R22.64], R19 ;  /* 0x0000001316007986 */ /* 0x008fe8000c10150a */
[----:B------:R-:W-:Y:S04]  /*20090*/  LDS.128 R16, [R24+UR6+0x800] ;  /* 0x0008000618107984 */ /* 0x000fe80008000c00 */
[----:B0-----:R-:W-:Y:S04]  /*200a0*/  STL [R1+0xcc8], R4 ;  /* 0x000cc80401007387 */ /* 0x001fe80000100800 */
[----:B------:R0:W-:Y:S04]  /*200b0*/  STL [R1+0xca0], R5 ;  /* 0x000ca00501007387 */ /* 0x0001e80000100800 */
[----:B------:R1:W-:Y:S04]  /*200c0*/  STL [R1+0xbf8], R7 ;  /* 0x000bf80701007387 */ /* 0x0003e80000100800 */
[----:B------:R-:W-:Y:S01]  /*200d0*/  STL.S16 [R1+0xdc], R0 ;  /* 0x0000dc0001007387 */ /* 0x000fe20000100600 */
[----:B0-----:R-:W-:-:S03]  /*200e0*/  MOV R5, R8 ;  /* 0x0000000800057202 */ /* 0x001fc60000000f00 */
[----:B------:R-:W-:Y:S01]  /*200f0*/  STL [R1+0x4], R9 ;  /* 0x0000040901007387 */ /* 0x000fe20000100800 */
[----:B-1----:R-:W-:-:S03]  /*20100*/  IMAD.MOV.U32 R7, RZ, RZ, R10 ;  /* 0x000000ffff077224 */ /* 0x002fc600078e000a */
[----:B------:R-:W-:Y:S04]  /*20110*/  STL [R1+0xc], R11 ;  /* 0x00000c0b01007387 */ /* 0x000fe80000100800 */
[----:B------:R-:W2:Y:S04]  /*20120*/  LDL.LU R21, [R1+0x10c] ;  /* 0x00010c0001157983 */ /* 0x000ea80000300800 */
[----:B------:R-:W-:Y:S04]  /*20130*/  STL [R1+0xcd8], R5 ;  /* 0x000cd80501007387 */ /* 0x000fe80000100800 */
[----:B------:R-:W-:Y:S04]  /*20140*/  STL.64 [R1+0xc28], R6 ;  /* 0x000c280601007387 */ /* 0x000fe80000100a00 */
[----:B------:R0:W-:Y:S04]  /*20150*/  STL [R1+0xd08], R6 ;  /* 0x000d080601007387 */ /* 0x0001e80000100800 */
[----:B------:R-:W2:Y:S04]  /*20160*/  LDL.LU.64 R22, [R1+0x310] ;  /* 0x0003100001167983 */ /* 0x000ea80000300a00 */
[----:B------:R-:W1:Y:S04]  /*20170*/  LDS.128 R8, [R24+UR6+0x400] ;  /* 0x0004000618087984 */ /* 0x000e680008000c00 */
[----:B0-----:R-:W3:Y:S04]  /*20180*/  LDL.LU R6, [R1+0x12c] ;  /* 0x00012c0001067983 */ /* 0x001ee80000300800 */
[----:B------:R-:W4:Y:S04]  /*20190*/  LDL.LU R0, [R1+0x13c] ;  /* 0x00013c0001007983 */ /* 0x000f280000300800 */
[----:B------:R-:W2:Y:S04]  /*201a0*/  LDL.LU.S16 R5, [R1+0xf8] ;  /* 0x0000f80001057983 */ /* 0x000ea80000300600 */
[----:B------:R-:W-:Y:S04]  /*201b0*/  LDS.128 R24, [R24+UR6+0xc00] ;  /* 0x000c000618187984 */ /* 0x000fe80008000c00 */
[----:B--2---:R0:W-:Y:S04]  /*201c0*/  STL [R1+0xce8], R5 ;  /* 0x000ce80501007387 */ /* 0x0041e80000100800 */
[----:B0-----:R-:W2:Y:S04]  /*201d0*/  LDL.LU R5, [R1+0x11c] ;  /* 0x00011c0001057983 */ /* 0x001ea80000300800 */
[----:B------:R-:W2:Y:S04]  /*201e0*/  LDL.LU.S16 R4, [R1+0xec] ;  /* 0x0000ec0001047983 */ /* 0x000ea80000300600 */
[----:B--2---:R0:W-:Y:S04]  /*201f0*/  STL.64 [R1+0xd00], R4 ;  /* 0x000d000401007387 */ /* 0x0041e80000100a00 */
[----:B0-----:R-:W2:Y:S04]  /*20200*/  LDL.LU.64 R4, [R1+0x330] ;  /* 0x0003300001047983 */ /* 0x001ea80000300a00 */
[----:B--2---:R0:W-:Y:S04]  /*20210*/  STL.64 [R1+0xd10], R4 ;  /* 0x000d100401007387 */ /* 0x0041e80000100a00 */
[----:B0-----:R-:W3:Y:S04]  /*20220*/  LDL.LU.64 R4, [R1+0x340] ;  /* 0x0003400001047983 */ /* 0x001ee80000300a00 */
[----:B------:R-:W2:Y:S04]  /*20230*/  LDL.LU.S16 R7, [R1+0xdc] ;  /* 0x0000dc0001077983 */ /* 0x000ea80000300600 */
[----:B------:R-:W2:Y:S04]  /*20240*/  LDL.LU.64 R28, [R1+0x278] ;  /* 0x00027800011c7983 */ /* 0x000ea80000300a00 */
[----:B--2---:R0:W-:Y:S04]  /*20250*/  STL.64 [R1+0xcd0], R28 ;  /* 0x000cd01c01007387 */ /* 0x0041e80000100a00 */
[----:B0-----:R-:W2:Y:S04]  /*20260*/  LDL.LU.64 R28, [R1+0x2f0] ;  /* 0x0002f000011c7983 */ /* 0x001ea80000300a00 */
[----:B--2---:R0:W-:Y:S04]  /*20270*/  STL.64 [R1+0xce0], R28 ;  /* 0x000ce01c01007387 */ /* 0x0041e80000100a00 */
[----:B0-----:R-:W2:Y:S04]  /*20280*/  LDL.LU.64 R28, [R1+0x300] ;  /* 0x00030000011c7983 */ /* 0x001ea80000300a00 */
[----:B------:R-:W-:Y:S04]  /*20290*/  STG.E.U16 desc[UR10][R22.64], R21 ;  /* 0x0000001516007986 */ /* 0x000fe8000c10150a */
[----:B---3--:R-:W-:Y:S04]  /*202a0*/  STG.E.U16 desc[UR10][R4.64], R6 ;  /* 0x0000000604007986 */ /* 0x008fe8000c10150a */
[----:B--2---:R0:W-:Y:S04]  /*202b0*/  STL.64 [R1+0xcf0], R28 ;  /* 0x000cf01c01007387 */ /* 0x0041e80000100a00 */
[----:B0-----:R-:W2:Y:S04]  /*202c0*/  LDL.LU.64 R28, [R1+0x320] ;  /* 0x00032000011c7983 */ /* 0x001ea80000300a00 */
[----:B------:R-:W3:Y:S04]  /*202d0*/  LDL.LU.64 R2, [R1+0x268] ;  /* 0x0002680001027983 */ /* 0x000ee80000300a00 */
[----:B-1----:R0:W-:Y:S02]  /*202e0*/  STL.64 [R1+0xcc0], R8 ;  /* 0x000cc00801007387 */ /* 0x0021e40000100a00 */
[----:B0-----:R-:W-:-:S02]  /*202f0*/  PRMT R9, R21, 0x7632, R9 ;  /* 0x0000763215097816 */ /* 0x001fc40000000009 */
[----:B------:R-:W2:Y:S04]  /*20300*/  LDL.LU.S16 R8, [R1+0xe8] ;  /* 0x0000e80001087983 */ /* 0x000ea80000300600 */
[----:B------:R-:W0:Y:S04]  /*20310*/  LDS.128 R20, [R20+UR6+0xc00] ;  /* 0x000c000614147984 */ /* 0x000e280008000c00 */
[----:B------:R1:W-:Y:S04]  /*20320*/  STL.64 [R1+0xc18], R10 ;  /* 0x000c180a01007387 */ /* 0x0003e80000100a00 */
[----:B-1----:R-:W2:Y:S04]  /*20330*/  LDL.LU.64 R10, [R1+0x288] ;  /* 0x00028800010a7983 */ /* 0x002ea80000300a00 */
[----:B------:R1:W-:Y:S04]  /*20340*/  STL.64 [R1+0xc10], R14 ;  /* 0x000c100e01007387 */ /* 0x0003e80000100a00 */
[----:B-1----:R-:W2:Y:S04]  /*20350*/  LDL.LU R15, [R1+0x10] ;  /* 0x00001000010f7983 */ /* 0x002ea80000300800 */
[----:B------:R1:W-:Y:S01]  /*20360*/  STL.64 [R1+0xcb8], R16 ;  /* 0x000cb81001007387 */ /* 0x0003e20000100a00 */
[----:B------:R-:W-:-:S03]  /*20370*/  PRMT R14, R6, 0x7632, R14 ;  /* 0x00007632060e7816 */ /* 0x000fc6000000000e */
[----:B-1----:R-:W2:Y:S04]  /*20380*/  LDL.LU.64 R16, [R1+0x2a8] ;  /* 0x0002a80001107983 */ /* 0x002ea80000300a00 */
[----:B------:R1:W-:Y:S04]  /*20390*/  STL.64 [R1+0xc08], R18 ;  /* 0x000c081201007387 */ /* 0x0003e80000100a00 */
[----:B-1----:R-:W2:Y:S04]  /*203a0*/  LDL.LU.64 R18, [R1+0x2c0] ;  /* 0x0002c00001127983 */ /* 0x002ea80000300a00 */
[----:B0-----:R0:W-:Y:S04]  /*203b0*/  STL.64 [R1+0xc20], R22 ;  /* 0x000c201601007387 */ /* 0x0011e80000100a00 */
[----:B0-----:R-:W2:Y:S04]  /*203c0*/  LDL.LU.64 R22, [R1+0x2d0] ;  /* 0x0002d00001167983 */ /* 0x001ea80000300a00 */
[----:B------:R0:W-:Y:S04]  /*203d0*/  STL.64 [R1+0xcb0], R24 ;  /* 0x000cb01801007387 */ /* 0x0001e80000100a00 */
[----:B0-----:R-:W2:Y:S04]  /*203e0*/  LDL.LU.64 R24, [R1+0x298] ;  /* 0x0002980001187983 */ /* 0x001ea80000300a00 */
[----:B------:R0:W-:Y:S04]  /*203f0*/  STL.64 [R1+0xc38], R26 ;  /* 0x000c381a01007387 */ /* 0x0001e80000100a00 */
[----:B0-----:R-:W2:Y:S04]  /*20400*/  LDL.LU.64 R26, [R1+0x2e0] ;  /* 0x0002e000011a7983 */ /* 0x001ea80000300a00 */
[----:B------:R-:W4:Y:S04]  /*20410*/  LDL.LU.64 R4, [R1+0xd10] ;  /* 0x000d100001047983 */ /* 0x000f280000300a00 */
[----:B------:R-:W2:Y:S04]  /*20420*/  LDL.LU R6, [R1+0xd08] ;  /* 0x000d080001067983 */ /* 0x000ea80000300800 */
[----:B----4-:R0:W-:Y:S01]  /*20430*/  STG.E.U16 desc[UR10][R4.64], R0 ;  /* 0x0000000004007986 */ /* 0x0101e2000c10150a */
[----:B--2---:R-:W-:-:S03]  /*20440*/  PRMT R6, R0, 0x7632, R6 ;  /* 0x0000763200067816 */ /* 0x004fc60000000006 */
[----:B0-----:R-:W2:Y:S04]  /*20450*/  LDL.LU.64 R4, [R1+0xd00] ;  /* 0x000d000001047983 */ /* 0x001ea80000300a00 */
[----:B------:R-:W4:Y:S04]  /*20460*/  LDL.LU R0, [R1+0xcf8] ;  /* 0x000cf80001007983 */ /* 0x000f280000300800 */
[----:B--2---:R0:W-:Y:S01]  /*20470*/  STG.E.U16 desc[UR10][R28.64], R5 ;  /* 0x000000051c007986 */ /* 0x0041e2000c10150a */
[----:B----4-:R-:W-:-:S03]  /*20480*/  PRMT R0, R5, 0x7632, R0 ;  /* 0x0000763205007816 */ /* 0x010fc60000000000 */
[----:B0-----:R-:W2:Y:S04]  /*20490*/  LDL.LU.64 R28, [R1+0xcf0] ;  /* 0x000cf000011c7983 */ /* 0x001ea80000300a00 */
[----:B------:R-:W2:Y:S04]  /*204a0*/  LDL.LU R5, [R1+0xce8] ;  /* 0x000ce80001057983 */ /* 0x000ea80000300800 */
[----:B--2---:R0:W-:Y:S04]  /*204b0*/  STG.E.U16 desc[UR10][R28.64], R5 ;  /* 0x000000051c007986 */ /* 0x0041e8000c10150a */
[----:B0-----:R-:W2:Y:S04]  /*204c0*/  LDL.LU.64 R28, [R1+0xce0] ;  /* 0x000ce000011c7983 */ /* 0x001ea80000300a00 */
[----:B------:R-:W4:Y:S04]  /*204d0*/  LDL.LU R5, [R1+0xcd8] ;  /* 0x000cd80001057983 */ /* 0x000f280000300800 */
[----:B--2---:R0:W-:Y:S04]  /*204e0*/  STG.E.U16 desc[UR10][R28.64], R4 ;  /* 0x000000041c007986 */ /* 0x0041e8000c10150a */
[----:B------:R-:W-:Y:S04]  /*204f0*/  STG.E.U16 desc[UR10][R26.64], R8 ;  /* 0x000000081a007986 */ /* 0x000fe8000c10150a */
[----:B------:R1:W-:Y:S04]  /*20500*/  STG.E.U16 desc[UR10][R22.64], R7 ;  /* 0x0000000716007986 */ /* 0x0003e8000c10150a */
[----:B0-----:R-:W2:Y:S04]  /*20510*/  LDL.LU.64 R28, [R1+0xcd0] ;  /* 0x000cd000011c7983 */ /* 0x001ea80000300a00 */
[----:B------:R-:W3:Y:S04]  /*20520*/  LDL.LU R4, [R1+0xcc8] ;  /* 0x000cc80001047983 */ /* 0x000ee80000300800 */
[----:B-1----:R-:W3:Y:S04]  /*20530*/  LDL.LU R7, [R1+0x4] ;  /* 0x0000040001077983 */ /* 0x002ee80000300800 */
[----:B------:R0:W-:Y:S04]  /*20540*/  STG.E.U16 desc[UR10][R18.64], R9 ;  /* 0x0000000912007986 */ /* 0x0001e8000c10150a */
[----:B------:R1:W-:Y:S04]  /*20550*/  STG.E.U16 desc[UR10][R16.64], R14 ;  /* 0x0000000e10007986 */ /* 0x0003e8000c10150a */
[----:B------:R0:W-:Y:S04]  /*20560*/  STG.E.U16 desc[UR10][R24.64], R6 ;  /* 0x0000000618007986 */ /* 0x0001e8000c10150a */
[----:B------:R-:W-:Y:S04]  /*20570*/  STG.E.U16 desc[UR10][R10.64], R0 ;  /* 0x000000000a007986 */ /* 0x000fe8000c10150a */
[----:B--2---:R2:W-:Y:S04]  /*20580*/  STG.E.U16 desc[UR10][R28.64], R15 ;  /* 0x0000000f1c007986 */ /* 0x0045e8000c10150a */
[----:B---3--:R-:W-:Y:S04]  /*20590*/  STL [R1+0xc60], R7 ;  /* 0x000c600701007387 */ /* 0x008fe80000100800 */
[----:B0-----:R-:W4:Y:S04]  /*205a0*/  LDL.LU.64 R8, [R1+0x258] ;  /* 0x0002580001087983 */ /* 0x001f280000300a00 */
[----:B------:R-:W3:Y:S04]  /*205b0*/  LDL.LU.64 R22, [R1+0x250] ;  /* 0x0002500001167983 */ /* 0x000ee80000300a00 */
[----:B-1----:R-:W3:Y:S04]  /*205c0*/  LDL.LU.64 R16, [R1+0x248] ;  /* 0x0002480001107983 */ /* 0x002ee80000300a00 */
[----:B------:R-:W3:Y:S04]  /*205d0*/  LDL.LU.64 R18, [R1+0x240] ;  /* 0x0002400001127983 */ /* 0x000ee80000300a00 */
[----:B------:R-:W3:Y:S04]  /*205e0*/  LDL.LU.64 R24, [R1+0x238] ;  /* 0x0002380001187983 */ /* 0x000ee80000300a00 */
[----:B--2---:R-:W2:Y:S04]  /*205f0*/  LDL.LU.64 R28, [R1+0x230] ;  /* 0x00023000011c7983 */ /* 0x004ea80000300a00 */
[----:B------:R-:W2:Y:S04]  /*20600*/  LDL.LU.64 R10, [R1+0x220] ;  /* 0x00022000010a7983 */ /* 0x000ea80000300a00 */
[----:B------:R-:W-:Y:S04]  /*20610*/  STG.E.U16 desc[UR10][R2.64], R4 ;  /* 0x0000000402007986 */ /* 0x000fe8000c10150a */
[----:B--2---:R0:W-:Y:S04]  /*20620*/  STL.64 [R1+0xca8], R10 ;  /* 0x000ca80a01007387 */ /* 0x0041e80000100a00 */
[----:B0-----:R-:W2:Y:S04]  /*20630*/  LDL.LU.64 R10, [R1+0x228] ;  /* 0x00022800010a7983 */ /* 0x001ea80000300a00 */
[----:B------:R-:W2:Y:S04]  /*20640*/  LDL.LU.64 R2, [R1+0x1f0] ;  /* 0x0001f00001027983 */ /* 0x000ea80000300a00 */
[----:B--2---:R0:W-:Y:S04]  /*20650*/  STL.64 [R1+0xc78], R2 ;  /* 0x000c780201007387 */ /* 0x0041e80000100a00 */
[----:B0-----:R-:W2:Y:S04]  /*20660*/  LDL.LU.64 R2, [R1+0x1f8] ;  /* 0x0001f80001027983 */ /* 0x001ea80000300a00 */
        /* <DEDUP_REMOVED lines=8> */
[----:B------:R-:W2:Y:S04]  /*206f0*/  LDL.LU.64 R6, [R1+0x1e0] ;  /* 0x0001e00001067983 */ /* 0x000ea80000300a00 */
[----:B--2---:R0:W-:Y:S04]  /*20700*/  STL.64 [R1+0xc68], R6 ;  /* 0x000c680601007387 */ /* 0x0041e80000100a00 */
[----:B0-----:R-:W2:Y:S04]  /*20710*/  LDL.LU.64 R6, [R1+0x1e8] ;  /* 0x0001e80001067983 */ /* 0x001ea80000300a00 */
[----:B------:R-:W2:Y:S04]  /*20720*/  LDL.LU.64 R26, [R1+0x1d0] ;  /* 0x0001d000011a7983 */ /* 0x000ea80000300a00 */
[----:B----4-:R-:W-:Y:S04]  /*20730*/  STG.E.U16 desc[UR10][R8.64], R5 ;  /* 0x0000000508007986 */ /* 0x010fe8000c10150a */
[----:B--2---:R0:W-:Y:S04]  /*20740*/  STL.64 [R1+0xc58], R26 ;  /* 0x000c581a01007387 */ /* 0x0041e80000100a00 */
[----:B0-----:R-:W2:Y:S04]  /*20750*/  LDL.LU.64 R26, [R1+0x1d8] ;  /* 0x0001d800011a7983 */ /* 0x001ea80000300a00 */
[----:B------:R-:W3:Y:S04]  /*20760*/  LDL.LU.64 R8, [R1+0xcc0] ;  /* 0x000cc00001087983 */ /* 0x000ee80000300a00 */
[----:B---3--:R0:W-:Y:S04]  /*20770*/  STG.E.U16 desc[UR10][R22.64], R8 ;  /* 0x0000000816007986 */ /* 0x0081e8000c10150a */
[----:B------:R1:W-:Y:S04]  /*20780*/  STG.E.U16 desc[UR10][R16.64], R12 ;  /* 0x0000000c10007986 */ /* 0x0003e8000c10150a */
[----:B0-----:R-:W3:Y:S04]  /*20790*/  LDL.LU.64 R22, [R1+0x1c8] ;  /* 0x0001c80001167983 */ /* 0x001ee80000300a00 */
[----:B-1----:R-:W4:Y:S01]  /*207a0*/  LDL.LU.64 R16, [R1+0xcb8] ;  /* 0x000cb80001107983 */ /* 0x002f220000300a00 */
[----:B------:R-:W-:-:S03]  /*207b0*/  PRMT R0, R15, 0x7632, R0 ;  /* 0x000076320f007816 */ /* 0x000fc60000000000 */
[----:B----4-:R0:W-:Y:S04]  /*207c0*/  STG.E.U16 desc[UR10][R18.64], R16 ;  /* 0x0000001012007986 */ /* 0x0101e8000c10150a */
[----:B------:R1:W-:Y:S04]  /*207d0*/  STG.E.U16 desc[UR10][R24.64], R20 ;  /* 0x0000001418007986 */ /* 0x0003e8000c10150a */
[----:B0-----:R-:W4:Y:S04]  /*207e0*/  LDL.LU.64 R18, [R1+0x1c0] ;  /* 0x0001c00001127983 */ /* 0x001f280000300a00 */
[----:B-1----:R-:W2:Y:S04]  /*207f0*/  LDL.LU.64 R24, [R1+0xcb0] ;  /* 0x000cb00001187983 */ /* 0x002ea80000300a00 */
[----:B------:R-:W3:Y:S04]  /*20800*/  LDL.LU.64 R14, [R1+0x1b8] ;  /* 0x0001b800010e7983 */ /* 0x000ee80000300a00 */
[----:B--2---:R0:W-:Y:S04]  /*20810*/  STG.E.U16 desc[UR10][R28.64], R24 ;  /* 0x000000181c007986 */ /* 0x0041e8000c10150a */
[----:B------:R1:W-:Y:S04]  /*20820*/  STG.E.U16 desc[UR10][R10.64], R0 ;  /* 0x000000000a007986 */ /* 0x0003e8000c10150a */
[----:B0-----:R-:W2:Y:S04]  /*20830*/  LDL.LU.64 R28, [R1+0x1b0] ;  /* 0x0001b000011c7983 */ /* 0x001ea80000300a00 */
[----:B-1----:R-:W2:Y:S01]  /*20840*/  LDL.LU.64 R10, [R1+0xca8] ;  /* 0x000ca800010a7983 */ /* 0x002ea20000300a00 */
[----:B------:R-:W-:-:S02]  /*20850*/  PRMT R4, R4, 0x7632, R4 ;  /* 0x0000763204047816 */ /* 0x000fc40000000004 */
[----:B------:R-:W-:Y:S02]  /*20860*/  PRMT R0, R5, 0x7632, R0 ;  /* 0x0000763205007816 */ /* 0x000fe40000000000 */
[----:B------:R-:W3:Y:S04]  /*20870*/  LDL.LU R5, [R1+0xca0] ;  /* 0x000ca00001057983 */ /* 0x000ee80000300800 */
[----:B--2---:R0:W-:Y:S04]  /*20880*/  STG.E.U16 desc[UR10][R10.64], R4 ;  /* 0x000000040a007986 */ /* 0x0041e8000c10150a */
[----:B------:R1:W-:Y:S04]  /*20890*/  STG.E.U16 desc[UR10][R2.64], R0 ;  /* 0x0000000002007986 */ /* 0x0003e8000c10150a */
[----:B0-----:R-:W2:Y:S04]  /*208a0*/  LDL.LU.64 R10, [R1+0x1a8] ;  /* 0x0001a800010a7983 */ /* 0x001ea80000300a00 */
[----:B-1----:R-:W2:Y:S01]  /*208b0*/  LDL.LU.64 R2, [R1+0xc98] ;  /* 0x000c980001027983 */ /* 0x002ea20000300a00 */
[----:B------:R-:W-:-:S02]  /*208c0*/  PRMT R8, R8, 0x7632, R8 ;  /* 0x0000763208087816 */ /* 0x000fc40000000008 */
[----:B------:R-:W-:-:S03]  /*208d0*/  PRMT R12, R12, 0x7632, R12 ;  /* 0x000076320c0c7816 */ /* 0x000fc6000000000c */
[----:B--2---:R0:W-:Y:S04]  /*208e0*/  STG.E.U16 desc[UR10][R2.64], R8 ;  /* 0x0000000802007986 */ /* 0x0041e8000c10150a */
[----:B0-----:R-:W2:Y:S01]  /*208f0*/  LDL.LU.64 R2, [R1+0xc90] ;  /* 0x000c900001027983 */ /* 0x001ea20000300a00 */
        /* <DEDUP_REMOVED lines=8> */
[----:B0-----:R-:W2:Y:S04]  /*20980*/  LDL.LU.64 R2, [R1+0xc78] ;  /* 0x000c780001027983 */ /* 0x001ea80000300a00 */
[----:B--2---:R0:W-:Y:S04]  /*20990*/  STG.E.U16 desc[UR10][R2.64], R24 ;  /* 0x0000001802007986 */ /* 0x0041e8000c10150a */
[----:B0-----:R-:W2:Y:S04]  /*209a0*/  LDL.LU R3, [R1+0xc70] ;  /* 0x000c700001037983 */ /* 0x001ea80000300800 */
[----:B--2---:R0:W-:Y:S04]  /*209b0*/  STG.E.U16 desc[UR10][R6.64], R3 ;  /* 0x0000000306007986 */ /* 0x0041e8000c10150a */
[----:B0-----:R-:W3:Y:S04]  /*209c0*/  LDL.LU.64 R6, [R1+0xc68] ;  /* 0x000c680001067983 */ /* 0x001ee80000300a00 */
[----:B---3--:R0:W-:Y:S04]  /*209d0*/  STG.E.U16 desc[UR10][R6.64], R5 ;  /* 0x0000000506007986 */ /* 0x0081e8000c10150a */
[----:B0-----:R-:W2:Y:S04]  /*209e0*/  LDL.LU R7, [R1+0xc60] ;  /* 0x000c600001077983 */ /* 0x001ea80000300800 */
[----:B--2---:R0:W-:Y:S04]  /*209f0*/  STG.E.U16 desc[UR10][R26.64], R7 ;  /* 0x000000071a007986 */ /* 0x0041e8000c10150a */
[----:B0-----:R-:W2:Y:S04]  /*20a00*/  LDL.LU.64 R26, [R1+0xc58] ;  /* 0x000c5800011a7983 */ /* 0x001ea80000300a00 */
[----:B------:R-:W-:Y:S01]  /*20a10*/  STL.64 [R1+0xc50], R8 ;  /* 0x000c500801007387 */ /* 0x000fe20000100a00 */
[----:B------:R-:W-:-:S03]  /*20a20*/  PRMT R0, R3, 0x7632, R0 ;  /* 0x0000763203007816 */ /* 0x000fc60000000000 */
[----:B--2---:R0:W-:Y:S04]  /*20a30*/  STG.E.U16 desc[UR10][R26.64], R9 ;  /* 0x000000091a007986 */ /* 0x0041e8000c10150a */
[----:B0-----:R-:W2:Y:S04]  /*20a40*/  LDL.LU.64 R8, [R1+0x1a0] ;  /* 0x0001a00001087983 */ /* 0x001ea80000300a00 */
[----:B------:R-:W-:Y:S04]  /*20a50*/  STG.E.U16 desc[UR10][R22.64], R13 ;  /* 0x0000000d16007986 */ /* 0x000fe8000c10150a */
[----:B------:R0:W-:Y:S04]  /*20a60*/  STL.64 [R1+0xc48], R12 ;  /* 0x000c480c01007387 */ /* 0x0001e80000100a00 */
[----:B----4-:R-:W-:Y:S01]  /*20a70*/  STG.E.U16 desc[UR10][R18.64], R17 ;  /* 0x0000001112007986 */ /* 0x010fe2000c10150a */
[----:B------:R-:W-:-:S03]  /*20a80*/  PRMT R5, R5, 0x7632, R5 ;  /* 0x0000763205057816 */ /* 0x000fc60000000005 */
[----:B------:R-:W-:Y:S04]  /*20a90*/  STG.E.U16 desc[UR10][R14.64], R21 ;  /* 0x000000150e007986 */ /* 0x000fe8000c10150a */
[----:B0-----:R-:W3:Y:S04]  /*20aa0*/  LDL.LU.64 R12, [R1+0x198] ;  /* 0x00019800010c7983 */ /* 0x001ee80000300a00 */
[----:B------:R0:W-:Y:S04]  /*20ab0*/  STL [R1+0xc40], R17 ;  /* 0x000c401101007387 */ /* 0x0001e80000100800 */
[----:B------:R-:W-:Y:S04]  /*20ac0*/  STG.E.U16 desc[UR10][R28.64], R25 ;  /* 0x000000191c007986 */ /* 0x000fe8000c10150a */
[----:B------:R1:W-:Y:S04]  /*20ad0*/  STG.E.U16 desc[UR10][R10.64], R0 ;  /* 0x000000000a007986 */ /* 0x0003e8000c10150a */
[----:B0-----:R-:W4:Y:S04]  /*20ae0*/  LDL.LU.64 R16, [R1+0x190] ;  /* 0x0001900001107983 */ /* 0x001f280000300a00 */
[----:B------:R-:W4:Y:S04]  /*20af0*/  LDL.LU.64 R26, [R1+0x180] ;  /* 0x00018000011a7983 */ /* 0x000f280000300a00 */
[----:B------:R-:W4:Y:S01]  /*20b00*/  LDL.LU.64 R2, [R1+0x178] ;  /* 0x0001780001027983 */ /* 0x000f220000300a00 */
[----:B-1----:R-:W-:-:S03]  /*20b10*/  PRMT R0, R7, 0x7632, R0 ;  /* 0x0000763207007816 */ /* 0x002fc60000000000 */
[----:B------:R-:W4:Y:S04]  /*20b20*/  LDL.LU.64 R28, [R1+0x170] ;  /* 0x00017000011c7983 */ /* 0x000f280000300a00 */
[----:B------:R-:W4:Y:S04]  /*20b30*/  LDL.LU.64 R6, [R1+0x168] ;  /* 0x0001680001067983 */ /* 0x000f280000300a00 */
[----:B------:R-:W4:Y:S04]  /*20b40*/  LDL.LU.64 R22, [R1+0x160] ;  /* 0x0001600001167983 */ /* 0x000f280000300a00 */
[----:B------:R-:W4:Y:S04]  /*20b50*/  LDL.LU.64 R10, [R1+0x158] ;  /* 0x00015800010a7983 */ /* 0x000f280000300a00 */
[----:B------:R-:W4:Y:S04]  /*20b60*/  LDL.LU.64 R14, [R1+0x150] ;  /* 0x00015000010e7983 */ /* 0x000f280000300a00 */
[----:B------:R-:W4:Y:S04]  /*20b70*/  LDL.LU.64 R18, [R1+0x148] ;  /* 0x0001480001127983 */ /* 0x000f280000300a00 */
[----:B--2---:R0:W-:Y:S04]  /*20b80*/  STG.E.U16 desc[UR10][R8.64], R5 ;  /* 0x0000000508007986 */ /* 0x0041e8000c10150a */
[----:B0-----:R-:W2:Y:S04]  /*20b90*/  LDL.LU.64 R8, [R1+0xc50] ;  /* 0x000c500001087983 */ /* 0x001ea80000300a00 */
[----:B------:R0:W-:Y:S04]  /*20ba0*/  STL.64 [R1+0xbd0], R4 ;  /* 0x000bd00401007387 */ /* 0x0001e80000100a00 */
[----:B---3--:R1:W-:Y:S04]  /*20bb0*/  STG.E.U16 desc[UR10][R12.64], R0 ;  /* 0x000000000c007986 */ /* 0x0083e8000c10150a */
[----:B0-----:R-:W3:Y:S04]  /*20bc0*/  LDL.LU.64 R4, [R1+0x188] ;  /* 0x0001880001047983 */ /* 0x001ee80000300a00 */
[----:B-1----:R-:W3:Y:S01]  /*20bd0*/  LDL.LU.64 R12, [R1+0xc48] ;  /* 0x000c4800010c7983 */ /* 0x002ee20000300a00 */
[----:B--2---:R-:W-:-:S05]  /*20be0*/  PRMT R9, R9, 0x7632, R9 ;  /* 0x0000763209097816 */ /* 0x004fca0000000009 */
[----:B----4-:R0:W-:Y:S04]  /*20bf0*/  STG.E.U16 desc[UR10][R16.64], R9 ;  /* 0x0000000910007986 */ /* 0x0101e8000c10150a */
[----:B0-----:R-:W2:Y:S04]  /*20c00*/  LDL.LU R17, [R1+0xc40] ;  /* 0x000c400001117983 */ /* 0x001ea80000300800 */
[----:B------:R0:W-:Y:S04]  /*20c10*/  STL.64 [R1+0xbe0], R8 ;  /* 0x000be00801007387 */ /* 0x0001e80000100a00 */
[----:B0-----:R-:W4:Y:S01]  /*20c20*/  LDL.LU.64 R8, [R1+0xb0] ;  /* 0x0000b00001087983 */ /* 0x001f220000300a00 */
[----:B---3--:R-:W-:-:S03]  /*20c30*/  PRMT R13, R13, 0x7632, R13 ;  /* 0x000076320d0d7816 */ /* 0x008fc6000000000d */
[----:B----4-:R0:W-:Y:S04]  /*20c40*/  STL.64 [R1+0xbf0], R8 ;  /* 0x000bf00801007387 */ /* 0x0101e80000100a00 */
[----:B0-----:R-:W3:Y:S01]  /*20c50*/  LDL.LU.64 R8, [R1+0xc0] ;  /* 0x0000c00001087983 */ /* 0x001ee20000300a00 */
[----:B--2---:R-:W-:Y:S02]  /*20c60*/  PRMT R17, R17, 0x7632, R17 ;  /* 0x0000763211117816 */ /* 0x004fe40000000011 */
[----:B------:R-:W-:Y:S01]  /*20c70*/  PRMT R21, R21, 0x7632, R21 ;  /* 0x0000763215157816 */ /* 0x000fe20000000015 */
[----:B------:R-:W-:Y:S04]  /*20c80*/  STG.E.U16 desc[UR10][R4.64], R13 ;  /* 0x0000000d04007986 */ /* 0x000fe8000c10150a */
[----:B------:R-:W-:Y:S04]  /*20c90*/  STG.E.U16 desc[UR10][R26.64], R17 ;  /* 0x000000111a007986 */ /* 0x000fe8000c10150a */
[----:B------:R-:W-:Y:S04]  /*20ca0*/  STG.E.U16 desc[UR10][R2.64], R21 ;  /* 0x0000001502007986 */ /* 0x000fe8000c10150a */
[----:B---3--:R0:W-:Y:S04]  /*20cb0*/  STL.64 [R1+0xc00], R8 ;  /* 0x000c000801007387 */ /* 0x0081e80000100a00 */
[----:B0-----:R-:W2:Y:S04]  /*20cc0*/  LDL.LU.64 R8, [R1+0xd0] ;  /* 0x0000d00001087983 */ /* 0x001ea80000300a00 */
[----:B------:R-:W3:Y:S04]  /*20cd0*/  LDL.LU.64 R4, [R1+0xa8] ;  /* 0x0000a80001047983 */ /* 0x000ee80000300a00 */
[----:B------:R0:W-:Y:S04]  /*20ce0*/  STL [R1+0xbe8], R12 ;  /* 0x000be80c01007387 */ /* 0x0001e80000100800 */
[----:B0-----:R-:W4:Y:S04]  /*20cf0*/  LDL.LU.64 R12, [R1+0xe0] ;  /* 0x0000e000010c7983 */ /* 0x001f280000300a00 */
[----:B------:R-:W4:Y:S04]  /*20d00*/  LDL.LU.64 R26, [R1+0xc38] ;  /* 0x000c3800011a7983 */ /* 0x000f280000300a00 */
[----:B------:R-:W2:Y:S04]  /*20d10*/  LDL.LU.64 R16, [R1+0xf0] ;  /* 0x0000f00001107983 */ /* 0x000ea80000300a00 */
[----:B------:R-:W2:Y:S01]  /*20d20*/  LDL.LU R2, [R1+0xc30] ;  /* 0x000c300001027983 */ /* 0x000ea20000300800 */
[----:B------:R-:W-:-:S03]  /*20d30*/  PRMT R25, R25, 0x7632, R25 ;  /* 0x0000763219197816 */ /* 0x000fc60000000019 */
[----:B------:R-:W3:Y:S04]  /*20d40*/  LDL.LU.64 R20, [R1+0x140] ;  /* 0x0001400001147983 */ /* 0x000ee80000300a00 */
[----:B------:R0:W-:Y:S04]  /*20d50*/  STG.E.U16 desc[UR10][R28.64], R25 ;  /* 0x000000191c007986 */ /* 0x0001e8000c10150a */
[----:B0-----:R-:W3:Y:S04]  /*20d60*/  LDL.LU.64 R24, [R1+0xc8] ;  /* 0x0000c80001187983 */ /* 0x001ee80000300a00 */
[----:B------:R-:W3:Y:S04]  /*20d70*/  LDL.LU.64 R28, [R1+0xa0] ;  /* 0x0000a000011c7983 */ /* 0x000ee80000300a00 */
[----:B--2---:R0:W-:Y:S04]  /*20d80*/  STG.E.U16 desc[UR10][R6.64], R2 ;  /* 0x0000000206007986 */ /* 0x0041e8000c10150a */
[----:B0-----:R-:W2:Y:S04]  /*20d90*/  LDL.LU.64 R6, [R1+0xc28] ;  /* 0x000c280001067983 */ /* 0x001ea80000300a00 */
[----:B--2---:R0:W-:Y:S04]  /*20da0*/  STG.E.U16 desc[UR10][R22.64], R6 ;  /* 0x0000000616007986 */ /* 0x0041e8000c10150a */
[----:B------:R1:W-:Y:S04]  /*20db0*/  STG.E.U16 desc[UR10][R10.64], R7 ;  /* 0x000000070a007986 */ /* 0x0003e8000c10150a */
[----:B0-----:R-:W2:Y:S04]  /*20dc0*/  LDL.LU.64 R22, [R1+0xc20] ;  /* 0x000c200001167983 */ /* 0x001ea80000300a00 */
[----:B-1----:R-:W2:Y:S04]  /*20dd0*/  LDL.LU.64 R10, [R1+0xc18] ;  /* 0x000c1800010a7983 */ /* 0x002ea80000300a00 */
[----:B--2---:R0:W-:Y:S04]  /*20de0*/  STG.E.U16 desc[UR10][R14.64], R10 ;  /* 0x0000000a0e007986 */ /* 0x0041e8000c10150a */
[----:B0-----:R-:W2:Y:S04]  /*20df0*/  LDL.LU.64 R14, [R1+0xc10] ;  /* 0x000c1000010e7983 */ /* 0x001ea80000300a00 */
[----:B--2---:R0:W-:Y:S04]  /*20e00*/  STG.E.U16 desc[UR10][R18.64], R14 ;  /* 0x0000000e12007986 */ /* 0x0041e8000c10150a */
[----:B0-----:R-:W3:Y:S01]  /*20e10*/  LDL.LU.64 R18, [R1+0xc08] ;  /* 0x000c080001127983 */ /* 0x001ee20000300a00 */
[----:B------:R-:W-:-:S03]  /*20e20*/  PRMT R0, R2, 0x7632, R0 ;  /* 0x0000763202007816 */ /* 0x000fc60000000000 */
[----:B------:R-:W2:Y:S04]  /*20e30*/  LDL.LU.64 R2, [R1+0x98] ;  /* 0x0000980001027983 */ /* 0x000ea80000300a00 */
[----:B---3--:R-:W-:Y:S04]  /*20e40*/  STG.E.U16 desc[UR10][R20.64], R18 ;  /* 0x0000001214007986 */ /* 0x008fe8000c10150a */
[----:B------:R-:W-:Y:S04]  /*20e50*/  STG.E.U16 desc[UR10][R16.64], R22 ;  /* 0x0000001610007986 */ /* 0x000fe8000c10150a */
[----:B----4-:R0:W-:Y:S04]  /*20e60*/  STG.E.U16 desc[UR10][R12.64], R26 ;  /* 0x0000001a0c007986 */ /* 0x0101e8000c10150a */
[----:B------:R1:W-:Y:S04]  /*20e70*/  STG.E.U16 desc[UR10][R8.64], R0 ;  /* 0x0000000008007986 */ /* 0x0003e8000c10150a */
[----:B0-----:R-:W3:Y:S04]  /*20e80*/  LDL.LU.64 R12, [R1+0x90] ;  /* 0x00009000010c7983 */ /* 0x001ee80000300a00 */
[----:B------:R-:W4:Y:S04]  /*20e90*/  LDL.LU.64 R20, [R1+0x88] ;  /* 0x0000880001147983 */ /* 0x000f280000300a00 */
[----:B------:R-:W4:Y:S04]  /*20ea0*/  LDL.LU R16, [R1+0x1c] ;  /* 0x00001c0001107983 */ /* 0x000f280000300800 */
[----:B-1----:R-:W2:Y:S01]  /*20eb0*/  LDL.LU.64 R8, [R1+0xc00] ;  /* 0x000c000001087983 */ /* 0x002ea20000300a00 */
[----:B------:R-:W-:-:S02]  /*20ec0*/  PRMT R6, R6, 0x7632, R6 ;  /* 0x0000763206067816 */ /* 0x000fc40000000006 */
[----:B------:R-:W-:Y:S02]  /*20ed0*/  PRMT R0, R7, 0x7632, R0 ;  /* 0x0000763207007816 */ /* 0x000fe40000000000 */
[----:B------:R-:W3:Y:S04]  /*20ee0*/  LDL.LU R7, [R1+0xbf8] ;  /* 0x000bf80001077983 */ /* 0x000ee80000300800 */
[----:B------:R0:W-:Y:S04]  /*20ef0*/  STG.E.U16 desc[UR10][R24.64], R6 ;  /* 0x0000000618007986 */ /* 0x0001e8000c10150a */
[----:B0-----:R-:W3:Y:S04]  /*20f00*/  LDL.LU.64 R24, [R1+0x80] ;  /* 0x0000800001187983 */ /* 0x001ee80000300a00 */
[----:B--2---:R0:W-:Y:S04]  /*20f10*/  STG.E.U16 desc[UR10][R8.64], R0 ;  /* 0x0000000008007986 */ /* 0x0041e8000c10150a */
[----:B0-----:R-:W2:Y:S01]  /*20f20*/  LDL.LU.64 R8, [R1+0xbf0] ;  /* 0x000bf00001087983 */ /* 0x001ea20000300a00 */
[----:B------:R-:W-:-:S02]  /*20f30*/  PRMT R10, R10, 0x7632, R10 ;  /* 0x000076320a0a7816 */ /* 0x000fc4000000000a */
[----:B------:R-:W-:-:S03]  /*20f40*/  PRMT R14, R14, 0x7632, R14 ;  /* 0x000076320e0e7816 */ /* 0x000fc6000000000e */
[----:B--2---:R0:W-:Y:S04]  /*20f50*/  STG.E.U16 desc[UR10][R8.64], R10 ;  /* 0x0000000a08007986 */ /* 0x0041e8000c10150a */
[----:B------:R1:W-:Y:S04]  /*20f60*/  STG.E.U16 desc[UR10][R4.64], R14 ;  /* 0x0000000e04007986 */ /* 0x0003e8000c10150a */
[----:B0-----:R-:W2:Y:S04]  /*20f70*/  LDL.LU.64 R8, [R1+0x78] ;  /* 0x0000780001087983 */ /* 0x001ea80000300a00 */
[----:B-1----:R-:W2:Y:S01]  /*20f80*/  LDL.LU.64 R4, [R1+0x68] ;  /* 0x0000680001047983 */ /* 0x002ea20000300a00 */
[----:B------:R-:W-:-:S05]  /*20f90*/  PRMT R18, R18, 0x7632, R18 ;  /* 0x0000763212127816 */ /* 0x000fca0000000012 */
[----:B------:R-:W-:Y:S04]  /*20fa0*/  STG.E.U16 desc[UR10][R28.64], R18 ;  /* 0x000000121c007986 */ /* 0x000fe8000c10150a */
[----:B--2---:R0:W-:Y:S04]  /*20fb0*/  STL.64 [R1+0xbd8], R4 ;  /* 0x000bd80401007387 */ /* 0x0041e80000100a00 */
[----:B0-----:R-:W2:Y:S04]  /*20fc0*/  LDL.LU.64 R4, [R1+0x70] ;  /* 0x0000700001047983 */ /* 0x001ea80000300a00 */
[----:B------:R-:W2:Y:S04]  /*20fd0*/  LDL.LU R18, [R1+0xc] ;  /* 0x00000c0001127983 */ /* 0x000ea80000300800 */
[----:B------:R-:W2:Y:S04]  /*20fe0*/  LDL.LU.64 R28, [R1+0x48] ;  /* 0x00004800011c7983 */ /* 0x000ea80000300a00 */
[----:B--2---:R0:W-:Y:S04]  /*20ff0*/  STL.64 [R1+0xbb8], R28 ;  /* 0x000bb81c01007387 */ /* 0x0041e80000100a00 */
[----:B0-----:R-:W2:Y:S01]  /*21000*/  LDL.LU.64 R28, [R1+0x50] ;  /* 0x00005000011c7983 */ /* 0x001ea20000300a00 */
[----:B------:R-:W-:-:S03]  /*21010*/  PRMT R22, R22, 0x7632, R22 ;  /* 0x0000763216167816 */ /* 0x000fc60000000016 */
[----:B--2---:R0:W-:Y:S04]  /*21020*/  STL.64 [R1+0xbc0], R28 ;  /* 0x000bc01c01007387 */ /* 0x0041e80000100a00 */
[----:B0-----:R-:W2:Y:S01]  /*21030*/  LDL.LU.64 R28, [R1+0x58] ;  /* 0x00005800011c7983 */ /* 0x001ea20000300a00 */
[----:B------:R-:W-:-:S03]  /*21040*/  PRMT R26, R26, 0x7632, R26 ;  /* 0x000076321a1a7816 */ /* 0x000fc6000000001a */
[----:B------:R-:W-:Y:S04]  /*21050*/  STG.E.U16 desc[UR10][R2.64], R22 ;  /* 0x0000001602007986 */ /* 0x000fe8000c10150a */
[----:B---3--:R-:W-:Y:S04]  /*21060*/  STG.E.U16 desc[UR10][R12.64], R26 ;  /* 0x0000001a0c007986 */ /* 0x008fe8000c10150a */
[----:B--2---:R0:W-:Y:S04]  /*21070*/  STL.64 [R1+0xbc8], R28 ;  /* 0x000bc81c01007387 */ /* 0x0041e80000100a00 */
[----:B0-----:R-:W2:Y:S04]  /*21080*/  LDL.LU.64 R28, [R1+0x60] ;  /* 0x00006000011c7983 */ /* 0x001ea80000300a00 */
[----:B------:R-:W3:Y:S04]  /*21090*/  LDL.LU.64 R2, [R1+0x40] ;  /* 0x0000400001027983 */ /* 0x000ee80000300a00 */
[----:B------:R-:W2:Y:S04]  /*210a0*/  LDL.LU R12, [R1+0xbe8] ;  /* 0x000be800010c7983 */ /* 0x000ea80000300800 */
[----:B------:R-:W3:Y:S04]  /*210b0*/  LDL.LU R14, [R1+0x3a8] ;  /* 0x0003a800010e7983 */ /* 0x000ee80000300800 */
[----:B----4-:R0:W-:Y:S04]  /*210c0*/  STG.E.U16 desc[UR10][R20.64], R16 ;  /* 0x0000001014007986 */ /* 0x0101e8000c10150a */
[----:B------:R-:W4:Y:S04]  /*210d0*/  LDL.LU R13, [R1+0x3a4] ;  /* 0x0003a400010d7983 */ /* 0x000f280000300800 */
[----:B------:R1:W-:Y:S04]  /*210e0*/  STG.E.U16 desc[UR10][R24.64], R7 ;  /* 0x0000000718007986 */ /* 0x0003e8000c10150a */
[----:B0-----:R-:W3:Y:S04]  /*210f0*/  LDL.LU R20, [R1+0x3a0] ;  /* 0x0003a00001147983 */ /* 0x001ee80000300800 */
[----:B------:R0:W-:Y:S04]  /*21100*/  STG.E.U16 desc[UR10][R8.64], R18 ;  /* 0x0000001208007986 */ /* 0x0001e8000c10150a */
[----:B------:R0:W-:Y:S01]  /*21110*/  STG.E.U16 desc[UR10][R4.64], R11 ;  /* 0x0000000b04007986 */ /* 0x0001e2000c10150a */
[----:B--2---:R-:W-:-:S03]  /*21120*/  PRMT R12, R16, 0x7632, R12 ;  /* 0x00007632100c7816 */ /* 0x004fc6000000000c */
[----:B------:R-:W2:Y:S04]  /*21130*/  LDL.LU R16, [R1+0x39c] ;  /* 0x00039c0001107983 */ /* 0x000ea80000300800 */
[----:B-1----:R-:W2:Y:S04]  /*21140*/  LDL.LU R25, [R1+0x3d4] ;  /* 0x0003d40001197983 */ /* 0x002ea80000300800 */
[----:B------:R-:W2:Y:S04]  /*21150*/  LDL.LU R21, [R1+0x3d0] ;  /* 0x0003d00001157983 */ /* 0x000ea80000300800 */
[----:B------:R-:W2:Y:S04]  /*21160*/  LDL.LU R17, [R1+0x30c] ;  /* 0x00030c0001117983 */ /* 0x000ea80000300800 */
[----:B------:R-:W2:Y:S04]  /*21170*/  LDL.LU R24, [R1+0x308] ;  /* 0x0003080001187983 */ /* 0x000ea80000300800 */
[----:B0-----:R-:W2:Y:S04]  /*21180*/  LDL.LU.64 R8, [R1+0xbe0] ;  /* 0x000be00001087983 */ /* 0x001ea80000300a00 */
[----:B------:R-:W2:Y:S04]  /*21190*/  LDL.LU.64 R4, [R1+0xbd8] ;  /* 0x000bd80001047983 */ /* 0x000ea80000300a00 */
[----:B--2---:R0:W-:Y:S04]  /*211a0*/  STG.E.U16 desc[UR10][R4.64], R15 ;  /* 0x0000000f04007986 */ /* 0x0041e8000c10150a */
[----:B------:R1:W-:Y:S04]  /*211b0*/  STG.E.U16 desc[UR10][R28.64], R19 ;  /* 0x000000131c007986 */ /* 0x0003e8000c10150a */
[----:B0-----:R-:W2:Y:S04]  /*211c0*/  LDL.LU.64 R4, [R1+0xbd0] ;  /* 0x000bd00001047983 */ /* 0x001ea80000300a00 */
[----:B-1----:R-:W3:Y:S01]  /*211d0*/  LDL.LU.64 R28, [R1+0xbc8] ;  /* 0x000bc800011c7983 */ /* 0x002ee20000300a00 */
[----:B------:R-:W-:-:S02]  /*211e0*/  PRMT R6, R18, 0x7632, R6 ;  /* 0x0000763212067816 */ /* 0x000fc40000000006 */
[----:B--2---:R-:W-:Y:S02]  /*211f0*/  PRMT R5, R19, 0x7632, R5 ;  /* 0x0000763213057816 */ /* 0x004fe40000000005 */
[----:B------:R-:W2:Y:S04]  /*21200*/  LDL.LU.64 R18, [R1+0x20] ;  /* 0x0000200001127983 */ /* 0x000ea80000300a00 */
[----:B---3--:R0:W-:Y:S04]  /*21210*/  STG.E.U16 desc[UR10][R28.64], R23 ;  /* 0x000000171c007986 */ /* 0x0081e8000c10150a */
[----:B0-----:R-:W3:Y:S01]  /*21220*/  LDL.LU.64 R28, [R1+0xbc0] ;  /* 0x000bc000011c7983 */ /* 0x001ee20000300a00 */
[----:B------:R-:W-:-:S03]  /*21230*/  PRMT R0, R23, 0x7632, R0 ;  /* 0x0000763217007816 */ /* 0x000fc60000000000 */
[----:B------:R-:W2:Y:S04]  /*21240*/  LDL.LU.64 R22, [R1+0x28] ;  /* 0x0000280001167983 */ /* 0x000ea80000300a00 */
[----:B---3--:R0:W-:Y:S04]  /*21250*/  STG.E.U16 desc[UR10][R28.64], R27 ;  /* 0x0000001b1c007986 */ /* 0x0081e8000c10150a */
[----:B0-----:R-:W3:Y:S01]  /*21260*/  LDL.LU.64 R28, [R1+0xbb8] ;  /* 0x000bb800011c7983 */ /* 0x001ee20000300a00 */
[----:B------:R-:W-:Y:S02]  /*21270*/  PRMT R10, R7, 0x7632, R10 ;  /* 0x00007632070a7816 */ /* 0x000fe4000000000a */
[----:B------:R-:W-:-:S02]  /*21280*/  PRMT R4, R27, 0x7632, R4 ;  /* 0x000076321b047816 */ /* 0x000fc40000000004 */
[----:B------:R-:W2:Y:S01]  /*21290*/  LDL.LU.64 R26, [R1+0x30] ;  /* 0x00003000011a7983 */ /* 0x000ea20000300a00 */
[----:B------:R-:W-:-:S03]  /*212a0*/  PRMT R9, R11, 0x7632, R9 ;  /* 0x000076320b097816 */ /* 0x000fc60000000009 */
[----:B---3--:R0:W-:Y:S04]  /*212b0*/  STG.E.U16 desc[UR10][R28.64], R12 ;  /* 0x0000000c1c007986 */ /* 0x0081e8000c10150a */
[----:B------:R1:W-:Y:S04]  /*212c0*/  STG.E.U16 desc[UR10][R2.64], R10 ;  /* 0x0000000a02007986 */ /* 0x0003e8000c10150a */
[----:B0-----:R-:W3:Y:S04]  /*212d0*/  LDL.LU.64 R28, [R1+0xbb0] ;  /* 0x000bb000011c7983 */ /* 0x001ee80000300a00 */
[----:B-1----:R-:W2:Y:S04]  /*212e0*/  LDL.LU.64 R2, [R1+0xba8] ;  /* 0x000ba80001027983 */ /* 0x002ea80000300a00 */
[----:B------:R-:W2:Y:S01]  /*212f0*/  LDL.LU.64 R10, [R1+0x38] ;  /* 0x00003800010a7983 */ /* 0x000ea20000300a00 */
[----:B------:R-:W-:-:S02]  /*21300*/  FSEL R12, R16, -INF , P1 ;  /* 0xff800000100c7808 */ /* 0x000fc40000800000 */
[----:B------:R-:W0:Y:S01]  /*21310*/  S2R R16, SR_TID.X ;  /* 0x0000000000107919 */ /* 0x000e220000002100 */
[----:B------:R-:W-:Y:S02]  /*21320*/  PRMT R8, R15, 0x7632, R8 ;  /* 0x000076320f087816 */ /* 0x000fe40000000008 */
[----:B------:R-:W-:Y:S02]  /*21330*/  FSEL R14, R14, -INF , P4 ;  /* 0xff8000000e0e7808 */ /* 0x000fe40002000000 */
[----:B----4-:R-:W-:Y:S01]  /*21340*/  FSEL R13, R13, -INF , P3 ;  /* 0xff8000000d0d7808 */ /* 0x010fe20001800000 */
[----:B------:R-:W-:-:S04]  /*21350*/  UIMAD UR4, UR7, UR4, URZ ;  /* 0x00000004070472a4 */ /* 0x000fc8000f8e02ff */
[----:B------:R-:W-:Y:S02]  /*21360*/  USHF.L.U32 UR7, UR4, 0x2, URZ ;  /* 0x0000000204077899 */ /* 0x000fe400080006ff */
[----:B------:R-:W-:Y:S01]  /*21370*/  UIMAD.WIDE UR4, UR4, 0x4, URZ ;  /* 0x00000004040478a5 */ /* 0x000fe2000f8e02ff */
[----:B--2---:R1:W-:Y:S02]  /*21380*/  STG.E.U16 desc[UR10][R10.64], R6 ;  /* 0x000000060a007986 */ /* 0x0043e4000c10150a */
[----:B-1----:R-:W-:Y:S01]  /*21390*/  FSEL R11, R20, -INF , P2 ;  /* 0xff800000140b7808 */ /* 0x002fe20001000000 */
[----:B------:R-:W1:Y:S01]  /*213a0*/  LDC.64 R6, c[0x0][0x3a0] ;  /* 0x0000e800ff067b82 */ /* 0x000e620000000a00 */
[----:B------:R-:W2:Y:S01]  /*213b0*/  S2R R20, SR_CTAID.X ;  /* 0x0000000000147919 */ /* 0x000ea20000002500 */
[----:B------:R-:W-:Y:S04]  /*213c0*/  STG.E.U16 desc[UR10][R26.64], R9 ;  /* 0x000000091a007986 */ /* 0x000fe8000c10150a */
[----:B------:R4:W-:Y:S04]  /*213d0*/  STG.E.U16 desc[UR10][R22.64], R8 ;  /* 0x0000000816007986 */ /* 0x0009e8000c10150a */
[----:B------:R0:W-:Y:S04]  /*213e0*/  STG.E.U16 desc[UR10][R18.64], R5 ;  /* 0x0000000512007986 */ /* 0x0001e8000c10150a */
[----:B---3--:R3:W-:Y:S04]  /*213f0*/  STG.E.U16 desc[UR10][R28.64], R0 ;  /* 0x000000001c007986 */ /* 0x0087e8000c10150a */
[----:B------:R0:W-:Y:S01]  /*21400*/  STG.E.U16 desc[UR10][R2.64], R4 ;  /* 0x0000000402007986 */ /* 0x0001e2000c10150a */
[----:B------:R-:W-:Y:S01]  /*21410*/  FFMA R10, R11, 0.69314718246459960938, R17 ;  /* 0x3f3172180b0a7823 */ /* 0x000fe20000000011 */
[----:B----4-:R-:W-:Y:S01]  /*21420*/  FFMA R8, R14, 0.69314718246459960938, R25 ;  /* 0x3f3172180e087823 */ /* 0x010fe20000000019 */
[----:B------:R-:W-:Y:S01]  /*21430*/  FFMA R9, R13, 0.69314718246459960938, R21 ;  /* 0x3f3172180d097823 */ /* 0x000fe20000000015 */
[----:B--2---:R-:W-:-:S04]  /*21440*/  SHF.L.U32 R20, R20, 0x5, RZ ;  /* 0x0000000514147819 */ /* 0x004fc800000006ff */
[----:B0-----:R-:W-:Y:S02]  /*21450*/  LOP3.LUT R20, R20, 0x1f, R16, 0xf8, !PT ;  /* 0x0000001f14147812 */ /* 0x001fe400078ef810 */
[----:B------:R-:W-:Y:S01]  /*21460*/  LOP3.LUT R16, R16, 0x1c, RZ, 0xc0, !PT ;  /* 0x0000001c10107812 */ /* 0x000fe200078ec0ff */
[----:B------:R-:W-:-:S03]  /*21470*/  FFMA R11, R12, 0.69314718246459960938, R24 ;  /* 0x3f3172180c0b7823 */ /* 0x000fc60000000018 */
[----:B------:R-:W-:Y:S01]  /*21480*/  SHF.L.U32 R16, R16, 0x2, RZ ;  /* 0x0000000210107819 */ /* 0x000fe200000006ff */
[----:B------:R-:W-:Y:S01]  /*21490*/  BAR.SYNC.DEFER_BLOCKING 0x0 ;  /* 0x0000000000007b1d */ /* 0x000fe20000010000 */
[C---:B------:R-:W-:Y:S02]  /*214a0*/  IMAD.SHL.U32 R5, R20.reuse, 0x4, RZ ;  /* 0x0000000414057824 */ /* 0x040fe400078e00ff */
[----:B---3--:R-:W-:-:S03]  /*214b0*/  IMAD.HI R0, R20, 0x4, RZ ;  /* 0x0000000414007827 */ /* 0x008fc600078e02ff */
[----:B------:R0:W-:Y:S02]  /*214c0*/  STS.128 [R16+UR6], R8 ;  /* 0x0000000810007988 */ /* 0x0001e40008000c06 */
[----:B------:R-:W-:Y:S01]  /*214d0*/  BAR.SYNC.DEFER_BLOCKING 0x0 ;  /* 0x0000000000007b1d */ /* 0x000fe20000010000 */
[----:B-1----:R-:W-:-:S04]  /*214e0*/  IADD3 R6, P1, P2, R5, UR7, R6 ;  /* 0x0000000705067c10 */ /* 0x002fc8000fa3e006 */
[----:B------:R-:W-:Y:S01]  /*214f0*/  IADD3.X R7, PT, PT, R0, UR5, R7, P1, P2 ;  /* 0x0000000500077c10 */ /* 0x000fe20008fe4407 */
[----:B------:R-:W-:Y:S08]  /*21500*/  @P0 EXIT ;  /* 0x000000000000094d */ /* 0x000ff00003800000 */
[----:B0-----:R-:W2:Y:S04]  /*21510*/  LDL.LU R16, [R1+0x3b0] ;  /* 0x0003b00001107983 */ /* 0x001ea80000300800 */
[----:B--2---:R-:W0:Y:S04]  /*21520*/  LDS R3, [R16] ;  /* 0x0000000010037984 */ /* 0x004e280000000800 */
[----:B0-----:R-:W-:Y:S01]  /*21530*/  STG.E desc[UR10][R6.64], R3 ;  /* 0x0000000306007986 */ /* 0x001fe2000c10190a */
[----:B------:R-:W-:Y:S05]  /*21540*/  EXIT ;  /* 0x000000000000794d */ /* 0x000fea0003800000 */
.L_x_2:
[----:B------:R-:W-:-:S00]  /*21550*/  BRA `(.L_x_2) ;  /* 0xfffffffc00fc7947 */ /* 0x000fc0000383ffff */
[----:B------:R-:W-:-:S00]  /*21560*/  NOP ;  /* 0x0000000000007918 */ /* 0x000fc00000000000 */
        /* <DEDUP_REMOVED lines=9> */
.L_x_3:


//--------------------- .nv.global.init           --------------------------
	.section	.nv.global.init,"aw",@progbits
.nv.global.init:
	.type		_$_str,@object
	.size		_$_str,(.L_0 - _$_str)
_$_str:
        /*0000*/ 	.byte	0x5f, 0x5f, 0x43, 0x55, 0x44, 0x41, 0x5f, 0x46, 0x54, 0x5a, 0x00
.L_0:


//--------------------- .nv.shared.attn_fwd       --------------------------
	.section	.nv.shared.attn_fwd,"aw",@nobits
	.sectionflags	@""
	.align	16
	.zero		1024


//--------------------- .nv.shared.reserved.0     --------------------------
	.section	.nv.shared.reserved.0,"aw",@nobits
	.weak		__nv_reservedSMEM_offset_0_alias
	.size		__nv_reservedSMEM_offset_0_alias, 0, 64
	.other		__nv_reservedSMEM_offset_0_alias,@"STO_CUDA_RESERVED_SHARED STV_DEFAULT"
__nv_reservedSMEM_offset_0_alias:
	.zero		0
	.zero		64


//--------------------- .nv.constant0.attn_fwd    --------------------------
	.section	.nv.constant0.attn_fwd,"a",@progbits
	.sectionflags	@""
	.align	4
.nv.constant0.attn_fwd:
	.zero		1032


//--------------------- SYMBOLS --------------------------

	.type		.nv.reservedSmem.offset0,@object
	.size		.nv.reservedSmem.offset0,0x4
	.type		.nv.reservedSmem.cap,@object
	.size		.nv.reservedSmem.cap,0x4
